//
// Generated by NVIDIA NVVM Compiler
//
// Compiler Build ID: CL-36424714
// Cuda compilation tools, release 13.0, V13.0.88
// Based on NVVM 20.0.0
//

.version 9.0
.target sm_100
.address_size 64

	// .globl	fhe_poly_add_kernel
.func  (.param .align 16 .b8 func_retval0[16]) __internal_trig_reduction_slowpathd
(
	.param .b64 __internal_trig_reduction_slowpathd_param_0
)
;
.global .align 4 .b8 precalc_xorwow_matrix[102400];
.global .align 4 .b8 precalc_xorwow_offset_matrix[102400];
.global .align 4 .b8 mrg32k3aM1[2304];
.global .align 4 .b8 mrg32k3aM2[2304];
.global .align 4 .b8 mrg32k3aM1SubSeq[2016];
.global .align 4 .b8 mrg32k3aM2SubSeq[2016];
.global .align 4 .b8 mrg32k3aM1Seq[2304];
.global .align 4 .b8 mrg32k3aM2Seq[2304];
.const .align 8 .b8 __cr_lgamma_table[72];
.extern .shared .align 16 .b8 shared[];
.global .align 8 .b8 __cudart_i2opi_d[144] = {8, 93, 141, 31, 177, 95, 251, 107, 234, 146, 82, 138, 247, 57, 7, 61, 123, 241, 229, 235, 199, 186, 39, 117, 45, 234, 95, 158, 102, 63, 70, 79, 183, 9, 203, 39, 207, 126, 54, 109, 31, 109, 10, 90, 139, 17, 47, 239, 15, 152, 5, 222, 255, 151, 248, 31, 59, 40, 249, 189, 139, 95, 132, 156, 244, 57, 83, 131, 57, 214, 145, 57, 65, 126, 95, 180, 38, 112, 156, 233, 132, 68, 187, 46, 245, 53, 130, 232, 62, 167, 41, 177, 28, 235, 29, 254, 28, 146, 209, 9, 234, 46, 73, 6, 224, 210, 77, 66, 58, 110, 36, 183, 97, 197, 187, 222, 171, 99, 81, 254, 65, 144, 67, 60, 153, 149, 98, 219, 192, 221, 52, 245, 209, 87, 39, 252, 41, 21, 68, 78, 110, 131, 249, 162};
.global .align 16 .b8 __cudart_sin_cos_coeffs[128] = {70, 210, 176, 44, 241, 229, 90, 190, 146, 227, 172, 105, 227, 29, 199, 62, 161, 98, 219, 25, 160, 1, 42, 191, 24, 8, 17, 17, 17, 17, 129, 63, 84, 85, 85, 85, 85, 85, 197, 191, 0, 0, 0, 0, 0, 0, 0, 0, 0, 0, 0, 0, 0, 0, 0, 0, 100, 129, 253, 32, 131, 255, 168, 189, 40, 133, 239, 193, 167, 238, 33, 62, 217, 230, 6, 142, 79, 126, 146, 190, 233, 188, 221, 25, 160, 1, 250, 62, 71, 93, 193, 22, 108, 193, 86, 191, 81, 85, 85, 85, 85, 85, 165, 63, 0, 0, 0, 0, 0, 0, 224, 191, 0, 0, 0, 0, 0, 0, 240, 63};

.visible .entry fhe_poly_add_kernel(
	.param .u64 .ptr .align 1 fhe_poly_add_kernel_param_0,
	.param .u64 .ptr .align 1 fhe_poly_add_kernel_param_1,
	.param .u64 .ptr .align 1 fhe_poly_add_kernel_param_2,
	.param .u64 fhe_poly_add_kernel_param_3,
	.param .u32 fhe_poly_add_kernel_param_4,
	.param .u32 fhe_poly_add_kernel_param_5
)
{
	.reg .pred 	%p<3>;
	.reg .b32 	%r<8>;
	.reg .b64 	%rd<17>;

	ld.param.u64 	%rd1, [fhe_poly_add_kernel_param_0];
	ld.param.u64 	%rd2, [fhe_poly_add_kernel_param_1];
	ld.param.u64 	%rd3, [fhe_poly_add_kernel_param_2];
	ld.param.u64 	%rd4, [fhe_poly_add_kernel_param_3];
	ld.param.u32 	%r2, [fhe_poly_add_kernel_param_4];
	ld.param.u32 	%r3, [fhe_poly_add_kernel_param_5];
	mov.u32 	%r4, %ctaid.x;
	mov.u32 	%r5, %ntid.x;
	mov.u32 	%r6, %tid.x;
	mad.lo.s32 	%r1, %r4, %r5, %r6;
	mul.lo.s32 	%r7, %r3, %r2;
	setp.ge.u32 	%p1, %r1, %r7;
	@%p1 bra 	$L__BB0_2;
	cvta.to.global.u64 	%rd5, %rd2;
	cvta.to.global.u64 	%rd6, %rd3;
	cvta.to.global.u64 	%rd7, %rd1;
	mul.wide.u32 	%rd8, %r1, 8;
	add.s64 	%rd9, %rd5, %rd8;
	ld.global.nc.u64 	%rd10, [%rd9];
	add.s64 	%rd11, %rd6, %rd8;
	ld.global.nc.u64 	%rd12, [%rd11];
	add.s64 	%rd13, %rd12, %rd10;
	setp.lt.u64 	%p2, %rd13, %rd4;
	selp.b64 	%rd14, 0, %rd4, %p2;
	sub.s64 	%rd15, %rd13, %rd14;
	add.s64 	%rd16, %rd7, %rd8;
	st.global.u64 	[%rd16], %rd15;
$L__BB0_2:
	ret;

}
	// .globl	fhe_poly_sub_kernel
.visible .entry fhe_poly_sub_kernel(
	.param .u64 .ptr .align 1 fhe_poly_sub_kernel_param_0,
	.param .u64 .ptr .align 1 fhe_poly_sub_kernel_param_1,
	.param .u64 .ptr .align 1 fhe_poly_sub_kernel_param_2,
	.param .u64 fhe_poly_sub_kernel_param_3,
	.param .u32 fhe_poly_sub_kernel_param_4,
	.param .u32 fhe_poly_sub_kernel_param_5
)
{
	.reg .pred 	%p<3>;
	.reg .b32 	%r<8>;
	.reg .b64 	%rd<17>;

	ld.param.u64 	%rd1, [fhe_poly_sub_kernel_param_0];
	ld.param.u64 	%rd2, [fhe_poly_sub_kernel_param_1];
	ld.param.u64 	%rd3, [fhe_poly_sub_kernel_param_2];
	ld.param.u64 	%rd4, [fhe_poly_sub_kernel_param_3];
	ld.param.u32 	%r2, [fhe_poly_sub_kernel_param_4];
	ld.param.u32 	%r3, [fhe_poly_sub_kernel_param_5];
	mov.u32 	%r4, %ctaid.x;
	mov.u32 	%r5, %ntid.x;
	mov.u32 	%r6, %tid.x;
	mad.lo.s32 	%r1, %r4, %r5, %r6;
	mul.lo.s32 	%r7, %r3, %r2;
	setp.ge.u32 	%p1, %r1, %r7;
	@%p1 bra 	$L__BB1_2;
	cvta.to.global.u64 	%rd5, %rd2;
	cvta.to.global.u64 	%rd6, %rd3;
	cvta.to.global.u64 	%rd7, %rd1;
	mul.wide.u32 	%rd8, %r1, 8;
	add.s64 	%rd9, %rd5, %rd8;
	ld.global.nc.u64 	%rd10, [%rd9];
	add.s64 	%rd11, %rd6, %rd8;
	ld.global.nc.u64 	%rd12, [%rd11];
	setp.lt.u64 	%p2, %rd10, %rd12;
	selp.b64 	%rd13, %rd4, 0, %p2;
	sub.s64 	%rd14, %rd10, %rd12;
	add.s64 	%rd15, %rd14, %rd13;
	add.s64 	%rd16, %rd7, %rd8;
	st.global.u64 	[%rd16], %rd15;
$L__BB1_2:
	ret;

}
	// .globl	fhe_poly_neg_kernel
.visible .entry fhe_poly_neg_kernel(
	.param .u64 .ptr .align 1 fhe_poly_neg_kernel_param_0,
	.param .u64 .ptr .align 1 fhe_poly_neg_kernel_param_1,
	.param .u64 fhe_poly_neg_kernel_param_2,
	.param .u32 fhe_poly_neg_kernel_param_3,
	.param .u32 fhe_poly_neg_kernel_param_4
)
{
	.reg .pred 	%p<3>;
	.reg .b32 	%r<8>;
	.reg .b64 	%rd<12>;

	ld.param.u64 	%rd1, [fhe_poly_neg_kernel_param_0];
	ld.param.u64 	%rd2, [fhe_poly_neg_kernel_param_1];
	ld.param.u64 	%rd3, [fhe_poly_neg_kernel_param_2];
	ld.param.u32 	%r2, [fhe_poly_neg_kernel_param_3];
	ld.param.u32 	%r3, [fhe_poly_neg_kernel_param_4];
	mov.u32 	%r4, %ctaid.x;
	mov.u32 	%r5, %ntid.x;
	mov.u32 	%r6, %tid.x;
	mad.lo.s32 	%r1, %r4, %r5, %r6;
	mul.lo.s32 	%r7, %r3, %r2;
	setp.ge.u32 	%p1, %r1, %r7;
	@%p1 bra 	$L__BB2_2;
	cvta.to.global.u64 	%rd4, %rd2;
	cvta.to.global.u64 	%rd5, %rd1;
	mul.wide.u32 	%rd6, %r1, 8;
	add.s64 	%rd7, %rd4, %rd6;
	ld.global.nc.u64 	%rd8, [%rd7];
	setp.eq.s64 	%p2, %rd8, 0;
	sub.s64 	%rd9, %rd3, %rd8;
	selp.b64 	%rd10, 0, %rd9, %p2;
	add.s64 	%rd11, %rd5, %rd6;
	st.global.u64 	[%rd11], %rd10;
$L__BB2_2:
	ret;

}
	// .globl	fhe_poly_scale_kernel
.visible .entry fhe_poly_scale_kernel(
	.param .u64 .ptr .align 1 fhe_poly_scale_kernel_param_0,
	.param .u64 .ptr .align 1 fhe_poly_scale_kernel_param_1,
	.param .u64 fhe_poly_scale_kernel_param_2,
	.param .u64 fhe_poly_scale_kernel_param_3,
	.param .u32 fhe_poly_scale_kernel_param_4,
	.param .u32 fhe_poly_scale_kernel_param_5
)
{
	.reg .pred 	%p<9>;
	.reg .b32 	%r<23>;
	.reg .b64 	%rd<50>;

	ld.param.u64 	%rd21, [fhe_poly_scale_kernel_param_0];
	ld.param.u64 	%rd22, [fhe_poly_scale_kernel_param_1];
	ld.param.u64 	%rd23, [fhe_poly_scale_kernel_param_2];
	ld.param.u64 	%rd24, [fhe_poly_scale_kernel_param_3];
	ld.param.u32 	%r2, [fhe_poly_scale_kernel_param_4];
	ld.param.u32 	%r3, [fhe_poly_scale_kernel_param_5];
	mov.u32 	%r4, %ctaid.x;
	mov.u32 	%r5, %ntid.x;
	mov.u32 	%r6, %tid.x;
	mad.lo.s32 	%r1, %r4, %r5, %r6;
	mul.lo.s32 	%r7, %r3, %r2;
	setp.ge.u32 	%p1, %r1, %r7;
	@%p1 bra 	$L__BB3_19;
	cvta.to.global.u64 	%rd25, %rd22;
	mul.wide.u32 	%rd26, %r1, 8;
	add.s64 	%rd27, %rd25, %rd26;
	ld.global.nc.u64 	%rd28, [%rd27];
	mul.lo.s64 	%rd1, %rd28, %rd23;
	mul.hi.u64 	%rd2, %rd28, %rd23;
	setp.ne.s64 	%p2, %rd2, 0;
	@%p2 bra 	$L__BB3_5;
	or.b64  	%rd40, %rd1, %rd24;
	and.b64  	%rd41, %rd40, -4294967296;
	setp.ne.s64 	%p8, %rd41, 0;
	@%p8 bra 	$L__BB3_4;
	cvt.u32.u64 	%r20, %rd24;
	cvt.u32.u64 	%r21, %rd1;
	rem.u32 	%r22, %r21, %r20;
	cvt.u64.u32 	%rd49, %r22;
	bra.uni 	$L__BB3_18;
$L__BB3_4:
	rem.u64 	%rd49, %rd1, %rd24;
	bra.uni 	$L__BB3_18;
$L__BB3_5:
	rem.u64 	%rd29, 4294967296, %rd24;
	mul.lo.s64 	%rd5, %rd29, %rd29;
	or.b64  	%rd30, %rd5, %rd24;
	and.b64  	%rd31, %rd30, -4294967296;
	setp.ne.s64 	%p3, %rd31, 0;
	@%p3 bra 	$L__BB3_7;
	cvt.u32.u64 	%r8, %rd24;
	cvt.u32.u64 	%r9, %rd5;
	rem.u32 	%r10, %r9, %r8;
	cvt.u64.u32 	%rd45, %r10;
	bra.uni 	$L__BB3_8;
$L__BB3_7:
	rem.u64 	%rd45, %rd5, %rd24;
$L__BB3_8:
	or.b64  	%rd32, %rd1, %rd24;
	and.b64  	%rd33, %rd32, -4294967296;
	setp.ne.s64 	%p4, %rd33, 0;
	@%p4 bra 	$L__BB3_10;
	cvt.u32.u64 	%r11, %rd24;
	cvt.u32.u64 	%r12, %rd1;
	rem.u32 	%r13, %r12, %r11;
	cvt.u64.u32 	%rd46, %r13;
	bra.uni 	$L__BB3_11;
$L__BB3_10:
	rem.u64 	%rd46, %rd1, %rd24;
$L__BB3_11:
	or.b64  	%rd34, %rd2, %rd24;
	and.b64  	%rd35, %rd34, -4294967296;
	setp.ne.s64 	%p5, %rd35, 0;
	@%p5 bra 	$L__BB3_13;
	cvt.u32.u64 	%r14, %rd24;
	cvt.u32.u64 	%r15, %rd2;
	rem.u32 	%r16, %r15, %r14;
	cvt.u64.u32 	%rd47, %r16;
	bra.uni 	$L__BB3_14;
$L__BB3_13:
	rem.u64 	%rd47, %rd2, %rd24;
$L__BB3_14:
	mul.lo.s64 	%rd15, %rd47, %rd45;
	or.b64  	%rd36, %rd15, %rd24;
	and.b64  	%rd37, %rd36, -4294967296;
	setp.ne.s64 	%p6, %rd37, 0;
	@%p6 bra 	$L__BB3_16;
	cvt.u32.u64 	%r17, %rd24;
	cvt.u32.u64 	%r18, %rd15;
	rem.u32 	%r19, %r18, %r17;
	cvt.u64.u32 	%rd48, %r19;
	bra.uni 	$L__BB3_17;
$L__BB3_16:
	rem.u64 	%rd48, %rd15, %rd24;
$L__BB3_17:
	add.s64 	%rd38, %rd48, %rd46;
	setp.lt.u64 	%p7, %rd38, %rd24;
	selp.b64 	%rd39, 0, %rd24, %p7;
	sub.s64 	%rd49, %rd38, %rd39;
$L__BB3_18:
	cvta.to.global.u64 	%rd42, %rd21;
	add.s64 	%rd44, %rd42, %rd26;
	st.global.u64 	[%rd44], %rd49;
$L__BB3_19:
	ret;

}
	// .globl	fhe_poly_scale_barrett_kernel
.visible .entry fhe_poly_scale_barrett_kernel(
	.param .u64 .ptr .align 1 fhe_poly_scale_barrett_kernel_param_0,
	.param .u64 .ptr .align 1 fhe_poly_scale_barrett_kernel_param_1,
	.param .u64 fhe_poly_scale_barrett_kernel_param_2,
	.param .u64 fhe_poly_scale_barrett_kernel_param_3,
	.param .u64 fhe_poly_scale_barrett_kernel_param_4,
	.param .u32 fhe_poly_scale_barrett_kernel_param_5,
	.param .u32 fhe_poly_scale_barrett_kernel_param_6
)
{
	.reg .pred 	%p<3>;
	.reg .b32 	%r<8>;
	.reg .b64 	%rd<18>;

	ld.param.u64 	%rd1, [fhe_poly_scale_barrett_kernel_param_0];
	ld.param.u64 	%rd2, [fhe_poly_scale_barrett_kernel_param_1];
	ld.param.u64 	%rd3, [fhe_poly_scale_barrett_kernel_param_2];
	ld.param.u64 	%rd4, [fhe_poly_scale_barrett_kernel_param_3];
	ld.param.u64 	%rd5, [fhe_poly_scale_barrett_kernel_param_4];
	ld.param.u32 	%r2, [fhe_poly_scale_barrett_kernel_param_5];
	ld.param.u32 	%r3, [fhe_poly_scale_barrett_kernel_param_6];
	mov.u32 	%r4, %ctaid.x;
	mov.u32 	%r5, %ntid.x;
	mov.u32 	%r6, %tid.x;
	mad.lo.s32 	%r1, %r4, %r5, %r6;
	mul.lo.s32 	%r7, %r3, %r2;
	setp.ge.u32 	%p1, %r1, %r7;
	@%p1 bra 	$L__BB4_2;
	cvta.to.global.u64 	%rd6, %rd2;
	cvta.to.global.u64 	%rd7, %rd1;
	mul.wide.u32 	%rd8, %r1, 8;
	add.s64 	%rd9, %rd6, %rd8;
	ld.global.nc.u64 	%rd10, [%rd9];
	mul.hi.u64 	%rd11, %rd10, %rd4;
	mul.lo.s64 	%rd12, %rd10, %rd3;
	mul.lo.s64 	%rd13, %rd11, %rd5;
	sub.s64 	%rd14, %rd12, %rd13;
	setp.lt.u64 	%p2, %rd14, %rd5;
	selp.b64 	%rd15, 0, %rd5, %p2;
	sub.s64 	%rd16, %rd14, %rd15;
	add.s64 	%rd17, %rd7, %rd8;
	st.global.u64 	[%rd17], %rd16;
$L__BB4_2:
	ret;

}
	// .globl	fhe_poly_pointwise_mul_kernel
.visible .entry fhe_poly_pointwise_mul_kernel(
	.param .u64 .ptr .align 1 fhe_poly_pointwise_mul_kernel_param_0,
	.param .u64 .ptr .align 1 fhe_poly_pointwise_mul_kernel_param_1,
	.param .u64 .ptr .align 1 fhe_poly_pointwise_mul_kernel_param_2,
	.param .u64 fhe_poly_pointwise_mul_kernel_param_3,
	.param .u32 fhe_poly_pointwise_mul_kernel_param_4,
	.param .u32 fhe_poly_pointwise_mul_kernel_param_5
)
{
	.reg .pred 	%p<9>;
	.reg .b32 	%r<23>;
	.reg .b64 	%rd<53>;

	ld.param.u64 	%rd21, [fhe_poly_pointwise_mul_kernel_param_0];
	ld.param.u64 	%rd22, [fhe_poly_pointwise_mul_kernel_param_1];
	ld.param.u64 	%rd23, [fhe_poly_pointwise_mul_kernel_param_2];
	ld.param.u64 	%rd24, [fhe_poly_pointwise_mul_kernel_param_3];
	ld.param.u32 	%r2, [fhe_poly_pointwise_mul_kernel_param_4];
	ld.param.u32 	%r3, [fhe_poly_pointwise_mul_kernel_param_5];
	mov.u32 	%r4, %ctaid.x;
	mov.u32 	%r5, %ntid.x;
	mov.u32 	%r6, %tid.x;
	mad.lo.s32 	%r1, %r4, %r5, %r6;
	mul.lo.s32 	%r7, %r3, %r2;
	setp.ge.u32 	%p1, %r1, %r7;
	@%p1 bra 	$L__BB5_19;
	cvta.to.global.u64 	%rd25, %rd22;
	cvta.to.global.u64 	%rd26, %rd23;
	mul.wide.u32 	%rd27, %r1, 8;
	add.s64 	%rd28, %rd25, %rd27;
	ld.global.nc.u64 	%rd29, [%rd28];
	add.s64 	%rd30, %rd26, %rd27;
	ld.global.nc.u64 	%rd31, [%rd30];
	mul.lo.s64 	%rd1, %rd31, %rd29;
	mul.hi.u64 	%rd2, %rd29, %rd31;
	setp.ne.s64 	%p2, %rd2, 0;
	@%p2 bra 	$L__BB5_5;
	or.b64  	%rd43, %rd1, %rd24;
	and.b64  	%rd44, %rd43, -4294967296;
	setp.ne.s64 	%p8, %rd44, 0;
	@%p8 bra 	$L__BB5_4;
	cvt.u32.u64 	%r20, %rd24;
	cvt.u32.u64 	%r21, %rd1;
	rem.u32 	%r22, %r21, %r20;
	cvt.u64.u32 	%rd52, %r22;
	bra.uni 	$L__BB5_18;
$L__BB5_4:
	rem.u64 	%rd52, %rd1, %rd24;
	bra.uni 	$L__BB5_18;
$L__BB5_5:
	rem.u64 	%rd32, 4294967296, %rd24;
	mul.lo.s64 	%rd5, %rd32, %rd32;
	or.b64  	%rd33, %rd5, %rd24;
	and.b64  	%rd34, %rd33, -4294967296;
	setp.ne.s64 	%p3, %rd34, 0;
	@%p3 bra 	$L__BB5_7;
	cvt.u32.u64 	%r8, %rd24;
	cvt.u32.u64 	%r9, %rd5;
	rem.u32 	%r10, %r9, %r8;
	cvt.u64.u32 	%rd48, %r10;
	bra.uni 	$L__BB5_8;
$L__BB5_7:
	rem.u64 	%rd48, %rd5, %rd24;
$L__BB5_8:
	or.b64  	%rd35, %rd1, %rd24;
	and.b64  	%rd36, %rd35, -4294967296;
	setp.ne.s64 	%p4, %rd36, 0;
	@%p4 bra 	$L__BB5_10;
	cvt.u32.u64 	%r11, %rd24;
	cvt.u32.u64 	%r12, %rd1;
	rem.u32 	%r13, %r12, %r11;
	cvt.u64.u32 	%rd49, %r13;
	bra.uni 	$L__BB5_11;
$L__BB5_10:
	rem.u64 	%rd49, %rd1, %rd24;
$L__BB5_11:
	or.b64  	%rd37, %rd2, %rd24;
	and.b64  	%rd38, %rd37, -4294967296;
	setp.ne.s64 	%p5, %rd38, 0;
	@%p5 bra 	$L__BB5_13;
	cvt.u32.u64 	%r14, %rd24;
	cvt.u32.u64 	%r15, %rd2;
	rem.u32 	%r16, %r15, %r14;
	cvt.u64.u32 	%rd50, %r16;
	bra.uni 	$L__BB5_14;
$L__BB5_13:
	rem.u64 	%rd50, %rd2, %rd24;
$L__BB5_14:
	mul.lo.s64 	%rd15, %rd50, %rd48;
	or.b64  	%rd39, %rd15, %rd24;
	and.b64  	%rd40, %rd39, -4294967296;
	setp.ne.s64 	%p6, %rd40, 0;
	@%p6 bra 	$L__BB5_16;
	cvt.u32.u64 	%r17, %rd24;
	cvt.u32.u64 	%r18, %rd15;
	rem.u32 	%r19, %r18, %r17;
	cvt.u64.u32 	%rd51, %r19;
	bra.uni 	$L__BB5_17;
$L__BB5_16:
	rem.u64 	%rd51, %rd15, %rd24;
$L__BB5_17:
	add.s64 	%rd41, %rd51, %rd49;
	setp.lt.u64 	%p7, %rd41, %rd24;
	selp.b64 	%rd42, 0, %rd24, %p7;
	sub.s64 	%rd52, %rd41, %rd42;
$L__BB5_18:
	cvta.to.global.u64 	%rd45, %rd21;
	add.s64 	%rd47, %rd45, %rd27;
	st.global.u64 	[%rd47], %rd52;
$L__BB5_19:
	ret;

}
	// .globl	fhe_poly_pointwise_mac_kernel
.visible .entry fhe_poly_pointwise_mac_kernel(
	.param .u64 .ptr .align 1 fhe_poly_pointwise_mac_kernel_param_0,
	.param .u64 .ptr .align 1 fhe_poly_pointwise_mac_kernel_param_1,
	.param .u64 .ptr .align 1 fhe_poly_pointwise_mac_kernel_param_2,
	.param .u64 .ptr .align 1 fhe_poly_pointwise_mac_kernel_param_3,
	.param .u64 fhe_poly_pointwise_mac_kernel_param_4,
	.param .u32 fhe_poly_pointwise_mac_kernel_param_5,
	.param .u32 fhe_poly_pointwise_mac_kernel_param_6
)
{
	.reg .pred 	%p<10>;
	.reg .b32 	%r<23>;
	.reg .b64 	%rd<60>;

	ld.param.u64 	%rd21, [fhe_poly_pointwise_mac_kernel_param_0];
	ld.param.u64 	%rd22, [fhe_poly_pointwise_mac_kernel_param_1];
	ld.param.u64 	%rd23, [fhe_poly_pointwise_mac_kernel_param_2];
	ld.param.u64 	%rd24, [fhe_poly_pointwise_mac_kernel_param_3];
	ld.param.u64 	%rd25, [fhe_poly_pointwise_mac_kernel_param_4];
	ld.param.u32 	%r2, [fhe_poly_pointwise_mac_kernel_param_5];
	ld.param.u32 	%r3, [fhe_poly_pointwise_mac_kernel_param_6];
	mov.u32 	%r4, %ctaid.x;
	mov.u32 	%r5, %ntid.x;
	mov.u32 	%r6, %tid.x;
	mad.lo.s32 	%r1, %r4, %r5, %r6;
	mul.lo.s32 	%r7, %r3, %r2;
	setp.ge.u32 	%p1, %r1, %r7;
	@%p1 bra 	$L__BB6_19;
	cvta.to.global.u64 	%rd26, %rd22;
	cvta.to.global.u64 	%rd27, %rd23;
	mul.wide.u32 	%rd28, %r1, 8;
	add.s64 	%rd29, %rd26, %rd28;
	ld.global.nc.u64 	%rd30, [%rd29];
	add.s64 	%rd31, %rd27, %rd28;
	ld.global.nc.u64 	%rd32, [%rd31];
	mul.lo.s64 	%rd1, %rd32, %rd30;
	mul.hi.u64 	%rd2, %rd30, %rd32;
	setp.ne.s64 	%p2, %rd2, 0;
	@%p2 bra 	$L__BB6_5;
	or.b64  	%rd44, %rd1, %rd25;
	and.b64  	%rd45, %rd44, -4294967296;
	setp.ne.s64 	%p8, %rd45, 0;
	@%p8 bra 	$L__BB6_4;
	cvt.u32.u64 	%r20, %rd25;
	cvt.u32.u64 	%r21, %rd1;
	rem.u32 	%r22, %r21, %r20;
	cvt.u64.u32 	%rd59, %r22;
	bra.uni 	$L__BB6_18;
$L__BB6_4:
	rem.u64 	%rd59, %rd1, %rd25;
	bra.uni 	$L__BB6_18;
$L__BB6_5:
	rem.u64 	%rd33, 4294967296, %rd25;
	mul.lo.s64 	%rd5, %rd33, %rd33;
	or.b64  	%rd34, %rd5, %rd25;
	and.b64  	%rd35, %rd34, -4294967296;
	setp.ne.s64 	%p3, %rd35, 0;
	@%p3 bra 	$L__BB6_7;
	cvt.u32.u64 	%r8, %rd25;
	cvt.u32.u64 	%r9, %rd5;
	rem.u32 	%r10, %r9, %r8;
	cvt.u64.u32 	%rd55, %r10;
	bra.uni 	$L__BB6_8;
$L__BB6_7:
	rem.u64 	%rd55, %rd5, %rd25;
$L__BB6_8:
	or.b64  	%rd36, %rd1, %rd25;
	and.b64  	%rd37, %rd36, -4294967296;
	setp.ne.s64 	%p4, %rd37, 0;
	@%p4 bra 	$L__BB6_10;
	cvt.u32.u64 	%r11, %rd25;
	cvt.u32.u64 	%r12, %rd1;
	rem.u32 	%r13, %r12, %r11;
	cvt.u64.u32 	%rd56, %r13;
	bra.uni 	$L__BB6_11;
$L__BB6_10:
	rem.u64 	%rd56, %rd1, %rd25;
$L__BB6_11:
	or.b64  	%rd38, %rd2, %rd25;
	and.b64  	%rd39, %rd38, -4294967296;
	setp.ne.s64 	%p5, %rd39, 0;
	@%p5 bra 	$L__BB6_13;
	cvt.u32.u64 	%r14, %rd25;
	cvt.u32.u64 	%r15, %rd2;
	rem.u32 	%r16, %r15, %r14;
	cvt.u64.u32 	%rd57, %r16;
	bra.uni 	$L__BB6_14;
$L__BB6_13:
	rem.u64 	%rd57, %rd2, %rd25;
$L__BB6_14:
	mul.lo.s64 	%rd15, %rd57, %rd55;
	or.b64  	%rd40, %rd15, %rd25;
	and.b64  	%rd41, %rd40, -4294967296;
	setp.ne.s64 	%p6, %rd41, 0;
	@%p6 bra 	$L__BB6_16;
	cvt.u32.u64 	%r17, %rd25;
	cvt.u32.u64 	%r18, %rd15;
	rem.u32 	%r19, %r18, %r17;
	cvt.u64.u32 	%rd58, %r19;
	bra.uni 	$L__BB6_17;
$L__BB6_16:
	rem.u64 	%rd58, %rd15, %rd25;
$L__BB6_17:
	add.s64 	%rd42, %rd58, %rd56;
	setp.lt.u64 	%p7, %rd42, %rd25;
	selp.b64 	%rd43, 0, %rd25, %p7;
	sub.s64 	%rd59, %rd42, %rd43;
$L__BB6_18:
	cvta.to.global.u64 	%rd46, %rd24;
	add.s64 	%rd48, %rd46, %rd28;
	ld.global.nc.u64 	%rd49, [%rd48];
	add.s64 	%rd50, %rd49, %rd59;
	setp.lt.u64 	%p9, %rd50, %rd25;
	selp.b64 	%rd51, 0, %rd25, %p9;
	sub.s64 	%rd52, %rd50, %rd51;
	cvta.to.global.u64 	%rd53, %rd21;
	add.s64 	%rd54, %rd53, %rd28;
	st.global.u64 	[%rd54], %rd52;
$L__BB6_19:
	ret;

}
	// .globl	fhe_glwe_add_kernel
.visible .entry fhe_glwe_add_kernel(
	.param .u64 .ptr .align 1 fhe_glwe_add_kernel_param_0,
	.param .u64 .ptr .align 1 fhe_glwe_add_kernel_param_1,
	.param .u64 .ptr .align 1 fhe_glwe_add_kernel_param_2,
	.param .u64 fhe_glwe_add_kernel_param_3,
	.param .u32 fhe_glwe_add_kernel_param_4,
	.param .u32 fhe_glwe_add_kernel_param_5,
	.param .u32 fhe_glwe_add_kernel_param_6
)
{
	.reg .pred 	%p<3>;
	.reg .b32 	%r<10>;
	.reg .b64 	%rd<17>;

	ld.param.u64 	%rd1, [fhe_glwe_add_kernel_param_0];
	ld.param.u64 	%rd2, [fhe_glwe_add_kernel_param_1];
	ld.param.u64 	%rd3, [fhe_glwe_add_kernel_param_2];
	ld.param.u64 	%rd4, [fhe_glwe_add_kernel_param_3];
	ld.param.u32 	%r2, [fhe_glwe_add_kernel_param_4];
	ld.param.u32 	%r3, [fhe_glwe_add_kernel_param_5];
	ld.param.u32 	%r4, [fhe_glwe_add_kernel_param_6];
	mov.u32 	%r5, %ctaid.x;
	mov.u32 	%r6, %ntid.x;
	mov.u32 	%r7, %tid.x;
	mad.lo.s32 	%r1, %r5, %r6, %r7;
	mad.lo.s32 	%r8, %r2, %r3, %r2;
	mul.lo.s32 	%r9, %r8, %r4;
	setp.ge.u32 	%p1, %r1, %r9;
	@%p1 bra 	$L__BB7_2;
	cvta.to.global.u64 	%rd5, %rd2;
	cvta.to.global.u64 	%rd6, %rd3;
	cvta.to.global.u64 	%rd7, %rd1;
	mul.wide.u32 	%rd8, %r1, 8;
	add.s64 	%rd9, %rd5, %rd8;
	ld.global.nc.u64 	%rd10, [%rd9];
	add.s64 	%rd11, %rd6, %rd8;
	ld.global.nc.u64 	%rd12, [%rd11];
	add.s64 	%rd13, %rd12, %rd10;
	setp.lt.u64 	%p2, %rd13, %rd4;
	selp.b64 	%rd14, 0, %rd4, %p2;
	sub.s64 	%rd15, %rd13, %rd14;
	add.s64 	%rd16, %rd7, %rd8;
	st.global.u64 	[%rd16], %rd15;
$L__BB7_2:
	ret;

}
	// .globl	fhe_glwe_sub_kernel
.visible .entry fhe_glwe_sub_kernel(
	.param .u64 .ptr .align 1 fhe_glwe_sub_kernel_param_0,
	.param .u64 .ptr .align 1 fhe_glwe_sub_kernel_param_1,
	.param .u64 .ptr .align 1 fhe_glwe_sub_kernel_param_2,
	.param .u64 fhe_glwe_sub_kernel_param_3,
	.param .u32 fhe_glwe_sub_kernel_param_4,
	.param .u32 fhe_glwe_sub_kernel_param_5,
	.param .u32 fhe_glwe_sub_kernel_param_6
)
{
	.reg .pred 	%p<3>;
	.reg .b32 	%r<10>;
	.reg .b64 	%rd<17>;

	ld.param.u64 	%rd1, [fhe_glwe_sub_kernel_param_0];
	ld.param.u64 	%rd2, [fhe_glwe_sub_kernel_param_1];
	ld.param.u64 	%rd3, [fhe_glwe_sub_kernel_param_2];
	ld.param.u64 	%rd4, [fhe_glwe_sub_kernel_param_3];
	ld.param.u32 	%r2, [fhe_glwe_sub_kernel_param_4];
	ld.param.u32 	%r3, [fhe_glwe_sub_kernel_param_5];
	ld.param.u32 	%r4, [fhe_glwe_sub_kernel_param_6];
	mov.u32 	%r5, %ctaid.x;
	mov.u32 	%r6, %ntid.x;
	mov.u32 	%r7, %tid.x;
	mad.lo.s32 	%r1, %r5, %r6, %r7;
	mad.lo.s32 	%r8, %r2, %r3, %r2;
	mul.lo.s32 	%r9, %r8, %r4;
	setp.ge.u32 	%p1, %r1, %r9;
	@%p1 bra 	$L__BB8_2;
	cvta.to.global.u64 	%rd5, %rd2;
	cvta.to.global.u64 	%rd6, %rd3;
	cvta.to.global.u64 	%rd7, %rd1;
	mul.wide.u32 	%rd8, %r1, 8;
	add.s64 	%rd9, %rd5, %rd8;
	ld.global.nc.u64 	%rd10, [%rd9];
	add.s64 	%rd11, %rd6, %rd8;
	ld.global.nc.u64 	%rd12, [%rd11];
	setp.lt.u64 	%p2, %rd10, %rd12;
	selp.b64 	%rd13, %rd4, 0, %p2;
	sub.s64 	%rd14, %rd10, %rd12;
	add.s64 	%rd15, %rd14, %rd13;
	add.s64 	%rd16, %rd7, %rd8;
	st.global.u64 	[%rd16], %rd15;
$L__BB8_2:
	ret;

}
	// .globl	fhe_lwe_add_kernel
.visible .entry fhe_lwe_add_kernel(
	.param .u64 .ptr .align 1 fhe_lwe_add_kernel_param_0,
	.param .u64 .ptr .align 1 fhe_lwe_add_kernel_param_1,
	.param .u64 .ptr .align 1 fhe_lwe_add_kernel_param_2,
	.param .u64 fhe_lwe_add_kernel_param_3,
	.param .u32 fhe_lwe_add_kernel_param_4,
	.param .u32 fhe_lwe_add_kernel_param_5
)
{
	.reg .pred 	%p<3>;
	.reg .b32 	%r<8>;
	.reg .b64 	%rd<17>;

	ld.param.u64 	%rd1, [fhe_lwe_add_kernel_param_0];
	ld.param.u64 	%rd2, [fhe_lwe_add_kernel_param_1];
	ld.param.u64 	%rd3, [fhe_lwe_add_kernel_param_2];
	ld.param.u64 	%rd4, [fhe_lwe_add_kernel_param_3];
	ld.param.u32 	%r2, [fhe_lwe_add_kernel_param_4];
	ld.param.u32 	%r3, [fhe_lwe_add_kernel_param_5];
	mov.u32 	%r4, %ctaid.x;
	mov.u32 	%r5, %ntid.x;
	mov.u32 	%r6, %tid.x;
	mad.lo.s32 	%r1, %r4, %r5, %r6;
	mad.lo.s32 	%r7, %r3, %r2, %r3;
	setp.ge.u32 	%p1, %r1, %r7;
	@%p1 bra 	$L__BB9_2;
	cvta.to.global.u64 	%rd5, %rd2;
	cvta.to.global.u64 	%rd6, %rd3;
	cvta.to.global.u64 	%rd7, %rd1;
	mul.wide.u32 	%rd8, %r1, 8;
	add.s64 	%rd9, %rd5, %rd8;
	ld.global.nc.u64 	%rd10, [%rd9];
	add.s64 	%rd11, %rd6, %rd8;
	ld.global.nc.u64 	%rd12, [%rd11];
	add.s64 	%rd13, %rd12, %rd10;
	setp.lt.u64 	%p2, %rd13, %rd4;
	selp.b64 	%rd14, 0, %rd4, %p2;
	sub.s64 	%rd15, %rd13, %rd14;
	add.s64 	%rd16, %rd7, %rd8;
	st.global.u64 	[%rd16], %rd15;
$L__BB9_2:
	ret;

}
	// .globl	fhe_lwe_sub_kernel
.visible .entry fhe_lwe_sub_kernel(
	.param .u64 .ptr .align 1 fhe_lwe_sub_kernel_param_0,
	.param .u64 .ptr .align 1 fhe_lwe_sub_kernel_param_1,
	.param .u64 .ptr .align 1 fhe_lwe_sub_kernel_param_2,
	.param .u64 fhe_lwe_sub_kernel_param_3,
	.param .u32 fhe_lwe_sub_kernel_param_4,
	.param .u32 fhe_lwe_sub_kernel_param_5
)
{
	.reg .pred 	%p<3>;
	.reg .b32 	%r<8>;
	.reg .b64 	%rd<17>;

	ld.param.u64 	%rd1, [fhe_lwe_sub_kernel_param_0];
	ld.param.u64 	%rd2, [fhe_lwe_sub_kernel_param_1];
	ld.param.u64 	%rd3, [fhe_lwe_sub_kernel_param_2];
	ld.param.u64 	%rd4, [fhe_lwe_sub_kernel_param_3];
	ld.param.u32 	%r2, [fhe_lwe_sub_kernel_param_4];
	ld.param.u32 	%r3, [fhe_lwe_sub_kernel_param_5];
	mov.u32 	%r4, %ctaid.x;
	mov.u32 	%r5, %ntid.x;
	mov.u32 	%r6, %tid.x;
	mad.lo.s32 	%r1, %r4, %r5, %r6;
	mad.lo.s32 	%r7, %r3, %r2, %r3;
	setp.ge.u32 	%p1, %r1, %r7;
	@%p1 bra 	$L__BB10_2;
	cvta.to.global.u64 	%rd5, %rd2;
	cvta.to.global.u64 	%rd6, %rd3;
	cvta.to.global.u64 	%rd7, %rd1;
	mul.wide.u32 	%rd8, %r1, 8;
	add.s64 	%rd9, %rd5, %rd8;
	ld.global.nc.u64 	%rd10, [%rd9];
	add.s64 	%rd11, %rd6, %rd8;
	ld.global.nc.u64 	%rd12, [%rd11];
	setp.lt.u64 	%p2, %rd10, %rd12;
	selp.b64 	%rd13, %rd4, 0, %p2;
	sub.s64 	%rd14, %rd10, %rd12;
	add.s64 	%rd15, %rd14, %rd13;
	add.s64 	%rd16, %rd7, %rd8;
	st.global.u64 	[%rd16], %rd15;
$L__BB10_2:
	ret;

}
	// .globl	fhe_negacyclic_rotate_kernel
.visible .entry fhe_negacyclic_rotate_kernel(
	.param .u64 .ptr .align 1 fhe_negacyclic_rotate_kernel_param_0,
	.param .u64 .ptr .align 1 fhe_negacyclic_rotate_kernel_param_1,
	.param .u32 fhe_negacyclic_rotate_kernel_param_2,
	.param .u64 fhe_negacyclic_rotate_kernel_param_3,
	.param .u32 fhe_negacyclic_rotate_kernel_param_4,
	.param .u32 fhe_negacyclic_rotate_kernel_param_5
)
{
	.reg .pred 	%p<9>;
	.reg .b16 	%rs<14>;
	.reg .b32 	%r<25>;
	.reg .b64 	%rd<14>;

	ld.param.u64 	%rd1, [fhe_negacyclic_rotate_kernel_param_0];
	ld.param.u64 	%rd2, [fhe_negacyclic_rotate_kernel_param_1];
	ld.param.u32 	%r10, [fhe_negacyclic_rotate_kernel_param_2];
	ld.param.u64 	%rd3, [fhe_negacyclic_rotate_kernel_param_3];
	ld.param.u32 	%r11, [fhe_negacyclic_rotate_kernel_param_4];
	ld.param.u32 	%r12, [fhe_negacyclic_rotate_kernel_param_5];
	mov.u32 	%r13, %ctaid.x;
	mov.u32 	%r14, %ntid.x;
	mov.u32 	%r15, %tid.x;
	mad.lo.s32 	%r1, %r13, %r14, %r15;
	div.u32 	%r2, %r1, %r11;
	setp.ge.u32 	%p1, %r2, %r12;
	@%p1 bra 	$L__BB11_7;
	shl.b32 	%r16, %r11, 1;
	rem.s32 	%r17, %r10, %r16;
	add.s32 	%r18, %r17, %r16;
	rem.u32 	%r19, %r18, %r16;
	rem.u32 	%r20, %r1, %r11;
	sub.s32 	%r23, %r20, %r19;
	setp.gt.s32 	%p2, %r23, -1;
	mov.b16 	%rs12, 0;
	@%p2 bra 	$L__BB11_4;
	mov.b16 	%rs12, 0;
$L__BB11_3:
	add.s32 	%r23, %r23, %r11;
	xor.b16  	%rs12, %rs12, 1;
	setp.lt.s32 	%p3, %r23, 0;
	@%p3 bra 	$L__BB11_3;
$L__BB11_4:
	setp.lt.s32 	%p4, %r23, %r11;
	@%p4 bra 	$L__BB11_6;
$L__BB11_5:
	sub.s32 	%r23, %r23, %r11;
	and.b16  	%rs9, %rs12, 255;
	setp.eq.s16 	%p5, %rs9, 0;
	selp.u16 	%rs12, 1, 0, %p5;
	setp.ge.s32 	%p6, %r23, %r11;
	@%p6 bra 	$L__BB11_5;
$L__BB11_6:
	mad.lo.s32 	%r21, %r2, %r11, %r23;
	cvta.to.global.u64 	%rd4, %rd2;
	mul.wide.u32 	%rd5, %r21, 8;
	add.s64 	%rd6, %rd4, %rd5;
	ld.global.nc.u64 	%rd7, [%rd6];
	and.b16  	%rs10, %rs12, 255;
	setp.eq.s16 	%p7, %rs10, 0;
	setp.eq.s64 	%p8, %rd7, 0;
	sub.s64 	%rd8, %rd3, %rd7;
	selp.b64 	%rd9, 0, %rd8, %p8;
	selp.b64 	%rd10, %rd7, %rd9, %p7;
	cvta.to.global.u64 	%rd11, %rd1;
	mul.wide.u32 	%rd12, %r1, 8;
	add.s64 	%rd13, %rd11, %rd12;
	st.global.u64 	[%rd13], %rd10;
$L__BB11_7:
	ret;

}
	// .globl	fhe_encode_bits_kernel
.visible .entry fhe_encode_bits_kernel(
	.param .u64 .ptr .align 1 fhe_encode_bits_kernel_param_0,
	.param .u64 .ptr .align 1 fhe_encode_bits_kernel_param_1,
	.param .u32 fhe_encode_bits_kernel_param_2,
	.param .u64 fhe_encode_bits_kernel_param_3
)
{
	.reg .pred 	%p<3>;
	.reg .b32 	%r<7>;
	.reg .b64 	%rd<11>;

	ld.param.u64 	%rd1, [fhe_encode_bits_kernel_param_0];
	ld.param.u64 	%rd2, [fhe_encode_bits_kernel_param_1];
	ld.param.u32 	%r2, [fhe_encode_bits_kernel_param_2];
	ld.param.u64 	%rd3, [fhe_encode_bits_kernel_param_3];
	mov.u32 	%r3, %ctaid.x;
	mov.u32 	%r4, %ntid.x;
	mov.u32 	%r5, %tid.x;
	mad.lo.s32 	%r1, %r3, %r4, %r5;
	setp.ge.u32 	%p1, %r1, %r2;
	@%p1 bra 	$L__BB12_2;
	cvta.to.global.u64 	%rd4, %rd2;
	cvta.to.global.u64 	%rd5, %rd1;
	mul.wide.u32 	%rd6, %r1, 4;
	add.s64 	%rd7, %rd4, %rd6;
	ld.global.nc.u32 	%r6, [%rd7];
	setp.eq.s32 	%p2, %r6, 0;
	selp.b64 	%rd8, 0, %rd3, %p2;
	mul.wide.u32 	%rd9, %r1, 8;
	add.s64 	%rd10, %rd5, %rd9;
	st.global.u64 	[%rd10], %rd8;
$L__BB12_2:
	ret;

}
	// .globl	fhe_decode_bits_kernel
.visible .entry fhe_decode_bits_kernel(
	.param .u64 .ptr .align 1 fhe_decode_bits_kernel_param_0,
	.param .u64 .ptr .align 1 fhe_decode_bits_kernel_param_1,
	.param .u32 fhe_decode_bits_kernel_param_2,
	.param .u64 fhe_decode_bits_kernel_param_3,
	.param .u64 fhe_decode_bits_kernel_param_4
)
{
	.reg .pred 	%p<6>;
	.reg .b32 	%r<10>;
	.reg .b64 	%rd<19>;

	ld.param.u64 	%rd5, [fhe_decode_bits_kernel_param_0];
	ld.param.u64 	%rd6, [fhe_decode_bits_kernel_param_1];
	ld.param.u32 	%r2, [fhe_decode_bits_kernel_param_2];
	ld.param.u64 	%rd7, [fhe_decode_bits_kernel_param_3];
	ld.param.u64 	%rd8, [fhe_decode_bits_kernel_param_4];
	mov.u32 	%r3, %ctaid.x;
	mov.u32 	%r4, %ntid.x;
	mov.u32 	%r5, %tid.x;
	mad.lo.s32 	%r1, %r3, %r4, %r5;
	setp.ge.u32 	%p1, %r1, %r2;
	@%p1 bra 	$L__BB13_5;
	cvta.to.global.u64 	%rd9, %rd6;
	mul.wide.u32 	%rd10, %r1, 8;
	add.s64 	%rd11, %rd9, %rd10;
	ld.global.nc.u64 	%rd1, [%rd11];
	or.b64  	%rd12, %rd1, %rd7;
	and.b64  	%rd13, %rd12, -4294967296;
	setp.ne.s64 	%p2, %rd13, 0;
	@%p2 bra 	$L__BB13_3;
	cvt.u32.u64 	%r6, %rd7;
	cvt.u32.u64 	%r7, %rd1;
	rem.u32 	%r8, %r7, %r6;
	cvt.u64.u32 	%rd18, %r8;
	bra.uni 	$L__BB13_4;
$L__BB13_3:
	rem.u64 	%rd18, %rd1, %rd7;
$L__BB13_4:
	setp.gt.u64 	%p3, %rd18, %rd8;
	sub.s64 	%rd14, %rd7, %rd8;
	setp.lt.u64 	%p4, %rd18, %rd14;
	and.pred  	%p5, %p3, %p4;
	selp.u32 	%r9, 1, 0, %p5;
	cvta.to.global.u64 	%rd15, %rd5;
	mul.wide.u32 	%rd16, %r1, 4;
	add.s64 	%rd17, %rd15, %rd16;
	st.global.u32 	[%rd17], %r9;
$L__BB13_5:
	ret;

}
	// .globl	fhe_init_curand_kernel
.visible .entry fhe_init_curand_kernel(
	.param .u64 .ptr .align 1 fhe_init_curand_kernel_param_0,
	.param .u64 fhe_init_curand_kernel_param_1,
	.param .u32 fhe_init_curand_kernel_param_2
)
{
	.reg .pred 	%p<25>;
	.reg .b32 	%r<414>;
	.reg .b64 	%rd<19>;

	ld.param.u64 	%rd8, [fhe_init_curand_kernel_param_0];
	ld.param.u64 	%rd9, [fhe_init_curand_kernel_param_1];
	ld.param.u32 	%r183, [fhe_init_curand_kernel_param_2];
	mov.u32 	%r184, %ctaid.x;
	mov.u32 	%r185, %ntid.x;
	mov.u32 	%r186, %tid.x;
	mad.lo.s32 	%r1, %r184, %r185, %r186;
	setp.ge.u32 	%p1, %r1, %r183;
	@%p1 bra 	$L__BB14_44;
	cvta.to.global.u64 	%rd10, %rd8;
	cvt.u64.u32 	%rd18, %r1;
	mul.wide.u32 	%rd11, %r1, 48;
	add.s64 	%rd2, %rd10, %rd11;
	cvt.u32.u64 	%r187, %rd9;
	xor.b32  	%r188, %r187, -1429050551;
	mul.lo.s32 	%r189, %r188, 1099087573;
	{ .reg .b32 tmp; mov.b64 {tmp, %r190}, %rd9; }
	xor.b32  	%r191, %r190, -136515619;
	mul.lo.s32 	%r192, %r191, -1703105765;
	add.s32 	%r193, %r189, %r192;
	add.s32 	%r194, %r193, 6615241;
	add.s32 	%r195, %r189, 123456789;
	st.global.v2.u32 	[%rd2], {%r194, %r195};
	xor.b32  	%r196, %r189, 362436069;
	add.s32 	%r197, %r192, 521288629;
	st.global.v2.u32 	[%rd2+8], {%r196, %r197};
	xor.b32  	%r198, %r192, 88675123;
	add.s32 	%r199, %r189, 5783321;
	st.global.v2.u32 	[%rd2+16], {%r198, %r199};
	setp.eq.s32 	%p2, %r1, 0;
	@%p2 bra 	$L__BB14_43;
	mov.b32 	%r320, 0;
$L__BB14_3:
	and.b64  	%rd4, %rd18, 3;
	setp.eq.s64 	%p3, %rd4, 0;
	@%p3 bra 	$L__BB14_42;
	mul.wide.u32 	%rd12, %r320, 3200;
	mov.u64 	%rd13, precalc_xorwow_matrix;
	add.s64 	%rd5, %rd13, %rd12;
	cvt.u32.u64 	%r3, %rd4;
	mov.b32 	%r321, 0;
$L__BB14_5:
	mov.b32 	%r334, 0;
	mov.u32 	%r335, %r334;
	mov.u32 	%r336, %r334;
	mov.u32 	%r337, %r334;
	mov.u32 	%r338, %r334;
	mov.u32 	%r327, %r334;
$L__BB14_6:
	mul.wide.u32 	%rd14, %r327, 4;
	add.s64 	%rd15, %rd2, %rd14;
	ld.global.u32 	%r11, [%rd15+4];
	shl.b32 	%r12, %r327, 5;
	mov.b32 	%r333, 0;
$L__BB14_7:
	.pragma "nounroll";
	shr.u32 	%r204, %r11, %r333;
	and.b32  	%r205, %r204, 1;
	setp.eq.b32 	%p4, %r205, 1;
	not.pred 	%p5, %p4;
	add.s32 	%r206, %r12, %r333;
	mul.lo.s32 	%r207, %r206, 5;
	mul.wide.u32 	%rd16, %r207, 4;
	add.s64 	%rd6, %rd5, %rd16;
	@%p5 bra 	$L__BB14_9;
	ld.global.nc.u32 	%r208, [%rd6];
	xor.b32  	%r338, %r338, %r208;
	ld.global.nc.u32 	%r209, [%rd6+4];
	xor.b32  	%r337, %r337, %r209;
	ld.global.nc.u32 	%r210, [%rd6+8];
	xor.b32  	%r336, %r336, %r210;
	ld.global.nc.u32 	%r211, [%rd6+12];
	xor.b32  	%r335, %r335, %r211;
	ld.global.nc.u32 	%r212, [%rd6+16];
	xor.b32  	%r334, %r334, %r212;
$L__BB14_9:
	and.b32  	%r214, %r204, 2;
	setp.eq.s32 	%p6, %r214, 0;
	@%p6 bra 	$L__BB14_11;
	ld.global.nc.u32 	%r215, [%rd6+20];
	xor.b32  	%r338, %r338, %r215;
	ld.global.nc.u32 	%r216, [%rd6+24];
	xor.b32  	%r337, %r337, %r216;
	ld.global.nc.u32 	%r217, [%rd6+28];
	xor.b32  	%r336, %r336, %r217;
	ld.global.nc.u32 	%r218, [%rd6+32];
	xor.b32  	%r335, %r335, %r218;
	ld.global.nc.u32 	%r219, [%rd6+36];
	xor.b32  	%r334, %r334, %r219;
$L__BB14_11:
	and.b32  	%r221, %r204, 4;
	setp.eq.s32 	%p7, %r221, 0;
	@%p7 bra 	$L__BB14_13;
	ld.global.nc.u32 	%r222, [%rd6+40];
	xor.b32  	%r338, %r338, %r222;
	ld.global.nc.u32 	%r223, [%rd6+44];
	xor.b32  	%r337, %r337, %r223;
	ld.global.nc.u32 	%r224, [%rd6+48];
	xor.b32  	%r336, %r336, %r224;
	ld.global.nc.u32 	%r225, [%rd6+52];
	xor.b32  	%r335, %r335, %r225;
	ld.global.nc.u32 	%r226, [%rd6+56];
	xor.b32  	%r334, %r334, %r226;
$L__BB14_13:
	and.b32  	%r228, %r204, 8;
	setp.eq.s32 	%p8, %r228, 0;
	@%p8 bra 	$L__BB14_15;
	ld.global.nc.u32 	%r229, [%rd6+60];
	xor.b32  	%r338, %r338, %r229;
	ld.global.nc.u32 	%r230, [%rd6+64];
	xor.b32  	%r337, %r337, %r230;
	ld.global.nc.u32 	%r231, [%rd6+68];
	xor.b32  	%r336, %r336, %r231;
	ld.global.nc.u32 	%r232, [%rd6+72];
	xor.b32  	%r335, %r335, %r232;
	ld.global.nc.u32 	%r233, [%rd6+76];
	xor.b32  	%r334, %r334, %r233;
$L__BB14_15:
	and.b32  	%r235, %r204, 16;
	setp.eq.s32 	%p9, %r235, 0;
	@%p9 bra 	$L__BB14_17;
	ld.global.nc.u32 	%r236, [%rd6+80];
	xor.b32  	%r338, %r338, %r236;
	ld.global.nc.u32 	%r237, [%rd6+84];
	xor.b32  	%r337, %r337, %r237;
	ld.global.nc.u32 	%r238, [%rd6+88];
	xor.b32  	%r336, %r336, %r238;
	ld.global.nc.u32 	%r239, [%rd6+92];
	xor.b32  	%r335, %r335, %r239;
	ld.global.nc.u32 	%r240, [%rd6+96];
	xor.b32  	%r334, %r334, %r240;
$L__BB14_17:
	and.b32  	%r242, %r204, 32;
	setp.eq.s32 	%p10, %r242, 0;
	@%p10 bra 	$L__BB14_19;
	ld.global.nc.u32 	%r243, [%rd6+100];
	xor.b32  	%r338, %r338, %r243;
	ld.global.nc.u32 	%r244, [%rd6+104];
	xor.b32  	%r337, %r337, %r244;
	ld.global.nc.u32 	%r245, [%rd6+108];
	xor.b32  	%r336, %r336, %r245;
	ld.global.nc.u32 	%r246, [%rd6+112];
	xor.b32  	%r335, %r335, %r246;
	ld.global.nc.u32 	%r247, [%rd6+116];
	xor.b32  	%r334, %r334, %r247;
$L__BB14_19:
	and.b32  	%r249, %r204, 64;
	setp.eq.s32 	%p11, %r249, 0;
	@%p11 bra 	$L__BB14_21;
	ld.global.nc.u32 	%r250, [%rd6+120];
	xor.b32  	%r338, %r338, %r250;
	ld.global.nc.u32 	%r251, [%rd6+124];
	xor.b32  	%r337, %r337, %r251;
	ld.global.nc.u32 	%r252, [%rd6+128];
	xor.b32  	%r336, %r336, %r252;
	ld.global.nc.u32 	%r253, [%rd6+132];
	xor.b32  	%r335, %r335, %r253;
	ld.global.nc.u32 	%r254, [%rd6+136];
	xor.b32  	%r334, %r334, %r254;
$L__BB14_21:
	and.b32  	%r256, %r204, 128;
	setp.eq.s32 	%p12, %r256, 0;
	@%p12 bra 	$L__BB14_23;
	ld.global.nc.u32 	%r257, [%rd6+140];
	xor.b32  	%r338, %r338, %r257;
	ld.global.nc.u32 	%r258, [%rd6+144];
	xor.b32  	%r337, %r337, %r258;
	ld.global.nc.u32 	%r259, [%rd6+148];
	xor.b32  	%r336, %r336, %r259;
	ld.global.nc.u32 	%r260, [%rd6+152];
	xor.b32  	%r335, %r335, %r260;
	ld.global.nc.u32 	%r261, [%rd6+156];
	xor.b32  	%r334, %r334, %r261;
$L__BB14_23:
	and.b32  	%r263, %r204, 256;
	setp.eq.s32 	%p13, %r263, 0;
	@%p13 bra 	$L__BB14_25;
	ld.global.nc.u32 	%r264, [%rd6+160];
	xor.b32  	%r338, %r338, %r264;
	ld.global.nc.u32 	%r265, [%rd6+164];
	xor.b32  	%r337, %r337, %r265;
	ld.global.nc.u32 	%r266, [%rd6+168];
	xor.b32  	%r336, %r336, %r266;
	ld.global.nc.u32 	%r267, [%rd6+172];
	xor.b32  	%r335, %r335, %r267;
	ld.global.nc.u32 	%r268, [%rd6+176];
	xor.b32  	%r334, %r334, %r268;
$L__BB14_25:
	and.b32  	%r270, %r204, 512;
	setp.eq.s32 	%p14, %r270, 0;
	@%p14 bra 	$L__BB14_27;
	ld.global.nc.u32 	%r271, [%rd6+180];
	xor.b32  	%r338, %r338, %r271;
	ld.global.nc.u32 	%r272, [%rd6+184];
	xor.b32  	%r337, %r337, %r272;
	ld.global.nc.u32 	%r273, [%rd6+188];
	xor.b32  	%r336, %r336, %r273;
	ld.global.nc.u32 	%r274, [%rd6+192];
	xor.b32  	%r335, %r335, %r274;
	ld.global.nc.u32 	%r275, [%rd6+196];
	xor.b32  	%r334, %r334, %r275;
$L__BB14_27:
	and.b32  	%r277, %r204, 1024;
	setp.eq.s32 	%p15, %r277, 0;
	@%p15 bra 	$L__BB14_29;
	ld.global.nc.u32 	%r278, [%rd6+200];
	xor.b32  	%r338, %r338, %r278;
	ld.global.nc.u32 	%r279, [%rd6+204];
	xor.b32  	%r337, %r337, %r279;
	ld.global.nc.u32 	%r280, [%rd6+208];
	xor.b32  	%r336, %r336, %r280;
	ld.global.nc.u32 	%r281, [%rd6+212];
	xor.b32  	%r335, %r335, %r281;
	ld.global.nc.u32 	%r282, [%rd6+216];
	xor.b32  	%r334, %r334, %r282;
$L__BB14_29:
	and.b32  	%r284, %r204, 2048;
	setp.eq.s32 	%p16, %r284, 0;
	@%p16 bra 	$L__BB14_31;
	ld.global.nc.u32 	%r285, [%rd6+220];
	xor.b32  	%r338, %r338, %r285;
	ld.global.nc.u32 	%r286, [%rd6+224];
	xor.b32  	%r337, %r337, %r286;
	ld.global.nc.u32 	%r287, [%rd6+228];
	xor.b32  	%r336, %r336, %r287;
	ld.global.nc.u32 	%r288, [%rd6+232];
	xor.b32  	%r335, %r335, %r288;
	ld.global.nc.u32 	%r289, [%rd6+236];
	xor.b32  	%r334, %r334, %r289;
$L__BB14_31:
	and.b32  	%r291, %r204, 4096;
	setp.eq.s32 	%p17, %r291, 0;
	@%p17 bra 	$L__BB14_33;
	ld.global.nc.u32 	%r292, [%rd6+240];
	xor.b32  	%r338, %r338, %r292;
	ld.global.nc.u32 	%r293, [%rd6+244];
	xor.b32  	%r337, %r337, %r293;
	ld.global.nc.u32 	%r294, [%rd6+248];
	xor.b32  	%r336, %r336, %r294;
	ld.global.nc.u32 	%r295, [%rd6+252];
	xor.b32  	%r335, %r335, %r295;
	ld.global.nc.u32 	%r296, [%rd6+256];
	xor.b32  	%r334, %r334, %r296;
$L__BB14_33:
	and.b32  	%r298, %r204, 8192;
	setp.eq.s32 	%p18, %r298, 0;
	@%p18 bra 	$L__BB14_35;
	ld.global.nc.u32 	%r299, [%rd6+260];
	xor.b32  	%r338, %r338, %r299;
	ld.global.nc.u32 	%r300, [%rd6+264];
	xor.b32  	%r337, %r337, %r300;
	ld.global.nc.u32 	%r301, [%rd6+268];
	xor.b32  	%r336, %r336, %r301;
	ld.global.nc.u32 	%r302, [%rd6+272];
	xor.b32  	%r335, %r335, %r302;
	ld.global.nc.u32 	%r303, [%rd6+276];
	xor.b32  	%r334, %r334, %r303;
$L__BB14_35:
	and.b32  	%r305, %r204, 16384;
	setp.eq.s32 	%p19, %r305, 0;
	@%p19 bra 	$L__BB14_37;
	ld.global.nc.u32 	%r306, [%rd6+280];
	xor.b32  	%r338, %r338, %r306;
	ld.global.nc.u32 	%r307, [%rd6+284];
	xor.b32  	%r337, %r337, %r307;
	ld.global.nc.u32 	%r308, [%rd6+288];
	xor.b32  	%r336, %r336, %r308;
	ld.global.nc.u32 	%r309, [%rd6+292];
	xor.b32  	%r335, %r335, %r309;
	ld.global.nc.u32 	%r310, [%rd6+296];
	xor.b32  	%r334, %r334, %r310;
$L__BB14_37:
	and.b32  	%r312, %r204, 32768;
	setp.eq.s32 	%p20, %r312, 0;
	@%p20 bra 	$L__BB14_39;
	ld.global.nc.u32 	%r313, [%rd6+300];
	xor.b32  	%r338, %r338, %r313;
	ld.global.nc.u32 	%r314, [%rd6+304];
	xor.b32  	%r337, %r337, %r314;
	ld.global.nc.u32 	%r315, [%rd6+308];
	xor.b32  	%r336, %r336, %r315;
	ld.global.nc.u32 	%r316, [%rd6+312];
	xor.b32  	%r335, %r335, %r316;
	ld.global.nc.u32 	%r317, [%rd6+316];
	xor.b32  	%r334, %r334, %r317;
$L__BB14_39:
	add.s32 	%r333, %r333, 16;
	setp.ne.s32 	%p21, %r333, 32;
	@%p21 bra 	$L__BB14_7;
	mad.lo.s32 	%r318, %r327, -31, %r12;
	add.s32 	%r327, %r318, 1;
	setp.ne.s32 	%p22, %r327, 5;
	@%p22 bra 	$L__BB14_6;
	st.global.u32 	[%rd2+4], %r338;
	st.global.u32 	[%rd2+8], %r337;
	st.global.u32 	[%rd2+12], %r336;
	st.global.u32 	[%rd2+16], %r335;
	st.global.u32 	[%rd2+20], %r334;
	add.s32 	%r321, %r321, 1;
	setp.lt.u32 	%p23, %r321, %r3;
	@%p23 bra 	$L__BB14_5;
$L__BB14_42:
	shr.u64 	%rd7, %rd18, 2;
	add.s32 	%r320, %r320, 1;
	setp.gt.u64 	%p24, %rd18, 3;
	mov.u64 	%rd18, %rd7;
	@%p24 bra 	$L__BB14_3;
$L__BB14_43:
	mov.b32 	%r319, 0;
	st.global.v2.u32 	[%rd2+24], {%r319, %r319};
	st.global.u32 	[%rd2+32], %r319;
	mov.b64 	%rd17, 0;
	st.global.u64 	[%rd2+40], %rd17;
$L__BB14_44:
	ret;

}
	// .globl	fhe_sample_gaussian_kernel
.visible .entry fhe_sample_gaussian_kernel(
	.param .u64 .ptr .align 1 fhe_sample_gaussian_kernel_param_0,
	.param .u64 .ptr .align 1 fhe_sample_gaussian_kernel_param_1,
	.param .f64 fhe_sample_gaussian_kernel_param_2,
	.param .u32 fhe_sample_gaussian_kernel_param_3
)
{
	.reg .pred 	%p<11>;
	.reg .b32 	%r<90>;
	.reg .b32 	%f<2>;
	.reg .b64 	%rd<26>;
	.reg .b64 	%fd<95>;

	ld.param.f64 	%fd19, [fhe_sample_gaussian_kernel_param_2];
	ld.param.u32 	%r26, [fhe_sample_gaussian_kernel_param_3];
	mov.u32 	%r27, %ctaid.x;
	mov.u32 	%r28, %ntid.x;
	mov.u32 	%r29, %tid.x;
	mad.lo.s32 	%r1, %r27, %r28, %r29;
	setp.ge.u32 	%p1, %r1, %r26;
	@%p1 bra 	$L__BB15_14;
	ld.param.u64 	%rd24, [fhe_sample_gaussian_kernel_param_1];
	cvta.to.global.u64 	%rd3, %rd24;
	mul.wide.u32 	%rd4, %r1, 48;
	add.s64 	%rd5, %rd3, %rd4;
	ld.global.v2.u32 	{%r31, %r32}, [%rd5];
	ld.global.v2.u32 	{%r33, %r34}, [%rd5+8];
	ld.global.v2.u32 	{%r2, %r3}, [%rd5+16];
	ld.global.v2.u32 	{%r4, %r5}, [%rd5+24];
	ld.global.f32 	%f1, [%rd5+32];
	ld.global.f64 	%fd1, [%rd5+40];
	shr.u32 	%r35, %r32, 2;
	xor.b32  	%r36, %r35, %r32;
	shl.b32 	%r37, %r3, 4;
	shl.b32 	%r38, %r36, 1;
	xor.b32  	%r39, %r37, %r38;
	xor.b32  	%r40, %r39, %r3;
	xor.b32  	%r6, %r40, %r36;
	add.s32 	%r41, %r31, %r6;
	add.s32 	%r42, %r41, 362437;
	shr.u32 	%r43, %r33, 2;
	xor.b32  	%r44, %r43, %r33;
	shl.b32 	%r45, %r6, 4;
	shl.b32 	%r46, %r44, 1;
	xor.b32  	%r47, %r46, %r45;
	xor.b32  	%r48, %r47, %r44;
	xor.b32  	%r7, %r48, %r6;
	add.s32 	%r49, %r31, %r7;
	add.s32 	%r50, %r49, 724874;
	cvt.u64.u32 	%rd6, %r42;
	mul.wide.u32 	%rd7, %r50, 2097152;
	xor.b64  	%rd8, %rd7, %rd6;
	cvt.rn.f64.u64 	%fd20, %rd8;
	fma.rn.f64 	%fd21, %fd20, 0d3CA0000000000000, 0d3C90000000000000;
	shr.u32 	%r51, %r34, 2;
	xor.b32  	%r52, %r51, %r34;
	shl.b32 	%r53, %r7, 4;
	shl.b32 	%r54, %r52, 1;
	xor.b32  	%r55, %r54, %r53;
	xor.b32  	%r56, %r55, %r52;
	xor.b32  	%r8, %r56, %r7;
	add.s32 	%r57, %r31, %r8;
	add.s32 	%r58, %r57, 1087311;
	shr.u32 	%r59, %r2, 2;
	xor.b32  	%r60, %r59, %r2;
	shl.b32 	%r61, %r8, 4;
	shl.b32 	%r62, %r60, 1;
	xor.b32  	%r63, %r62, %r61;
	xor.b32  	%r64, %r63, %r60;
	xor.b32  	%r9, %r64, %r8;
	add.s32 	%r10, %r31, 1449748;
	add.s32 	%r65, %r9, %r10;
	cvt.u64.u32 	%rd9, %r58;
	mul.wide.u32 	%rd10, %r65, 2097152;
	xor.b64  	%rd11, %rd10, %rd9;
	cvt.rn.f64.u64 	%fd22, %rd11;
	fma.rn.f64 	%fd2, %fd22, 0d3CA0000000000000, 0d3C90000000000000;
	setp.lt.f64 	%p2, %fd21, 0d3DDB7CDFD9D7BDBB;
	selp.f64 	%fd90, 0d3DDB7CDFD9D7BDBB, %fd21, %p2;
	{
	.reg .b32 %temp; 
	mov.b64 	{%temp, %r84}, %fd90;
	}
	{
	.reg .b32 %temp; 
	mov.b64 	{%r85, %temp}, %fd90;
	}
	setp.gt.s32 	%p3, %r84, 1048575;
	mov.b32 	%r86, -1023;
	@%p3 bra 	$L__BB15_3;
	mul.f64 	%fd90, %fd90, 0d4350000000000000;
	{
	.reg .b32 %temp; 
	mov.b64 	{%temp, %r84}, %fd90;
	}
	{
	.reg .b32 %temp; 
	mov.b64 	{%r85, %temp}, %fd90;
	}
	mov.b32 	%r86, -1077;
$L__BB15_3:
	add.s32 	%r67, %r84, -1;
	setp.gt.u32 	%p4, %r67, 2146435070;
	@%p4 bra 	$L__BB15_7;
	shr.u32 	%r70, %r84, 20;
	add.s32 	%r87, %r86, %r70;
	and.b32  	%r71, %r84, 1048575;
	or.b32  	%r72, %r71, 1072693248;
	mov.b64 	%fd91, {%r85, %r72};
	setp.lt.u32 	%p6, %r72, 1073127583;
	@%p6 bra 	$L__BB15_6;
	{
	.reg .b32 %temp; 
	mov.b64 	{%r73, %temp}, %fd91;
	}
	{
	.reg .b32 %temp; 
	mov.b64 	{%temp, %r74}, %fd91;
	}
	add.s32 	%r75, %r74, -1048576;
	mov.b64 	%fd91, {%r73, %r75};
	add.s32 	%r87, %r87, 1;
$L__BB15_6:
	add.f64 	%fd24, %fd91, 0dBFF0000000000000;
	add.f64 	%fd25, %fd91, 0d3FF0000000000000;
	rcp.approx.ftz.f64 	%fd26, %fd25;
	neg.f64 	%fd27, %fd25;
	fma.rn.f64 	%fd28, %fd27, %fd26, 0d3FF0000000000000;
	fma.rn.f64 	%fd29, %fd28, %fd28, %fd28;
	fma.rn.f64 	%fd30, %fd29, %fd26, %fd26;
	mul.f64 	%fd31, %fd24, %fd30;
	fma.rn.f64 	%fd32, %fd24, %fd30, %fd31;
	mul.f64 	%fd33, %fd32, %fd32;
	fma.rn.f64 	%fd34, %fd33, 0d3EB1380B3AE80F1E, 0d3ED0EE258B7A8B04;
	fma.rn.f64 	%fd35, %fd34, %fd33, 0d3EF3B2669F02676F;
	fma.rn.f64 	%fd36, %fd35, %fd33, 0d3F1745CBA9AB0956;
	fma.rn.f64 	%fd37, %fd36, %fd33, 0d3F3C71C72D1B5154;
	fma.rn.f64 	%fd38, %fd37, %fd33, 0d3F624924923BE72D;
	fma.rn.f64 	%fd39, %fd38, %fd33, 0d3F8999999999A3C4;
	fma.rn.f64 	%fd40, %fd39, %fd33, 0d3FB5555555555554;
	sub.f64 	%fd41, %fd24, %fd32;
	add.f64 	%fd42, %fd41, %fd41;
	neg.f64 	%fd43, %fd32;
	fma.rn.f64 	%fd44, %fd43, %fd24, %fd42;
	mul.f64 	%fd45, %fd30, %fd44;
	mul.f64 	%fd46, %fd33, %fd40;
	fma.rn.f64 	%fd47, %fd46, %fd32, %fd45;
	xor.b32  	%r76, %r87, -2147483648;
	mov.b32 	%r77, 1127219200;
	mov.b64 	%fd48, {%r76, %r77};
	mov.b32 	%r78, -2147483648;
	mov.b64 	%fd49, {%r78, %r77};
	sub.f64 	%fd50, %fd48, %fd49;
	fma.rn.f64 	%fd51, %fd50, 0d3FE62E42FEFA39EF, %fd32;
	fma.rn.f64 	%fd52, %fd50, 0dBFE62E42FEFA39EF, %fd51;
	sub.f64 	%fd53, %fd52, %fd32;
	sub.f64 	%fd54, %fd47, %fd53;
	fma.rn.f64 	%fd55, %fd50, 0d3C7ABC9E3B39803F, %fd54;
	add.f64 	%fd92, %fd51, %fd55;
	bra.uni 	$L__BB15_8;
$L__BB15_7:
	fma.rn.f64 	%fd23, %fd90, 0d7FF0000000000000, 0d7FF0000000000000;
	{
	.reg .b32 %temp; 
	mov.b64 	{%temp, %r68}, %fd90;
	}
	and.b32  	%r69, %r68, 2147483647;
	setp.eq.s32 	%p5, %r69, 0;
	selp.f64 	%fd92, 0dFFF0000000000000, %fd23, %p5;
$L__BB15_8:
	mul.f64 	%fd56, %fd92, 0dC000000000000000;
	sqrt.rn.f64 	%fd57, %fd56;
	mul.f64 	%fd12, %fd19, %fd57;
	mul.f64 	%fd13, %fd2, 0d401921FB54442D18;
	setp.neu.f64 	%p7, %fd13, 0d7FF0000000000000;
	@%p7 bra 	$L__BB15_10;
	mov.f64 	%fd63, 0d0000000000000000;
	mov.f64 	%fd64, 0d7FF0000000000000;
	mul.rn.f64 	%fd94, %fd64, %fd63;
	mov.b32 	%r89, 1;
	bra.uni 	$L__BB15_13;
$L__BB15_10:
	mul.f64 	%fd58, %fd13, 0d3FE45F306DC9C883;
	cvt.rni.s32.f64 	%r88, %fd58;
	cvt.rn.f64.s32 	%fd59, %r88;
	fma.rn.f64 	%fd60, %fd59, 0dBFF921FB54442D18, %fd13;
	fma.rn.f64 	%fd61, %fd59, 0dBC91A62633145C00, %fd60;
	fma.rn.f64 	%fd94, %fd59, 0dB97B839A252049C0, %fd61;
	setp.ltu.f64 	%p8, %fd13, 0d41E0000000000000;
	@%p8 bra 	$L__BB15_12;
	{ // callseq 0, 0
	.param .b64 param0;
	st.param.f64 	[param0], %fd13;
	.param .align 16 .b8 retval0[16];
	call.uni (retval0), 
	__internal_trig_reduction_slowpathd, 
	(
	param0
	);
	ld.param.f64 	%fd94, [retval0];
	ld.param.b32 	%r88, [retval0+8];
	} // callseq 0
$L__BB15_12:
	add.s32 	%r89, %r88, 1;
$L__BB15_13:
	ld.param.u64 	%rd25, [fhe_sample_gaussian_kernel_param_1];
	ld.param.u64 	%rd23, [fhe_sample_gaussian_kernel_param_0];
	shl.b32 	%r81, %r89, 6;
	cvt.u64.u32 	%rd12, %r81;
	and.b64  	%rd13, %rd12, 64;
	mov.u64 	%rd14, __cudart_sin_cos_coeffs;
	add.s64 	%rd15, %rd14, %rd13;
	mul.rn.f64 	%fd65, %fd94, %fd94;
	and.b32  	%r82, %r89, 1;
	setp.eq.b32 	%p9, %r82, 1;
	selp.f64 	%fd66, 0dBDA8FF8320FD8164, 0d3DE5DB65F9785EBA, %p9;
	ld.global.nc.v2.f64 	{%fd67, %fd68}, [%rd15];
	fma.rn.f64 	%fd69, %fd66, %fd65, %fd67;
	fma.rn.f64 	%fd70, %fd69, %fd65, %fd68;
	ld.global.nc.v2.f64 	{%fd71, %fd72}, [%rd15+16];
	fma.rn.f64 	%fd73, %fd70, %fd65, %fd71;
	fma.rn.f64 	%fd74, %fd73, %fd65, %fd72;
	ld.global.nc.v2.f64 	{%fd75, %fd76}, [%rd15+32];
	fma.rn.f64 	%fd77, %fd74, %fd65, %fd75;
	fma.rn.f64 	%fd78, %fd77, %fd65, %fd76;
	fma.rn.f64 	%fd79, %fd78, %fd94, %fd94;
	fma.rn.f64 	%fd80, %fd78, %fd65, 0d3FF0000000000000;
	selp.f64 	%fd81, %fd80, %fd79, %p9;
	and.b32  	%r83, %r89, 2;
	setp.eq.s32 	%p10, %r83, 0;
	mov.f64 	%fd82, 0d0000000000000000;
	sub.f64 	%fd83, %fd82, %fd81;
	selp.f64 	%fd84, %fd81, %fd83, %p10;
	mul.f64 	%fd85, %fd12, %fd84;
	mov.f64 	%fd86, 0d3FE0000000000000;
	copysign.f64 	%fd87, %fd85, %fd86;
	add.rz.f64 	%fd88, %fd85, %fd87;
	cvt.rzi.f64.f64 	%fd89, %fd88;
	cvt.rzi.s64.f64 	%rd16, %fd89;
	cvta.to.global.u64 	%rd17, %rd23;
	mul.wide.u32 	%rd18, %r1, 8;
	add.s64 	%rd19, %rd17, %rd18;
	st.global.u64 	[%rd19], %rd16;
	cvta.to.global.u64 	%rd20, %rd25;
	mul.wide.u32 	%rd21, %r1, 48;
	add.s64 	%rd22, %rd20, %rd21;
	st.global.v2.u32 	[%rd22], {%r10, %r3};
	st.global.v2.u32 	[%rd22+8], {%r6, %r7};
	st.global.v2.u32 	[%rd22+16], {%r8, %r9};
	st.global.v2.u32 	[%rd22+24], {%r4, %r5};
	st.global.f32 	[%rd22+32], %f1;
	st.global.f64 	[%rd22+40], %fd1;
$L__BB15_14:
	ret;

}
	// .globl	fhe_add_gaussian_noise_kernel
.visible .entry fhe_add_gaussian_noise_kernel(
	.param .u64 .ptr .align 1 fhe_add_gaussian_noise_kernel_param_0,
	.param .u64 .ptr .align 1 fhe_add_gaussian_noise_kernel_param_1,
	.param .f64 fhe_add_gaussian_noise_kernel_param_2,
	.param .u64 fhe_add_gaussian_noise_kernel_param_3,
	.param .u32 fhe_add_gaussian_noise_kernel_param_4,
	.param .u32 fhe_add_gaussian_noise_kernel_param_5
)
{
	.reg .pred 	%p<14>;
	.reg .b32 	%r<93>;
	.reg .b32 	%f<2>;
	.reg .b64 	%rd<35>;
	.reg .b64 	%fd<95>;

	ld.param.u64 	%rd5, [fhe_add_gaussian_noise_kernel_param_1];
	ld.param.f64 	%fd19, [fhe_add_gaussian_noise_kernel_param_2];
	ld.param.u32 	%r26, [fhe_add_gaussian_noise_kernel_param_4];
	ld.param.u32 	%r27, [fhe_add_gaussian_noise_kernel_param_5];
	mov.u32 	%r28, %ctaid.x;
	mov.u32 	%r29, %ntid.x;
	mov.u32 	%r30, %tid.x;
	mad.lo.s32 	%r1, %r28, %r29, %r30;
	mul.lo.s32 	%r31, %r27, %r26;
	setp.ge.u32 	%p1, %r1, %r31;
	@%p1 bra 	$L__BB16_17;
	cvta.to.global.u64 	%rd7, %rd5;
	rem.u32 	%r33, %r1, %r26;
	mul.wide.u32 	%rd8, %r33, 48;
	add.s64 	%rd1, %rd7, %rd8;
	ld.global.v2.u32 	{%r34, %r35}, [%rd1];
	ld.global.v2.u32 	{%r36, %r37}, [%rd1+8];
	ld.global.v2.u32 	{%r2, %r3}, [%rd1+16];
	ld.global.v2.u32 	{%r4, %r5}, [%rd1+24];
	ld.global.f32 	%f1, [%rd1+32];
	ld.global.f64 	%fd1, [%rd1+40];
	shr.u32 	%r38, %r35, 2;
	xor.b32  	%r39, %r38, %r35;
	shl.b32 	%r40, %r3, 4;
	shl.b32 	%r41, %r39, 1;
	xor.b32  	%r42, %r40, %r41;
	xor.b32  	%r43, %r42, %r3;
	xor.b32  	%r6, %r43, %r39;
	add.s32 	%r44, %r34, %r6;
	add.s32 	%r45, %r44, 362437;
	shr.u32 	%r46, %r36, 2;
	xor.b32  	%r47, %r46, %r36;
	shl.b32 	%r48, %r6, 4;
	shl.b32 	%r49, %r47, 1;
	xor.b32  	%r50, %r49, %r48;
	xor.b32  	%r51, %r50, %r47;
	xor.b32  	%r7, %r51, %r6;
	add.s32 	%r52, %r34, %r7;
	add.s32 	%r53, %r52, 724874;
	cvt.u64.u32 	%rd9, %r45;
	mul.wide.u32 	%rd10, %r53, 2097152;
	xor.b64  	%rd11, %rd10, %rd9;
	cvt.rn.f64.u64 	%fd20, %rd11;
	fma.rn.f64 	%fd21, %fd20, 0d3CA0000000000000, 0d3C90000000000000;
	shr.u32 	%r54, %r37, 2;
	xor.b32  	%r55, %r54, %r37;
	shl.b32 	%r56, %r7, 4;
	shl.b32 	%r57, %r55, 1;
	xor.b32  	%r58, %r57, %r56;
	xor.b32  	%r59, %r58, %r55;
	xor.b32  	%r8, %r59, %r7;
	add.s32 	%r60, %r34, %r8;
	add.s32 	%r61, %r60, 1087311;
	shr.u32 	%r62, %r2, 2;
	xor.b32  	%r63, %r62, %r2;
	shl.b32 	%r64, %r8, 4;
	shl.b32 	%r65, %r63, 1;
	xor.b32  	%r66, %r65, %r64;
	xor.b32  	%r67, %r66, %r63;
	xor.b32  	%r9, %r67, %r8;
	add.s32 	%r10, %r34, 1449748;
	add.s32 	%r68, %r9, %r10;
	cvt.u64.u32 	%rd12, %r61;
	mul.wide.u32 	%rd13, %r68, 2097152;
	xor.b64  	%rd14, %rd13, %rd12;
	cvt.rn.f64.u64 	%fd22, %rd14;
	fma.rn.f64 	%fd2, %fd22, 0d3CA0000000000000, 0d3C90000000000000;
	setp.lt.f64 	%p2, %fd21, 0d3DDB7CDFD9D7BDBB;
	selp.f64 	%fd90, 0d3DDB7CDFD9D7BDBB, %fd21, %p2;
	{
	.reg .b32 %temp; 
	mov.b64 	{%temp, %r87}, %fd90;
	}
	{
	.reg .b32 %temp; 
	mov.b64 	{%r88, %temp}, %fd90;
	}
	setp.gt.s32 	%p3, %r87, 1048575;
	mov.b32 	%r89, -1023;
	@%p3 bra 	$L__BB16_3;
	mul.f64 	%fd90, %fd90, 0d4350000000000000;
	{
	.reg .b32 %temp; 
	mov.b64 	{%temp, %r87}, %fd90;
	}
	{
	.reg .b32 %temp; 
	mov.b64 	{%r88, %temp}, %fd90;
	}
	mov.b32 	%r89, -1077;
$L__BB16_3:
	add.s32 	%r70, %r87, -1;
	setp.gt.u32 	%p4, %r70, 2146435070;
	@%p4 bra 	$L__BB16_7;
	shr.u32 	%r73, %r87, 20;
	add.s32 	%r90, %r89, %r73;
	and.b32  	%r74, %r87, 1048575;
	or.b32  	%r75, %r74, 1072693248;
	mov.b64 	%fd91, {%r88, %r75};
	setp.lt.u32 	%p6, %r75, 1073127583;
	@%p6 bra 	$L__BB16_6;
	{
	.reg .b32 %temp; 
	mov.b64 	{%r76, %temp}, %fd91;
	}
	{
	.reg .b32 %temp; 
	mov.b64 	{%temp, %r77}, %fd91;
	}
	add.s32 	%r78, %r77, -1048576;
	mov.b64 	%fd91, {%r76, %r78};
	add.s32 	%r90, %r90, 1;
$L__BB16_6:
	add.f64 	%fd24, %fd91, 0dBFF0000000000000;
	add.f64 	%fd25, %fd91, 0d3FF0000000000000;
	rcp.approx.ftz.f64 	%fd26, %fd25;
	neg.f64 	%fd27, %fd25;
	fma.rn.f64 	%fd28, %fd27, %fd26, 0d3FF0000000000000;
	fma.rn.f64 	%fd29, %fd28, %fd28, %fd28;
	fma.rn.f64 	%fd30, %fd29, %fd26, %fd26;
	mul.f64 	%fd31, %fd24, %fd30;
	fma.rn.f64 	%fd32, %fd24, %fd30, %fd31;
	mul.f64 	%fd33, %fd32, %fd32;
	fma.rn.f64 	%fd34, %fd33, 0d3EB1380B3AE80F1E, 0d3ED0EE258B7A8B04;
	fma.rn.f64 	%fd35, %fd34, %fd33, 0d3EF3B2669F02676F;
	fma.rn.f64 	%fd36, %fd35, %fd33, 0d3F1745CBA9AB0956;
	fma.rn.f64 	%fd37, %fd36, %fd33, 0d3F3C71C72D1B5154;
	fma.rn.f64 	%fd38, %fd37, %fd33, 0d3F624924923BE72D;
	fma.rn.f64 	%fd39, %fd38, %fd33, 0d3F8999999999A3C4;
	fma.rn.f64 	%fd40, %fd39, %fd33, 0d3FB5555555555554;
	sub.f64 	%fd41, %fd24, %fd32;
	add.f64 	%fd42, %fd41, %fd41;
	neg.f64 	%fd43, %fd32;
	fma.rn.f64 	%fd44, %fd43, %fd24, %fd42;
	mul.f64 	%fd45, %fd30, %fd44;
	mul.f64 	%fd46, %fd33, %fd40;
	fma.rn.f64 	%fd47, %fd46, %fd32, %fd45;
	xor.b32  	%r79, %r90, -2147483648;
	mov.b32 	%r80, 1127219200;
	mov.b64 	%fd48, {%r79, %r80};
	mov.b32 	%r81, -2147483648;
	mov.b64 	%fd49, {%r81, %r80};
	sub.f64 	%fd50, %fd48, %fd49;
	fma.rn.f64 	%fd51, %fd50, 0d3FE62E42FEFA39EF, %fd32;
	fma.rn.f64 	%fd52, %fd50, 0dBFE62E42FEFA39EF, %fd51;
	sub.f64 	%fd53, %fd52, %fd32;
	sub.f64 	%fd54, %fd47, %fd53;
	fma.rn.f64 	%fd55, %fd50, 0d3C7ABC9E3B39803F, %fd54;
	add.f64 	%fd92, %fd51, %fd55;
	bra.uni 	$L__BB16_8;
$L__BB16_7:
	fma.rn.f64 	%fd23, %fd90, 0d7FF0000000000000, 0d7FF0000000000000;
	{
	.reg .b32 %temp; 
	mov.b64 	{%temp, %r71}, %fd90;
	}
	and.b32  	%r72, %r71, 2147483647;
	setp.eq.s32 	%p5, %r72, 0;
	selp.f64 	%fd92, 0dFFF0000000000000, %fd23, %p5;
$L__BB16_8:
	mul.f64 	%fd56, %fd92, 0dC000000000000000;
	sqrt.rn.f64 	%fd57, %fd56;
	mul.f64 	%fd12, %fd19, %fd57;
	mul.f64 	%fd13, %fd2, 0d401921FB54442D18;
	setp.neu.f64 	%p7, %fd13, 0d7FF0000000000000;
	@%p7 bra 	$L__BB16_10;
	mov.f64 	%fd63, 0d0000000000000000;
	mov.f64 	%fd64, 0d7FF0000000000000;
	mul.rn.f64 	%fd94, %fd64, %fd63;
	mov.b32 	%r92, 1;
	bra.uni 	$L__BB16_13;
$L__BB16_10:
	mul.f64 	%fd58, %fd13, 0d3FE45F306DC9C883;
	cvt.rni.s32.f64 	%r91, %fd58;
	cvt.rn.f64.s32 	%fd59, %r91;
	fma.rn.f64 	%fd60, %fd59, 0dBFF921FB54442D18, %fd13;
	fma.rn.f64 	%fd61, %fd59, 0dBC91A62633145C00, %fd60;
	fma.rn.f64 	%fd94, %fd59, 0dB97B839A252049C0, %fd61;
	setp.ltu.f64 	%p8, %fd13, 0d41E0000000000000;
	@%p8 bra 	$L__BB16_12;
	{ // callseq 1, 0
	.param .b64 param0;
	st.param.f64 	[param0], %fd13;
	.param .align 16 .b8 retval0[16];
	call.uni (retval0), 
	__internal_trig_reduction_slowpathd, 
	(
	param0
	);
	ld.param.f64 	%fd94, [retval0];
	ld.param.b32 	%r91, [retval0+8];
	} // callseq 1
$L__BB16_12:
	add.s32 	%r92, %r91, 1;
$L__BB16_13:
	ld.param.u64 	%rd32, [fhe_add_gaussian_noise_kernel_param_0];
	cvta.to.global.u64 	%rd2, %rd32;
	shl.b32 	%r84, %r92, 6;
	cvt.u64.u32 	%rd15, %r84;
	and.b64  	%rd16, %rd15, 64;
	mov.u64 	%rd17, __cudart_sin_cos_coeffs;
	add.s64 	%rd18, %rd17, %rd16;
	mul.rn.f64 	%fd65, %fd94, %fd94;
	and.b32  	%r85, %r92, 1;
	setp.eq.b32 	%p9, %r85, 1;
	selp.f64 	%fd66, 0dBDA8FF8320FD8164, 0d3DE5DB65F9785EBA, %p9;
	ld.global.nc.v2.f64 	{%fd67, %fd68}, [%rd18];
	fma.rn.f64 	%fd69, %fd66, %fd65, %fd67;
	fma.rn.f64 	%fd70, %fd69, %fd65, %fd68;
	ld.global.nc.v2.f64 	{%fd71, %fd72}, [%rd18+16];
	fma.rn.f64 	%fd73, %fd70, %fd65, %fd71;
	fma.rn.f64 	%fd74, %fd73, %fd65, %fd72;
	ld.global.nc.v2.f64 	{%fd75, %fd76}, [%rd18+32];
	fma.rn.f64 	%fd77, %fd74, %fd65, %fd75;
	fma.rn.f64 	%fd78, %fd77, %fd65, %fd76;
	fma.rn.f64 	%fd79, %fd78, %fd94, %fd94;
	fma.rn.f64 	%fd80, %fd78, %fd65, 0d3FF0000000000000;
	selp.f64 	%fd81, %fd80, %fd79, %p9;
	and.b32  	%r86, %r92, 2;
	setp.eq.s32 	%p10, %r86, 0;
	mov.f64 	%fd82, 0d0000000000000000;
	sub.f64 	%fd83, %fd82, %fd81;
	selp.f64 	%fd84, %fd81, %fd83, %p10;
	mul.f64 	%fd85, %fd12, %fd84;
	mov.f64 	%fd86, 0d3FE0000000000000;
	copysign.f64 	%fd87, %fd85, %fd86;
	add.rz.f64 	%fd88, %fd85, %fd87;
	cvt.rzi.f64.f64 	%fd89, %fd88;
	cvt.rzi.s64.f64 	%rd3, %fd89;
	setp.lt.s64 	%p11, %rd3, 0;
	@%p11 bra 	$L__BB16_15;
	ld.param.u64 	%rd34, [fhe_add_gaussian_noise_kernel_param_3];
	mul.wide.u32 	%rd26, %r1, 8;
	add.s64 	%rd27, %rd2, %rd26;
	ld.global.u64 	%rd28, [%rd27];
	add.s64 	%rd29, %rd28, %rd3;
	setp.lt.u64 	%p13, %rd29, %rd34;
	selp.b64 	%rd30, 0, %rd34, %p13;
	sub.s64 	%rd31, %rd29, %rd30;
	st.global.u64 	[%rd27], %rd31;
	bra.uni 	$L__BB16_16;
$L__BB16_15:
	ld.param.u64 	%rd33, [fhe_add_gaussian_noise_kernel_param_3];
	mul.wide.u32 	%rd19, %r1, 8;
	add.s64 	%rd20, %rd2, %rd19;
	ld.global.u64 	%rd21, [%rd20];
	neg.s64 	%rd22, %rd3;
	setp.lt.u64 	%p12, %rd21, %rd22;
	selp.b64 	%rd23, %rd33, 0, %p12;
	add.s64 	%rd24, %rd21, %rd3;
	add.s64 	%rd25, %rd24, %rd23;
	st.global.u64 	[%rd20], %rd25;
$L__BB16_16:
	st.global.v2.u32 	[%rd1], {%r10, %r3};
	st.global.v2.u32 	[%rd1+8], {%r6, %r7};
	st.global.v2.u32 	[%rd1+16], {%r8, %r9};
	st.global.v2.u32 	[%rd1+24], {%r4, %r5};
	st.global.f32 	[%rd1+32], %f1;
	st.global.f64 	[%rd1+40], %fd1;
$L__BB16_17:
	ret;

}
	// .globl	fhe_modulus_switch_kernel
.visible .entry fhe_modulus_switch_kernel(
	.param .u64 .ptr .align 1 fhe_modulus_switch_kernel_param_0,
	.param .u64 .ptr .align 1 fhe_modulus_switch_kernel_param_1,
	.param .u64 fhe_modulus_switch_kernel_param_2,
	.param .u64 fhe_modulus_switch_kernel_param_3,
	.param .u32 fhe_modulus_switch_kernel_param_4,
	.param .u32 fhe_modulus_switch_kernel_param_5
)
{
	.reg .pred 	%p<18>;
	.reg .b32 	%r<255>;
	.reg .b32 	%f<3>;
	.reg .b64 	%rd<42>;

	ld.param.u64 	%rd5, [fhe_modulus_switch_kernel_param_0];
	ld.param.u64 	%rd6, [fhe_modulus_switch_kernel_param_1];
	ld.param.u64 	%rd7, [fhe_modulus_switch_kernel_param_2];
	ld.param.u64 	%rd8, [fhe_modulus_switch_kernel_param_3];
	ld.param.u32 	%r53, [fhe_modulus_switch_kernel_param_4];
	ld.param.u32 	%r54, [fhe_modulus_switch_kernel_param_5];
	mov.u32 	%r55, %ctaid.x;
	mov.u32 	%r56, %ntid.x;
	mov.u32 	%r57, %tid.x;
	mad.lo.s32 	%r1, %r55, %r56, %r57;
	mul.lo.s32 	%r58, %r54, %r53;
	setp.ge.u32 	%p3, %r1, %r58;
	@%p3 bra 	$L__BB17_13;
	cvta.to.global.u64 	%rd9, %rd6;
	mul.wide.u32 	%rd10, %r1, 8;
	add.s64 	%rd11, %rd9, %rd10;
	ld.global.nc.u64 	%rd12, [%rd11];
	mul.lo.s64 	%rd13, %rd12, %rd8;
	mul.hi.u64 	%rd14, %rd12, %rd8;
	shr.u64 	%rd15, %rd7, 1;
	add.cc.s64 	%rd16, %rd13, %rd15;
	addc.cc.s64 	%rd17, %rd14, 0;
	cvt.u32.u64 	%r99, %rd16;
	{ .reg .b32 tmp; mov.b64 {tmp, %r100}, %rd16; }
	cvt.u32.u64 	%r101, %rd17;
	{ .reg .b32 tmp; mov.b64 {tmp, %r102}, %rd17; }
	shr.u64 	%rd18, %rd7, 32;
	setp.lt.u64 	%p4, %rd7, 4294967296;
	selp.b64 	%rd19, %rd7, %rd18, %p4;
	cvt.u32.u64 	%r103, %rd19;
	max.u64 	%rd20, %rd7, 4294967296;
	cvt.u32.u64 	%r104, %rd20;
	selp.b32 	%r105, 96, 64, %p4;
	setp.eq.s64 	%p5, %rd19, 0;
	clz.b32 	%r106, %r103;
	selp.b32 	%r107, 32, %r106, %p5;
	add.s32 	%r2, %r107, %r105;
	shf.l.wrap.b32 	%r94, %r104, %r103, %r107;
	and.b32  	%r108, %r107, 31;
	shl.b32 	%r91, %r104, %r108;
	shl.b32 	%r241, %r99, %r108;
	shf.l.wrap.b32 	%r240, %r99, %r100, %r107;
	shf.l.wrap.b32 	%r239, %r100, %r101, %r107;
	shf.l.wrap.b32 	%r238, %r101, %r102, %r107;
	mov.b32 	%r235, 0;
	shf.l.wrap.b32 	%r237, %r102, %r235, %r107;
	neg.s32 	%r109, %r94;
	cvt.u64.u32 	%rd21, %r109;
	shl.b64 	%rd22, %rd21, 32;
	cvt.u64.u32 	%rd23, %r91;
	mov.b32 	%r110, 17185;
	mov.b32 	%r111, 63;
	prmt.b32 	%r112, %r94, %r111, %r110;
	mov.b32 	%f1, %r112;
	rcp.approx.f32 	%f2, %f1;
	mov.b32 	%r113, %f2;
	shl.b32 	%r114, %r113, 9;
	add.s32 	%r60, %r114, -512;
	mul.hi.u32 	%r115, %r60, %r91;
	cvt.u64.u32 	%rd24, %r115;
	mul.wide.u32 	%rd25, %r60, %r94;
	add.s64 	%rd26, %rd23, %rd24;
	add.s64 	%rd27, %rd26, %rd25;
	sub.s64 	%rd28, %rd22, %rd27;
	cvt.u32.u64 	%r76, %rd28;
	{ .reg .b32 tmp; mov.b64 {tmp, %r79}, %rd28; }
	setp.gt.s64 	%p6, %rd28, -1;
	selp.b32 	%r85, %r60, 0, %p6;
	shr.u64 	%rd29, %rd28, 63;
	cvt.u32.u64 	%r116, %rd29;
	xor.b32  	%r88, %r116, 1;
	mov.b32 	%r62, -2147483648;
	// begin inline asm
	mad.hi.cc.u32 %r59,%r60,%r76,%r62;
	// end inline asm
	// begin inline asm
	addc.u32 %r63,%r235,%r235;
	// end inline asm
	// begin inline asm
	mad.lo.cc.u32 %r66,%r60,%r79,%r59;
	// end inline asm
	// begin inline asm
	madc.hi.u32 %r70,%r60,%r79,%r63;
	// end inline asm
	// begin inline asm
	add.cc.u32 %r74,%r66,%r76;
	// end inline asm
	// begin inline asm
	addc.cc.u32 %r77,%r70,%r79;
	// end inline asm
	// begin inline asm
	addc.u32 %r80,%r235,%r235;
	// end inline asm
	// begin inline asm
	add.cc.u32 %r83,%r77,%r85;
	// end inline asm
	// begin inline asm
	addc.u32 %r86,%r80,%r88;
	// end inline asm
	setp.eq.s32 	%p7, %r86, 2;
	selp.b32 	%r117, -1, %r83, %p7;
	mul.hi.u32 	%r118, %r117, %r91;
	cvt.u64.u32 	%rd30, %r118;
	mul.wide.u32 	%rd31, %r117, %r94;
	add.s64 	%rd32, %rd31, %rd30;
	cvt.u32.u64 	%r90, %rd32;
	{ .reg .b32 tmp; mov.b64 {tmp, %r93}, %rd32; }
	// begin inline asm
	add.cc.u32 %r89,%r90,%r91;
	// end inline asm
	// begin inline asm
	addc.cc.u32 %r92,%r93,%r94;
	// end inline asm
	// begin inline asm
	addc.u32 %r95,%r235,%r235;
	// end inline asm
	setp.eq.s32 	%p8, %r95, 0;
	min.u32 	%r119, %r117, -2;
	add.s32 	%r120, %r119, 1;
	selp.b32 	%r10, %r120, %r117, %p8;
	mov.u32 	%r246, %r235;
$L__BB17_2:
	.pragma "nounroll";
	mov.u32 	%r12, %r246;
	// begin inline asm
	sub.cc.u32 %r121,%r239,%r91;
	// end inline asm
	// begin inline asm
	subc.cc.u32 %r124,%r238,%r94;
	// end inline asm
	mov.b32 	%r129, -2;
	// begin inline asm
	subc.u32 %r127,%r237,%r129;
	// end inline asm
	// begin inline asm
	mad.hi.u32 %r130,%r237,%r10,%r127;
	// end inline asm
	setp.lt.u32 	%p10, %r130, %r237;
	selp.b32 	%r246, -1, %r130, %p10;
	mov.b32 	%r161, 0;
	// begin inline asm
	mad.lo.cc.u32 %r134,%r246,%r91,%r161;
	// end inline asm
	// begin inline asm
	madc.hi.u32 %r138,%r246,%r91,%r161;
	// end inline asm
	// begin inline asm
	mad.lo.cc.u32 %r142,%r246,%r94,%r138;
	// end inline asm
	// begin inline asm
	madc.hi.u32 %r146,%r246,%r94,%r161;
	// end inline asm
	// begin inline asm
	sub.cc.u32 %r247,%r239,%r134;
	// end inline asm
	// begin inline asm
	subc.cc.u32 %r248,%r238,%r142;
	// end inline asm
	// begin inline asm
	subc.cc.u32 %r249,%r237,%r146;
	// end inline asm
	// begin inline asm
	addc.u32 %r159,%r161,%r161;
	// end inline asm
	setp.ne.s32 	%p11, %r159, 0;
	mov.pred 	%p17, 0;
	@%p11 bra 	$L__BB17_4;
	// begin inline asm
	add.cc.u32 %r247,%r247,%r91;
	// end inline asm
	// begin inline asm
	addc.cc.u32 %r248,%r248,%r94;
	// end inline asm
	mov.b32 	%r173, 0;
	// begin inline asm
	addc.cc.u32 %r249,%r249,%r173;
	// end inline asm
	// begin inline asm
	addc.u32 %r171,%r173,%r173;
	// end inline asm
	add.s32 	%r246, %r246, -1;
	setp.eq.s32 	%p17, %r171, 0;
$L__BB17_4:
	not.pred 	%p12, %p17;
	@%p12 bra 	$L__BB17_6;
	// begin inline asm
	add.cc.u32 %r247,%r247,%r91;
	// end inline asm
	// begin inline asm
	addc.cc.u32 %r248,%r248,%r94;
	// end inline asm
	mov.b32 	%r182, 0;
	// begin inline asm
	addc.u32 %r249,%r249,%r182;
	// end inline asm
	add.s32 	%r246, %r246, -1;
$L__BB17_6:
	mov.b32 	%r216, 0;
	// begin inline asm
	mad.lo.cc.u32 %r183,%r246,%r216,%r216;
	// end inline asm
	// begin inline asm
	madc.hi.u32 %r187,%r246,%r216,%r216;
	// end inline asm
	// begin inline asm
	mad.lo.cc.u32 %r191,%r246,%r216,%r187;
	// end inline asm
	// begin inline asm
	madc.hi.u32 %r195,%r246,%r216,%r216;
	// end inline asm
	// begin inline asm
	sub.cc.u32 %r250,%r241,%r183;
	// end inline asm
	// begin inline asm
	subc.cc.u32 %r239,%r240,%r191;
	// end inline asm
	// begin inline asm
	subc.cc.u32 %r238,%r247,%r195;
	// end inline asm
	// begin inline asm
	subc.cc.u32 %r237,%r248,%r216;
	// end inline asm
	// begin inline asm
	subc.cc.u32 %r211,%r249,%r216;
	// end inline asm
	// begin inline asm
	subc.u32 %r214,%r216,%r216;
	// end inline asm
	setp.ne.s32 	%p13, %r214, -1;
	@%p13 bra 	$L__BB17_8;
	add.s32 	%r246, %r246, -1;
	mov.b32 	%r222, 0;
	// begin inline asm
	add.cc.u32 %r250,%r250,%r222;
	// end inline asm
	// begin inline asm
	addc.cc.u32 %r239,%r239,%r222;
	// end inline asm
	// begin inline asm
	addc.cc.u32 %r238,%r238,%r91;
	// end inline asm
	// begin inline asm
	addc.u32 %r237,%r237,%r94;
	// end inline asm
$L__BB17_8:
	add.s32 	%r235, %r235, 32;
	setp.le.u32 	%p14, %r235, %r2;
	mov.b32 	%r241, 0;
	mov.u32 	%r240, %r250;
	@%p14 bra 	$L__BB17_2;
	setp.eq.s32 	%p15, %r2, 128;
	selp.b32 	%r230, -1, %r12, %p15;
	selp.b32 	%r231, -1, %r246, %p15;
	cvt.u64.u32 	%rd33, %r230;
	shl.b64 	%rd34, %rd33, 32;
	cvt.u64.u32 	%rd35, %r231;
	or.b64  	%rd1, %rd34, %rd35;
	or.b64  	%rd36, %rd34, %rd8;
	and.b64  	%rd37, %rd36, -4294967296;
	setp.ne.s64 	%p16, %rd37, 0;
	@%p16 bra 	$L__BB17_11;
	cvt.u32.u64 	%r232, %rd8;
	cvt.u32.u64 	%r233, %rd1;
	rem.u32 	%r234, %r233, %r232;
	cvt.u64.u32 	%rd41, %r234;
	bra.uni 	$L__BB17_12;
$L__BB17_11:
	rem.u64 	%rd41, %rd1, %rd8;
$L__BB17_12:
	cvta.to.global.u64 	%rd38, %rd5;
	add.s64 	%rd40, %rd38, %rd10;
	st.global.u64 	[%rd40], %rd41;
$L__BB17_13:
	ret;

}
	// .globl	fhe_memset_kernel
.visible .entry fhe_memset_kernel(
	.param .u64 .ptr .align 1 fhe_memset_kernel_param_0,
	.param .u64 fhe_memset_kernel_param_1,
	.param .u32 fhe_memset_kernel_param_2
)
{
	.reg .pred 	%p<2>;
	.reg .b32 	%r<6>;
	.reg .b64 	%rd<6>;

	ld.param.u64 	%rd1, [fhe_memset_kernel_param_0];
	ld.param.u64 	%rd2, [fhe_memset_kernel_param_1];
	ld.param.u32 	%r2, [fhe_memset_kernel_param_2];
	mov.u32 	%r3, %ctaid.x;
	mov.u32 	%r4, %ntid.x;
	mov.u32 	%r5, %tid.x;
	mad.lo.s32 	%r1, %r3, %r4, %r5;
	setp.ge.u32 	%p1, %r1, %r2;
	@%p1 bra 	$L__BB18_2;
	cvta.to.global.u64 	%rd3, %rd1;
	mul.wide.u32 	%rd4, %r1, 8;
	add.s64 	%rd5, %rd3, %rd4;
	st.global.u64 	[%rd5], %rd2;
$L__BB18_2:
	ret;

}
	// .globl	fhe_memcpy_kernel
.visible .entry fhe_memcpy_kernel(
	.param .u64 .ptr .align 1 fhe_memcpy_kernel_param_0,
	.param .u64 .ptr .align 1 fhe_memcpy_kernel_param_1,
	.param .u32 fhe_memcpy_kernel_param_2
)
{
	.reg .pred 	%p<2>;
	.reg .b32 	%r<6>;
	.reg .b64 	%rd<9>;

	ld.param.u64 	%rd1, [fhe_memcpy_kernel_param_0];
	ld.param.u64 	%rd2, [fhe_memcpy_kernel_param_1];
	ld.param.u32 	%r2, [fhe_memcpy_kernel_param_2];
	mov.u32 	%r3, %ctaid.x;
	mov.u32 	%r4, %ntid.x;
	mov.u32 	%r5, %tid.x;
	mad.lo.s32 	%r1, %r3, %r4, %r5;
	setp.ge.u32 	%p1, %r1, %r2;
	@%p1 bra 	$L__BB19_2;
	cvta.to.global.u64 	%rd3, %rd2;
	cvta.to.global.u64 	%rd4, %rd1;
	mul.wide.u32 	%rd5, %r1, 8;
	add.s64 	%rd6, %rd3, %rd5;
	ld.global.nc.u64 	%rd7, [%rd6];
	add.s64 	%rd8, %rd4, %rd5;
	st.global.u64 	[%rd8], %rd7;
$L__BB19_2:
	ret;

}
	// .globl	fhe_reduce_sum_kernel
.visible .entry fhe_reduce_sum_kernel(
	.param .u64 .ptr .align 1 fhe_reduce_sum_kernel_param_0,
	.param .u64 .ptr .align 1 fhe_reduce_sum_kernel_param_1,
	.param .u64 fhe_reduce_sum_kernel_param_2,
	.param .u32 fhe_reduce_sum_kernel_param_3
)
{
	.reg .pred 	%p<7>;
	.reg .b32 	%r<14>;
	.reg .b64 	%rd<20>;

	ld.param.u64 	%rd3, [fhe_reduce_sum_kernel_param_0];
	ld.param.u64 	%rd4, [fhe_reduce_sum_kernel_param_1];
	ld.param.u64 	%rd5, [fhe_reduce_sum_kernel_param_2];
	ld.param.u32 	%r8, [fhe_reduce_sum_kernel_param_3];
	mov.u32 	%r1, %tid.x;
	mov.u32 	%r2, %ctaid.x;
	mov.u32 	%r13, %ntid.x;
	mad.lo.s32 	%r4, %r2, %r13, %r1;
	setp.ge.u32 	%p1, %r4, %r8;
	mov.b64 	%rd19, 0;
	@%p1 bra 	$L__BB20_2;
	cvta.to.global.u64 	%rd7, %rd4;
	mul.wide.u32 	%rd8, %r4, 8;
	add.s64 	%rd9, %rd7, %rd8;
	ld.global.nc.u64 	%rd19, [%rd9];
$L__BB20_2:
	shl.b32 	%r9, %r1, 3;
	mov.u32 	%r10, shared;
	add.s32 	%r5, %r10, %r9;
	st.shared.u64 	[%r5], %rd19;
	bar.sync 	0;
	setp.lt.u32 	%p2, %r13, 2;
	@%p2 bra 	$L__BB20_6;
$L__BB20_3:
	shr.u32 	%r7, %r13, 1;
	setp.ge.u32 	%p3, %r1, %r7;
	@%p3 bra 	$L__BB20_5;
	ld.shared.u64 	%rd10, [%r5];
	shl.b32 	%r11, %r7, 3;
	add.s32 	%r12, %r5, %r11;
	ld.shared.u64 	%rd11, [%r12];
	add.s64 	%rd12, %rd11, %rd10;
	setp.lt.u64 	%p4, %rd12, %rd5;
	selp.b64 	%rd13, 0, %rd5, %p4;
	sub.s64 	%rd14, %rd12, %rd13;
	st.shared.u64 	[%r5], %rd14;
$L__BB20_5:
	bar.sync 	0;
	setp.gt.u32 	%p5, %r13, 3;
	mov.u32 	%r13, %r7;
	@%p5 bra 	$L__BB20_3;
$L__BB20_6:
	setp.ne.s32 	%p6, %r1, 0;
	@%p6 bra 	$L__BB20_8;
	ld.shared.u64 	%rd15, [shared];
	cvta.to.global.u64 	%rd16, %rd3;
	mul.wide.u32 	%rd17, %r2, 8;
	add.s64 	%rd18, %rd16, %rd17;
	st.global.u64 	[%rd18], %rd15;
$L__BB20_8:
	ret;

}
.func  (.param .align 16 .b8 func_retval0[16]) __internal_trig_reduction_slowpathd(
	.param .b64 __internal_trig_reduction_slowpathd_param_0
)
{
	.local .align 8 .b8 	__local_depot21[40];
	.reg .b64 	%SP;
	.reg .b64 	%SPL;
	.reg .pred 	%p<10>;
	.reg .b32 	%r<47>;
	.reg .b64 	%rd<74>;
	.reg .b64 	%fd<5>;

	mov.u64 	%SPL, __local_depot21;
	ld.param.f64 	%fd4, [__internal_trig_reduction_slowpathd_param_0];
	add.u64 	%rd1, %SPL, 0;
	{
	.reg .b32 %temp; 
	mov.b64 	{%temp, %r1}, %fd4;
	}
	shr.u32 	%r2, %r1, 20;
	and.b32  	%r3, %r2, 2047;
	setp.eq.s32 	%p1, %r3, 2047;
	mov.b32 	%r46, 0;
	@%p1 bra 	$L__BB21_9;
	add.s32 	%r20, %r3, -1024;
	mov.b64 	%rd20, %fd4;
	shl.b64 	%rd2, %rd20, 11;
	shr.u32 	%r4, %r20, 6;
	sub.s32 	%r45, 15, %r4;
	sub.s32 	%r21, 19, %r4;
	setp.lt.u32 	%p2, %r20, 128;
	selp.b32 	%r6, 18, %r21, %p2;
	setp.ge.s32 	%p3, %r45, %r6;
	mov.b64 	%rd70, 0;
	@%p3 bra 	$L__BB21_4;
	add.s32 	%r23, %r6, %r4;
	neg.s32 	%r43, %r23;
	or.b64  	%rd3, %rd2, -9223372036854775808;
	mov.b64 	%rd70, 0;
	mov.b32 	%r42, 0;
	mov.u64 	%rd25, __cudart_i2opi_d;
	mov.u32 	%r44, %r45;
$L__BB21_3:
	.pragma "nounroll";
	mul.wide.s32 	%rd22, %r42, 8;
	add.s64 	%rd23, %rd1, %rd22;
	mul.wide.s32 	%rd24, %r44, 8;
	add.s64 	%rd26, %rd25, %rd24;
	ld.global.nc.u64 	%rd27, [%rd26];
	{
	.reg .u32 %r0, %r1, %r2, %r3, %alo, %ahi, %blo, %bhi, %clo, %chi;
	mov.b64 	{%alo,%ahi}, %rd27;
	mov.b64 	{%blo,%bhi}, %rd3;
	mov.b64 	{%clo,%chi}, %rd70;
	mad.lo.cc.u32 	%r0, %alo, %blo, %clo;
	madc.hi.cc.u32 	%r1, %alo, %blo, %chi;
	madc.hi.u32 	%r2, %alo, %bhi, 0;
	mad.lo.cc.u32 	%r1, %alo, %bhi, %r1;
	madc.hi.cc.u32 	%r2, %ahi, %blo, %r2;
	madc.hi.u32 	%r3, %ahi, %bhi, 0;
	mad.lo.cc.u32 	%r1, %ahi, %blo, %r1;
	madc.lo.cc.u32 	%r2, %ahi, %bhi, %r2;
	addc.u32 	%r3, %r3, 0;
	mov.b64 	%rd28, {%r0,%r1};
	mov.b64 	%rd70, {%r2,%r3};
	}
	st.local.u64 	[%rd23], %rd28;
	add.s32 	%r44, %r44, 1;
	add.s32 	%r43, %r43, 1;
	add.s32 	%r42, %r42, 1;
	setp.ne.s32 	%p4, %r43, -15;
	mov.u32 	%r45, %r6;
	@%p4 bra 	$L__BB21_3;
$L__BB21_4:
	cvt.s64.s32 	%rd29, %r45;
	cvt.u64.u32 	%rd30, %r4;
	add.s64 	%rd31, %rd30, %rd29;
	shl.b64 	%rd32, %rd31, 3;
	add.s64 	%rd33, %rd1, %rd32;
	st.local.u64 	[%rd33+-120], %rd70;
	and.b32  	%r15, %r2, 63;
	ld.local.u64 	%rd72, [%rd1+16];
	ld.local.u64 	%rd71, [%rd1+24];
	setp.eq.s32 	%p5, %r15, 0;
	@%p5 bra 	$L__BB21_6;
	shl.b64 	%rd34, %rd71, %r15;
	shr.u64 	%rd35, %rd72, 1;
	xor.b32  	%r24, %r15, 63;
	shr.u64 	%rd36, %rd35, %r24;
	or.b64  	%rd71, %rd34, %rd36;
	ld.local.u64 	%rd37, [%rd1+8];
	shl.b64 	%rd38, %rd72, %r15;
	shr.u64 	%rd39, %rd37, 1;
	shr.u64 	%rd40, %rd39, %r24;
	or.b64  	%rd72, %rd38, %rd40;
$L__BB21_6:
	and.b32  	%r25, %r1, -2147483648;
	shr.u64 	%rd41, %rd71, 62;
	cvt.u32.u64 	%r26, %rd41;
	mov.b64 	{%r27, %r28}, %rd71;
	mov.b64 	{%r29, %r30}, %rd72;
	shf.l.wrap.b32 	%r31, %r30, %r27, 2;
	shf.l.wrap.b32 	%r32, %r27, %r28, 2;
	mov.b64 	%rd42, {%r31, %r32};
	shl.b64 	%rd43, %rd72, 2;
	shr.u64 	%rd44, %rd42, 63;
	cvt.u32.u64 	%r33, %rd44;
	add.s32 	%r34, %r33, %r26;
	setp.eq.s32 	%p6, %r25, 0;
	neg.s32 	%r35, %r34;
	selp.b32 	%r46, %r34, %r35, %p6;
	setp.gt.s64 	%p7, %rd42, -1;
	mov.b64 	%rd45, 0;
	{
	.reg .u32 %r0, %r1, %r2, %r3, %a0, %a1, %a2, %a3, %b0, %b1, %b2, %b3;
	mov.b64 	{%a0,%a1}, %rd45;
	mov.b64 	{%a2,%a3}, %rd45;
	mov.b64 	{%b0,%b1}, %rd43;
	mov.b64 	{%b2,%b3}, %rd42;
	sub.cc.u32 	%r0, %a0, %b0;
	subc.cc.u32 	%r1, %a1, %b1;
	subc.cc.u32 	%r2, %a2, %b2;
	subc.u32 	%r3, %a3, %b3;
	mov.b64 	%rd46, {%r0,%r1};
	mov.b64 	%rd47, {%r2,%r3};
	}
	xor.b32  	%r36, %r25, -2147483648;
	selp.b64 	%rd73, %rd42, %rd47, %p7;
	selp.b64 	%rd14, %rd43, %rd46, %p7;
	selp.b32 	%r17, %r25, %r36, %p7;
	clz.b64 	%r37, %rd73;
	cvt.u64.u32 	%rd15, %r37;
	setp.eq.s32 	%p8, %r37, 0;
	@%p8 bra 	$L__BB21_8;
	cvt.u32.u64 	%r38, %rd15;
	and.b32  	%r39, %r38, 63;
	shl.b64 	%rd48, %rd73, %r39;
	shr.u64 	%rd49, %rd14, 1;
	not.b32 	%r40, %r38;
	and.b32  	%r41, %r40, 63;
	shr.u64 	%rd50, %rd49, %r41;
	or.b64  	%rd73, %rd48, %rd50;
$L__BB21_8:
	mov.b64 	%rd51, -3958705157555305931;
	{
	.reg .u32 %r0, %r1, %r2, %r3, %alo, %ahi, %blo, %bhi;
	mov.b64 	{%alo,%ahi}, %rd73;
	mov.b64 	{%blo,%bhi}, %rd51;
	mul.lo.u32 	%r0, %alo, %blo;
	mul.hi.u32 	%r1, %alo, %blo;
	mad.lo.cc.u32 	%r1, %alo, %bhi, %r1;
	madc.hi.u32 	%r2, %alo, %bhi, 0;
	mad.lo.cc.u32 	%r1, %ahi, %blo, %r1;
	madc.hi.cc.u32 	%r2, %ahi, %blo, %r2;
	madc.hi.u32 	%r3, %ahi, %bhi, 0;
	mad.lo.cc.u32 	%r2, %ahi, %bhi, %r2;
	addc.u32 	%r3, %r3, 0;
	mov.b64 	%rd52, {%r0,%r1};
	mov.b64 	%rd53, {%r2,%r3};
	}
	setp.gt.s64 	%p9, %rd53, 0;
	{
	.reg .u32 %r0, %r1, %r2, %r3, %a0, %a1, %a2, %a3, %b0, %b1, %b2, %b3;
	mov.b64 	{%a0,%a1}, %rd52;
	mov.b64 	{%a2,%a3}, %rd53;
	mov.b64 	{%b0,%b1}, %rd52;
	mov.b64 	{%b2,%b3}, %rd53;
	add.cc.u32 	%r0, %a0, %b0;
	addc.cc.u32 	%r1, %a1, %b1;
	addc.cc.u32 	%r2, %a2, %b2;
	addc.u32 	%r3, %a3, %b3;
	mov.b64 	%rd54, {%r0,%r1};
	mov.b64 	%rd55, {%r2,%r3};
	}
	selp.b64 	%rd56, %rd55, %rd53, %p9;
	selp.s64 	%rd57, -1, 0, %p9;
	sub.s64 	%rd58, %rd57, %rd15;
	cvt.u64.u32 	%rd59, %r17;
	shl.b64 	%rd60, %rd59, 32;
	add.s64 	%rd61, %rd56, 1;
	shr.u64 	%rd62, %rd61, 10;
	add.s64 	%rd63, %rd62, 1;
	shr.u64 	%rd64, %rd63, 1;
	shl.b64 	%rd65, %rd58, 52;
	add.s64 	%rd66, %rd65, %rd64;
	add.s64 	%rd67, %rd66, 4602678819172646912;
	or.b64  	%rd68, %rd67, %rd60;
	mov.b64 	%fd4, %rd68;
$L__BB21_9:
	st.param.f64 	[func_retval0], %fd4;
	st.param.b32 	[func_retval0+8], %r46;
	ret;

}


// ===== COMPILED SASS (sm_100) =====

	.target	sm_100

	.elftype	@"ET_EXEC"


//--------------------- .note.nv.tkinfo           --------------------------
	.section	.note.nv.tkinfo,"",@"SHT_NOTE"
	.sectionflags	@"SHF_NOTE_NV_TKINFO"
	.tkinfo
        /*0018*/ 	.word	0x00000002
        /*0030*/ 	.string	""
        /*0030*/ 	.string	"ptxas"
        /*0030*/ 	.string	"Cuda compilation tools, release 13.0, V13.0.88"
        /*0030*/ 	.string	"Build cuda_13.0.r13.0/compiler.36424714_0"
        /*0030*/ 	.string	"-arch sm_100 -m 64 "



//--------------------- .note.nv.cuinfo           --------------------------
	.section	.note.nv.cuinfo,"",@"SHT_NOTE"
	.sectionflags	@"SHF_NOTE_NV_CUINFO"
        /*0018*/ 	.short	0x0002
        /*001a*/ 	.short	0x0064
        /*001c*/ 	.short	0x0082
	.zero		2


//--------------------- .nv.info                  --------------------------
	.section	.nv.info,"",@"SHT_CUDA_INFO"
	.align	4


	//----- nvinfo : EIATTR_REGCOUNT
	.align		4
        /*0000*/ 	.byte	0x04, 0x2f
        /*0002*/ 	.short	(.L_12 - .L_11)
	.align		4
.L_11:
        /*0004*/ 	.word	index@(fhe_poly_add_kernel)
        /*0008*/ 	.word	0x00000010


	//----- nvinfo : EIATTR_FRAME_SIZE
	.align		4
.L_12:
        /*000c*/ 	.byte	0x04, 0x11
        /*000e*/ 	.short	(.L_14 - .L_13)
	.align		4
.L_13:
        /*0010*/ 	.word	index@(fhe_poly_add_kernel)
        /*0014*/ 	.word	0x00000000


	//----- nvinfo : EIATTR_REGCOUNT
	.align		4
.L_14:
        /*0018*/ 	.byte	0x04, 0x2f
        /*001a*/ 	.short	(.L_16 - .L_15)
	.align		4
.L_15:
        /*001c*/ 	.word	index@(fhe_poly_sub_kernel)
        /*0020*/ 	.word	0x00000010


	//----- nvinfo : EIATTR_FRAME_SIZE
	.align		4
.L_16:
        /*0024*/ 	.byte	0x04, 0x11
        /*0026*/ 	.short	(.L_18 - .L_17)
	.align		4
.L_17:
        /*0028*/ 	.word	index@(fhe_poly_sub_kernel)
        /*002c*/ 	.word	0x00000000


	//----- nvinfo : EIATTR_REGCOUNT
	.align		4
.L_18:
        /*0030*/ 	.byte	0x04, 0x2f
        /*0032*/ 	.short	(.L_20 - .L_19)
	.align		4
.L_19:
        /*0034*/ 	.word	index@(fhe_poly_neg_kernel)
        /*0038*/ 	.word	0x0000000c


	//----- nvinfo : EIATTR_FRAME_SIZE
	.align		4
.L_20:
        /*003c*/ 	.byte	0x04, 0x11
        /*003e*/ 	.short	(.L_22 - .L_21)
	.align		4
.L_21:
        /*0040*/ 	.word	index@(fhe_poly_neg_kernel)
        /*0044*/ 	.word	0x00000000


	//----- nvinfo : EIATTR_REGCOUNT
	.align		4
.L_22:
        /*0048*/ 	.byte	0x04, 0x2f
        /*004a*/ 	.short	(.L_24 - .L_23)
	.align		4
.L_23:
        /*004c*/ 	.word	index@(fhe_poly_scale_kernel)
        /*0050*/ 	.word	0x00000018


	//----- nvinfo : EIATTR_FRAME_SIZE
	.align		4
.L_24:
        /*0054*/ 	.byte	0x04, 0x11
        /*0056*/ 	.short	(.L_26 - .L_25)
	.align		4
.L_25:
        /*0058*/ 	.word	index@($__internal_6_$__cuda_sm20_rem_u64)
        /*005c*/ 	.word	0x00000000


	//----- nvinfo : EIATTR_FRAME_SIZE
	.align		4
.L_26:
        /*0060*/ 	.byte	0x04, 0x11
        /*0062*/ 	.short	(.L_28 - .L_27)
	.align		4
.L_27:
        /*0064*/ 	.word	index@(fhe_poly_scale_kernel)
        /*0068*/ 	.word	0x00000000


	//----- nvinfo : EIATTR_REGCOUNT
	.align		4
.L_28:
        /*006c*/ 	.byte	0x04, 0x2f
        /*006e*/ 	.short	(.L_30 - .L_29)
	.align		4
.L_29:
        /*0070*/ 	.word	index@(fhe_poly_scale_barrett_kernel)
        /*0074*/ 	.word	0x0000000e


	//----- nvinfo : EIATTR_FRAME_SIZE
	.align		4
.L_30:
        /*0078*/ 	.byte	0x04, 0x11
        /*007a*/ 	.short	(.L_32 - .L_31)
	.align		4
.L_31:
        /*007c*/ 	.word	index@(fhe_poly_scale_barrett_kernel)
        /*0080*/ 	.word	0x00000000


	//----- nvinfo : EIATTR_REGCOUNT
	.align		4
.L_32:
        /*0084*/ 	.byte	0x04, 0x2f
        /*0086*/ 	.short	(.L_34 - .L_33)
	.align		4
.L_33:
        /*0088*/ 	.word	index@(fhe_poly_pointwise_mul_kernel)
        /*008c*/ 	.word	0x00000018


	//----- nvinfo : EIATTR_FRAME_SIZE
	.align		4
.L_34:
        /*0090*/ 	.byte	0x04, 0x11
        /*0092*/ 	.short	(.L_36 - .L_35)
	.align		4
.L_35:
        /*0094*/ 	.word	index@($__internal_5_$__cuda_sm20_rem_u64)
        /*0098*/ 	.word	0x00000000


	//----- nvinfo : EIATTR_FRAME_SIZE
	.align		4
.L_36:
        /*009c*/ 	.byte	0x04, 0x11
        /*009e*/ 	.short	(.L_38 - .L_37)
	.align		4
.L_37:
        /*00a0*/ 	.word	index@(fhe_poly_pointwise_mul_kernel)
        /*00a4*/ 	.word	0x00000000


	//----- nvinfo : EIATTR_REGCOUNT
	.align		4
.L_38:
        /*00a8*/ 	.byte	0x04, 0x2f
        /*00aa*/ 	.short	(.L_40 - .L_39)
	.align		4
.L_39:
        /*00ac*/ 	.word	index@(fhe_poly_pointwise_mac_kernel)
        /*00b0*/ 	.word	0x00000018


	//----- nvinfo : EIATTR_FRAME_SIZE
	.align		4
.L_40:
        /*00b4*/ 	.byte	0x04, 0x11
        /*00b6*/ 	.short	(.L_42 - .L_41)
	.align		4
.L_41:
        /*00b8*/ 	.word	index@($__internal_4_$__cuda_sm20_rem_u64)
        /*00bc*/ 	.word	0x00000000


	//----- nvinfo : EIATTR_FRAME_SIZE
	.align		4
.L_42:
        /*00c0*/ 	.byte	0x04, 0x11
        /*00c2*/ 	.short	(.L_44 - .L_43)
	.align		4
.L_43:
        /*00c4*/ 	.word	index@(fhe_poly_pointwise_mac_kernel)
        /*00c8*/ 	.word	0x00000000


	//----- nvinfo : EIATTR_REGCOUNT
	.align		4
.L_44:
        /*00cc*/ 	.byte	0x04, 0x2f
        /*00ce*/ 	.short	(.L_46 - .L_45)
	.align		4
.L_45:
        /*00d0*/ 	.word	index@(fhe_glwe_add_kernel)
        /*00d4*/ 	.word	0x00000010


	//----- nvinfo : EIATTR_FRAME_SIZE
	.align		4
.L_46:
        /*00d8*/ 	.byte	0x04, 0x11
        /*00da*/ 	.short	(.L_48 - .L_47)
	.align		4
.L_47:
        /*00dc*/ 	.word	index@(fhe_glwe_add_kernel)
        /*00e0*/ 	.word	0x00000000


	//----- nvinfo : EIATTR_REGCOUNT
	.align		4
.L_48:
        /*00e4*/ 	.byte	0x04, 0x2f
        /*00e6*/ 	.short	(.L_50 - .L_49)
	.align		4
.L_49:
        /*00e8*/ 	.word	index@(fhe_glwe_sub_kernel)
        /*00ec*/ 	.word	0x00000010


	//----- nvinfo : EIATTR_FRAME_SIZE
	.align		4
.L_50:
        /*00f0*/ 	.byte	0x04, 0x11
        /*00f2*/ 	.short	(.L_52 - .L_51)
	.align		4
.L_51:
        /*00f4*/ 	.word	index@(fhe_glwe_sub_kernel)
        /*00f8*/ 	.word	0x00000000


	//----- nvinfo : EIATTR_REGCOUNT
	.align		4
.L_52:
        /*00fc*/ 	.byte	0x04, 0x2f
        /*00fe*/ 	.short	(.L_54 - .L_53)
	.align		4
.L_53:
        /*0100*/ 	.word	index@(fhe_lwe_add_kernel)
        /*0104*/ 	.word	0x00000010


	//----- nvinfo : EIATTR_FRAME_SIZE
	.align		4
.L_54:
        /*0108*/ 	.byte	0x04, 0x11
        /*010a*/ 	.short	(.L_56 - .L_55)
	.align		4
.L_55:
        /*010c*/ 	.word	index@(fhe_lwe_add_kernel)
        /*0110*/ 	.word	0x00000000


	//----- nvinfo : EIATTR_REGCOUNT
	.align		4
.L_56:
        /*0114*/ 	.byte	0x04, 0x2f
        /*0116*/ 	.short	(.L_58 - .L_57)
	.align		4
.L_57:
        /*0118*/ 	.word	index@(fhe_lwe_sub_kernel)
        /*011c*/ 	.word	0x00000010


	//----- nvinfo : EIATTR_FRAME_SIZE
	.align		4
.L_58:
        /*0120*/ 	.byte	0x04, 0x11
        /*0122*/ 	.short	(.L_60 - .L_59)
	.align		4
.L_59:
        /*0124*/ 	.word	index@(fhe_lwe_sub_kernel)
        /*0128*/ 	.word	0x00000000


	//----- nvinfo : EIATTR_REGCOUNT
	.align		4
.L_60:
        /*012c*/ 	.byte	0x04, 0x2f
        /*012e*/ 	.short	(.L_62 - .L_61)
	.align		4
.L_61:
        /*0130*/ 	.word	index@(fhe_negacyclic_rotate_kernel)
        /*0134*/ 	.word	0x00000011


	//----- nvinfo : EIATTR_FRAME_SIZE
	.align		4
.L_62:
        /*0138*/ 	.byte	0x04, 0x11
        /*013a*/ 	.short	(.L_64 - .L_63)
	.align		4
.L_63:
        /*013c*/ 	.word	index@(fhe_negacyclic_rotate_kernel)
        /*0140*/ 	.word	0x00000000


	//----- nvinfo : EIATTR_REGCOUNT
	.align		4
.L_64:
        /*0144*/ 	.byte	0x04, 0x2f
        /*0146*/ 	.short	(.L_66 - .L_65)
	.align		4
.L_65:
        /*0148*/ 	.word	index@(fhe_encode_bits_kernel)
        /*014c*/ 	.word	0x0000000c


	//----- nvinfo : EIATTR_FRAME_SIZE
	.align		4
.L_66:
        /*0150*/ 	.byte	0x04, 0x11
        /*0152*/ 	.short	(.L_68 - .L_67)
	.align		4
.L_67:
        /*0154*/ 	.word	index@(fhe_encode_bits_kernel)
        /*0158*/ 	.word	0x00000000


	//----- nvinfo : EIATTR_REGCOUNT
	.align		4
.L_68:
        /*015c*/ 	.byte	0x04, 0x2f
        /*015e*/ 	.short	(.L_70 - .L_69)
	.align		4
.L_69:
        /*0160*/ 	.word	index@(fhe_decode_bits_kernel)
        /*0164*/ 	.word	0x00000014


	//----- nvinfo : EIATTR_FRAME_SIZE
	.align		4
.L_70:
        /*0168*/ 	.byte	0x04, 0x11
        /*016a*/ 	.short	(.L_72 - .L_71)
	.align		4
.L_71:
        /*016c*/ 	.word	index@($__internal_3_$__cuda_sm20_rem_u64)
        /*0170*/ 	.word	0x00000000


	//----- nvinfo : EIATTR_FRAME_SIZE
	.align		4
.L_72:
        /*0174*/ 	.byte	0x04, 0x11
        /*0176*/ 	.short	(.L_74 - .L_73)
	.align		4
.L_73:
        /*0178*/ 	.word	index@(fhe_decode_bits_kernel)
        /*017c*/ 	.word	0x00000000


	//----- nvinfo : EIATTR_REGCOUNT
	.align		4
.L_74:
        /*0180*/ 	.byte	0x04, 0x2f
        /*0182*/ 	.short	(.L_76 - .L_75)
	.align		4
.L_75:
        /*0184*/ 	.word	index@(fhe_init_curand_kernel)
        /*0188*/ 	.word	0x0000001f


	//----- nvinfo : EIATTR_FRAME_SIZE
	.align		4
.L_76:
        /*018c*/ 	.byte	0x04, 0x11
        /*018e*/ 	.short	(.L_78 - .L_77)
	.align		4
.L_77:
        /*0190*/ 	.word	index@(fhe_init_curand_kernel)
        /*0194*/ 	.word	0x00000000


	//----- nvinfo : EIATTR_REGCOUNT
	.align		4
.L_78:
        /*0198*/ 	.byte	0x04, 0x2f
        /*019a*/ 	.short	(.L_80 - .L_79)
	.align		4
.L_79:
        /*019c*/ 	.word	index@(fhe_sample_gaussian_kernel)
        /*01a0*/ 	.word	0x00000028


	//----- nvinfo : EIATTR_FRAME_SIZE
	.align		4
.L_80:
        /*01a4*/ 	.byte	0x04, 0x11
        /*01a6*/ 	.short	(.L_82 - .L_81)
	.align		4
.L_81:
        /*01a8*/ 	.word	index@($fhe_sample_gaussian_kernel$__internal_trig_reduction_slowpathd)
        /*01ac*/ 	.word	0x00000028


	//----- nvinfo : EIATTR_FRAME_SIZE
	.align		4
.L_82:
        /*01b0*/ 	.byte	0x04, 0x11
        /*01b2*/ 	.short	(.L_84 - .L_83)
	.align		4
.L_83:
        /*01b4*/ 	.word	index@($__internal_2_$__cuda_sm20_dsqrt_rn_f64_mediumpath_v1)
        /*01b8*/ 	.word	0x00000028


	//----- nvinfo : EIATTR_FRAME_SIZE
	.align		4
.L_84:
        /*01bc*/ 	.byte	0x04, 0x11
        /*01be*/ 	.short	(.L_86 - .L_85)
	.align		4
.L_85:
        /*01c0*/ 	.word	index@(fhe_sample_gaussian_kernel)
        /*01c4*/ 	.word	0x00000028


	//----- nvinfo : EIATTR_REGCOUNT
	.align		4
.L_86:
        /*01c8*/ 	.byte	0x04, 0x2f
        /*01ca*/ 	.short	(.L_88 - .L_87)
	.align		4
.L_87:
        /*01cc*/ 	.word	index@(fhe_add_gaussian_noise_kernel)
        /*01d0*/ 	.word	0x00000028


	//----- nvinfo : EIATTR_FRAME_SIZE
	.align		4
.L_88:
        /*01d4*/ 	.byte	0x04, 0x11
        /*01d6*/ 	.short	(.L_90 - .L_89)
	.align		4
.L_89:
        /*01d8*/ 	.word	index@($fhe_add_gaussian_noise_kernel$__internal_trig_reduction_slowpathd)
        /*01dc*/ 	.word	0x00000028


	//----- nvinfo : EIATTR_FRAME_SIZE
	.align		4
.L_90:
        /*01e0*/ 	.byte	0x04, 0x11
        /*01e2*/ 	.short	(.L_92 - .L_91)
	.align		4
.L_91:
        /*01e4*/ 	.word	index@($__internal_1_$__cuda_sm20_dsqrt_rn_f64_mediumpath_v1)
        /*01e8*/ 	.word	0x00000028


	//----- nvinfo : EIATTR_FRAME_SIZE
	.align		4
.L_92:
        /*01ec*/ 	.byte	0x04, 0x11
        /*01ee*/ 	.short	(.L_94 - .L_93)
	.align		4
.L_93:
        /*01f0*/ 	.word	index@(fhe_add_gaussian_noise_kernel)
        /*01f4*/ 	.word	0x00000028


	//----- nvinfo : EIATTR_REGCOUNT
	.align		4
.L_94:
        /*01f8*/ 	.byte	0x04, 0x2f
        /*01fa*/ 	.short	(.L_96 - .L_95)
	.align		4
.L_95:
        /*01fc*/ 	.word	index@(fhe_modulus_switch_kernel)
        /*0200*/ 	.word	0x0000001a


	//----- nvinfo : EIATTR_FRAME_SIZE
	.align		4
.L_96:
        /*0204*/ 	.byte	0x04, 0x11
        /*0206*/ 	.short	(.L_98 - .L_97)
	.align		4
.L_97:
        /*0208*/ 	.word	index@($__internal_0_$__cuda_sm20_rem_u64)
        /*020c*/ 	.word	0x00000000


	//----- nvinfo : EIATTR_FRAME_SIZE
	.align		4
.L_98:
        /*0210*/ 	.byte	0x04, 0x11
        /*0212*/ 	.short	(.L_100 - .L_99)
	.align		4
.L_99:
        /*0214*/ 	.word	index@(fhe_modulus_switch_kernel)
        /*0218*/ 	.word	0x00000000


	//----- nvinfo : EIATTR_REGCOUNT
	.align		4
.L_100:
        /*021c*/ 	.byte	0x04, 0x2f
        /*021e*/ 	.short	(.L_102 - .L_101)
	.align		4
.L_101:
        /*0220*/ 	.word	index@(fhe_memset_kernel)
        /*0224*/ 	.word	0x0000000a


	//----- nvinfo : EIATTR_FRAME_SIZE
	.align		4
.L_102:
        /*0228*/ 	.byte	0x04, 0x11
        /*022a*/ 	.short	(.L_104 - .L_103)
	.align		4
.L_103:
        /*022c*/ 	.word	index@(fhe_memset_kernel)
        /*0230*/ 	.word	0x00000000


	//----- nvinfo : EIATTR_REGCOUNT
	.align		4
.L_104:
        /*0234*/ 	.byte	0x04, 0x2f
        /*0236*/ 	.short	(.L_106 - .L_105)
	.align		4
.L_105:
        /*0238*/ 	.word	index@(fhe_memcpy_kernel)
        /*023c*/ 	.word	0x0000000a


	//----- nvinfo : EIATTR_FRAME_SIZE
	.align		4
.L_106:
        /*0240*/ 	.byte	0x04, 0x11
        /*0242*/ 	.short	(.L_108 - .L_107)
	.align		4
.L_107:
        /*0244*/ 	.word	index@(fhe_memcpy_kernel)
        /*0248*/ 	.word	0x00000000


	//----- nvinfo : EIATTR_REGCOUNT
	.align		4
.L_108:
        /*024c*/ 	.byte	0x04, 0x2f
        /*024e*/ 	.short	(.L_110 - .L_109)
	.align		4
.L_109:
        /*0250*/ 	.word	index@(fhe_reduce_sum_kernel)
        /*0254*/ 	.word	0x00000010


	//----- nvinfo : EIATTR_FRAME_SIZE
	.align		4
.L_110:
        /*0258*/ 	.byte	0x04, 0x11
        /*025a*/ 	.short	(.L_112 - .L_111)
	.align		4
.L_111:
        /*025c*/ 	.word	index@(fhe_reduce_sum_kernel)
        /*0260*/ 	.word	0x00000000


	//----- nvinfo : EIATTR_MIN_STACK_SIZE
	.align		4
.L_112:
        /*0264*/ 	.byte	0x04, 0x12
        /*0266*/ 	.short	(.L_114 - .L_113)
	.align		4
.L_113:
        /*0268*/ 	.word	index@(fhe_reduce_sum_kernel)
        /*026c*/ 	.word	0x00000000


	//----- nvinfo : EIATTR_MIN_STACK_SIZE
	.align		4
.L_114:
        /*0270*/ 	.byte	0x04, 0x12
        /*0272*/ 	.short	(.L_116 - .L_115)
	.align		4
.L_115:
        /*0274*/ 	.word	index@(fhe_memcpy_kernel)
        /*0278*/ 	.word	0x00000000


	//----- nvinfo : EIATTR_MIN_STACK_SIZE
	.align		4
.L_116:
        /*027c*/ 	.byte	0x04, 0x12
        /*027e*/ 	.short	(.L_118 - .L_117)
	.align		4
.L_117:
        /*0280*/ 	.word	index@(fhe_memset_kernel)
        /*0284*/ 	.word	0x00000000


	//----- nvinfo : EIATTR_MIN_STACK_SIZE
	.align		4
.L_118:
        /*0288*/ 	.byte	0x04, 0x12
        /*028a*/ 	.short	(.L_120 - .L_119)
	.align		4
.L_119:
        /*028c*/ 	.word	index@(fhe_modulus_switch_kernel)
        /*0290*/ 	.word	0x00000000


	//----- nvinfo : EIATTR_MIN_STACK_SIZE
	.align		4
.L_120:
        /*0294*/ 	.byte	0x04, 0x12
        /*0296*/ 	.short	(.L_122 - .L_121)
	.align		4
.L_121:
        /*0298*/ 	.word	index@(fhe_add_gaussian_noise_kernel)
        /*029c*/ 	.word	0x00000028


	//----- nvinfo : EIATTR_MIN_STACK_SIZE
	.align		4
.L_122:
        /*02a0*/ 	.byte	0x04, 0x12
        /*02a2*/ 	.short	(.L_124 - .L_123)
	.align		4
.L_123:
        /*02a4*/ 	.word	index@(fhe_sample_gaussian_kernel)
        /*02a8*/ 	.word	0x00000028


	//----- nvinfo : EIATTR_MIN_STACK_SIZE
	.align		4
.L_124:
        /*02ac*/ 	.byte	0x04, 0x12
        /*02ae*/ 	.short	(.L_126 - .L_125)
	.align		4
.L_125:
        /*02b0*/ 	.word	index@(fhe_init_curand_kernel)
        /*02b4*/ 	.word	0x00000000


	//----- nvinfo : EIATTR_MIN_STACK_SIZE
	.align		4
.L_126:
        /*02b8*/ 	.byte	0x04, 0x12
        /*02ba*/ 	.short	(.L_128 - .L_127)
	.align		4
.L_127:
        /*02bc*/ 	.word	index@(fhe_decode_bits_kernel)
        /*02c0*/ 	.word	0x00000000


	//----- nvinfo : EIATTR_MIN_STACK_SIZE
	.align		4
.L_128:
        /*02c4*/ 	.byte	0x04, 0x12
        /*02c6*/ 	.short	(.L_130 - .L_129)
	.align		4
.L_129:
        /*02c8*/ 	.word	index@(fhe_encode_bits_kernel)
        /*02cc*/ 	.word	0x00000000


	//----- nvinfo : EIATTR_MIN_STACK_SIZE
	.align		4
.L_130:
        /*02d0*/ 	.byte	0x04, 0x12
        /*02d2*/ 	.short	(.L_132 - .L_131)
	.align		4
.L_131:
        /*02d4*/ 	.word	index@(fhe_negacyclic_rotate_kernel)
        /*02d8*/ 	.word	0x00000000


	//----- nvinfo : EIATTR_MIN_STACK_SIZE
	.align		4
.L_132:
        /*02dc*/ 	.byte	0x04, 0x12
        /*02de*/ 	.short	(.L_134 - .L_133)
	.align		4
.L_133:
        /*02e0*/ 	.word	index@(fhe_lwe_sub_kernel)
        /*02e4*/ 	.word	0x00000000


	//----- nvinfo : EIATTR_MIN_STACK_SIZE
	.align		4
.L_134:
        /*02e8*/ 	.byte	0x04, 0x12
        /*02ea*/ 	.short	(.L_136 - .L_135)
	.align		4
.L_135:
        /*02ec*/ 	.word	index@(fhe_lwe_add_kernel)
        /*02f0*/ 	.word	0x00000000


	//----- nvinfo : EIATTR_MIN_STACK_SIZE
	.align		4
.L_136:
        /*02f4*/ 	.byte	0x04, 0x12
        /*02f6*/ 	.short	(.L_138 - .L_137)
	.align		4
.L_137:
        /*02f8*/ 	.word	index@(fhe_glwe_sub_kernel)
        /*02fc*/ 	.word	0x00000000


	//----- nvinfo : EIATTR_MIN_STACK_SIZE
	.align		4
.L_138:
        /*0300*/ 	.byte	0x04, 0x12
        /*0302*/ 	.short	(.L_140 - .L_139)
	.align		4
.L_139:
        /*0304*/ 	.word	index@(fhe_glwe_add_kernel)
        /*0308*/ 	.word	0x00000000


	//----- nvinfo : EIATTR_MIN_STACK_SIZE
	.align		4
.L_140:
        /*030c*/ 	.byte	0x04, 0x12
        /*030e*/ 	.short	(.L_142 - .L_141)
	.align		4
.L_141:
        /*0310*/ 	.word	index@(fhe_poly_pointwise_mac_kernel)
        /*0314*/ 	.word	0x00000000


	//----- nvinfo : EIATTR_MIN_STACK_SIZE
	.align		4
.L_142:
        /*0318*/ 	.byte	0x04, 0x12
        /*031a*/ 	.short	(.L_144 - .L_143)
	.align		4
.L_143:
        /*031c*/ 	.word	index@(fhe_poly_pointwise_mul_kernel)
        /*0320*/ 	.word	0x00000000


	//----- nvinfo : EIATTR_MIN_STACK_SIZE
	.align		4
.L_144:
        /*0324*/ 	.byte	0x04, 0x12
        /*0326*/ 	.short	(.L_146 - .L_145)
	.align		4
.L_145:
        /*0328*/ 	.word	index@(fhe_poly_scale_barrett_kernel)
        /*032c*/ 	.word	0x00000000


	//----- nvinfo : EIATTR_MIN_STACK_SIZE
	.align		4
.L_146:
        /*0330*/ 	.byte	0x04, 0x12
        /*0332*/ 	.short	(.L_148 - .L_147)
	.align		4
.L_147:
        /*0334*/ 	.word	index@(fhe_poly_scale_kernel)
        /*0338*/ 	.word	0x00000000


	//----- nvinfo : EIATTR_MIN_STACK_SIZE
	.align		4
.L_148:
        /*033c*/ 	.byte	0x04, 0x12
        /*033e*/ 	.short	(.L_150 - .L_149)
	.align		4
.L_149:
        /*0340*/ 	.word	index@(fhe_poly_neg_kernel)
        /*0344*/ 	.word	0x00000000


	//----- nvinfo : EIATTR_MIN_STACK_SIZE
	.align		4
.L_150:
        /*0348*/ 	.byte	0x04, 0x12
        /*034a*/ 	.short	(.L_152 - .L_151)
	.align		4
.L_151:
        /*034c*/ 	.word	index@(fhe_poly_sub_kernel)
        /*0350*/ 	.word	0x00000000


	//----- nvinfo : EIATTR_MIN_STACK_SIZE
	.align		4
.L_152:
        /*0354*/ 	.byte	0x04, 0x12
        /*0356*/ 	.short	(.L_154 - .L_153)
	.align		4
.L_153:
        /*0358*/ 	.word	index@(fhe_poly_add_kernel)
        /*035c*/ 	.word	0x00000000
.L_154:


//--------------------- .nv.compat                --------------------------
	.section	.nv.compat,"",@"SHT_CUDA_COMPAT_INFO"
	.align	4
        /*0000*/ 	.byte	0x02, 0x09, 0x00, 0x00, 0x02, 0x02, 0x01, 0x00, 0x02, 0x05, 0x05, 0x00, 0x03, 0x07, 0x01, 0x01
        /*0010*/ 	.byte	0x02, 0x03, 0x00, 0x00, 0x02, 0x06, 0x01, 0x00, 0x04, 0x0b, 0x08, 0x00, 0x01, 0x00, 0x00, 0x00
        /*0020*/ 	.byte	0x00, 0x00, 0x00, 0x00


//--------------------- .nv.info.fhe_reduce_sum_kernel --------------------------
	.section	.nv.info.fhe_reduce_sum_kernel,"",@"SHT_CUDA_INFO"
	.sectionflags	@""
	.align	4


	//----- nvinfo : EIATTR_CUDA_API_VERSION
	.align		4
        /*0000*/ 	.byte	0x04, 0x37
        /*0002*/ 	.short	(.L_156 - .L_155)
.L_155:
        /*0004*/ 	.word	0x00000082


	//----- nvinfo : EIATTR_KPARAM_INFO
	.align		4
.L_156:
        /*0008*/ 	.byte	0x04, 0x17
        /*000a*/ 	.short	(.L_158 - .L_157)
.L_157:
        /*000c*/ 	.word	0x00000000
        /*0010*/ 	.short	0x0003
        /*0012*/ 	.short	0x0018
        /*0014*/ 	.byte	0x00, 0xf0, 0x11, 0x00


	//----- nvinfo : EIATTR_KPARAM_INFO
	.align		4
.L_158:
        /*0018*/ 	.byte	0x04, 0x17
        /*001a*/ 	.short	(.L_160 - .L_159)
.L_159:
        /*001c*/ 	.word	0x00000000
        /*0020*/ 	.short	0x0002
        /*0022*/ 	.short	0x0010
        /*0024*/ 	.byte	0x00, 0xf0, 0x21, 0x00


	//----- nvinfo : EIATTR_KPARAM_INFO
	.align		4
.L_160:
        /*0028*/ 	.byte	0x04, 0x17
        /*002a*/ 	.short	(.L_162 - .L_161)
.L_161:
        /*002c*/ 	.word	0x00000000
        /*0030*/ 	.short	0x0001
        /*0032*/ 	.short	0x0008
        /*0034*/ 	.byte	0x00, 0xf5, 0x21, 0x00


	//----- nvinfo : EIATTR_KPARAM_INFO
	.align		4
.L_162:
        /*0038*/ 	.byte	0x04, 0x17
        /*003a*/ 	.short	(.L_164 - .L_163)
.L_163:
        /*003c*/ 	.word	0x00000000
        /*0040*/ 	.short	0x0000
        /*0042*/ 	.short	0x0000
        /*0044*/ 	.byte	0x00, 0xf5, 0x21, 0x00


	//----- nvinfo : EIATTR_SPARSE_MMA_MASK
	.align		4
.L_164:
        /*0048*/ 	.byte	0x03, 0x50
        /*004a*/ 	.short	0x0000


	//----- nvinfo : EIATTR_MAXREG_COUNT
	.align		4
        /*004c*/ 	.byte	0x03, 0x1b
        /*004e*/ 	.short	0x00ff


	//----- nvinfo : EIATTR_NUM_BARRIERS
	.align		4
        /*0050*/ 	.byte	0x02, 0x4c
        /*0052*/ 	.byte	0x01
	.zero		1


	//----- nvinfo : EIATTR_MERCURY_ISA_VERSION
	.align		4
        /*0054*/ 	.byte	0x03, 0x5f
        /*0056*/ 	.short	0x0101


	//----- nvinfo : EIATTR_VRC_CTA_INIT_COUNT
	.align		4
        /*0058*/ 	.byte	0x02, 0x4a
	.zero		1
	.zero		1


	//----- nvinfo : EIATTR_EXIT_INSTR_OFFSETS
	.align		4
        /*005c*/ 	.byte	0x04, 0x1c
        /*005e*/ 	.short	(.L_166 - .L_165)


	//   ....[0]....
.L_165:
        /*0060*/ 	.word	0x000002c0


	//   ....[1]....
        /*0064*/ 	.word	0x00000340


	//----- nvinfo : EIATTR_CRS_STACK_SIZE
	.align		4
.L_166:
        /*0068*/ 	.byte	0x04, 0x1e
        /*006a*/ 	.short	(.L_168 - .L_167)
.L_167:
        /*006c*/ 	.word	0x00000000


	//----- nvinfo : EIATTR_CBANK_PARAM_SIZE
	.align		4
.L_168:
        /*0070*/ 	.byte	0x03, 0x19
        /*0072*/ 	.short	0x001c


	//----- nvinfo : EIATTR_PARAM_CBANK
	.align		4
        /*0074*/ 	.byte	0x04, 0x0a
        /*0076*/ 	.short	(.L_170 - .L_169)
	.align		4
.L_169:
        /*0078*/ 	.word	index@(.nv.constant0.fhe_reduce_sum_kernel)
        /*007c*/ 	.short	0x0380
        /*007e*/ 	.short	0x001c


	//----- nvinfo : EIATTR_SW_WAR
	.align		4
.L_170:
        /*0080*/ 	.byte	0x04, 0x36
        /*0082*/ 	.short	(.L_172 - .L_171)
.L_171:
        /*0084*/ 	.word	0x00000008
.L_172:


//--------------------- .nv.info.fhe_memcpy_kernel --------------------------
	.section	.nv.info.fhe_memcpy_kernel,"",@"SHT_CUDA_INFO"
	.sectionflags	@""
	.align	4


	//----- nvinfo : EIATTR_CUDA_API_VERSION
	.align		4
        /*0000*/ 	.byte	0x04, 0x37
        /*0002*/ 	.short	(.L_174 - .L_173)
.L_173:
        /*0004*/ 	.word	0x00000082


	//----- nvinfo : EIATTR_KPARAM_INFO
	.align		4
.L_174:
        /*0008*/ 	.byte	0x04, 0x17
        /*000a*/ 	.short	(.L_176 - .L_175)
.L_175:
        /*000c*/ 	.word	0x00000000
        /*0010*/ 	.short	0x0002
        /*0012*/ 	.short	0x0010
        /*0014*/ 	.byte	0x00, 0xf0, 0x11, 0x00


	//----- nvinfo : EIATTR_KPARAM_INFO
	.align		4
.L_176:
        /*0018*/ 	.byte	0x04, 0x17
        /*001a*/ 	.short	(.L_178 - .L_177)
.L_177:
        /*001c*/ 	.word	0x00000000
        /*0020*/ 	.short	0x0001
        /*0022*/ 	.short	0x0008
        /*0024*/ 	.byte	0x00, 0xf5, 0x21, 0x00


	//----- nvinfo : EIATTR_KPARAM_INFO
	.align		4
.L_178:
        /*0028*/ 	.byte	0x04, 0x17
        /*002a*/ 	.short	(.L_180 - .L_179)
.L_179:
        /*002c*/ 	.word	0x00000000
        /*0030*/ 	.short	0x0000
        /*0032*/ 	.short	0x0000
        /*0034*/ 	.byte	0x00, 0xf5, 0x21, 0x00


	//----- nvinfo : EIATTR_SPARSE_MMA_MASK
	.align		4
.L_180:
        /*0038*/ 	.byte	0x03, 0x50
        /*003a*/ 	.short	0x0000


	//----- nvinfo : EIATTR_MAXREG_COUNT
	.align		4
        /*003c*/ 	.byte	0x03, 0x1b
        /*003e*/ 	.short	0x00ff


	//----- nvinfo : EIATTR_MERCURY_ISA_VERSION
	.align		4
        /*0040*/ 	.byte	0x03, 0x5f
        /*0042*/ 	.short	0x0101


	//----- nvinfo : EIATTR_VRC_CTA_INIT_COUNT
	.align		4
        /*0044*/ 	.byte	0x02, 0x4a
	.zero		1
	.zero		1


	//----- nvinfo : EIATTR_EXIT_INSTR_OFFSETS
	.align		4
        /*0048*/ 	.byte	0x04, 0x1c
        /*004a*/ 	.short	(.L_182 - .L_181)


	//   ....[0]....
.L_181:
        /*004c*/ 	.word	0x00000070


	//   ....[1]....
        /*0050*/ 	.word	0x000000f0


	//----- nvinfo : EIATTR_CBANK_PARAM_SIZE
	.align		4
.L_182:
        /*0054*/ 	.byte	0x03, 0x19
        /*0056*/ 	.short	0x0014


	//----- nvinfo : EIATTR_PARAM_CBANK
	.align		4
        /*0058*/ 	.byte	0x04, 0x0a
        /*005a*/ 	.short	(.L_184 - .L_183)
	.align		4
.L_183:
        /*005c*/ 	.word	index@(.nv.constant0.fhe_memcpy_kernel)
        /*0060*/ 	.short	0x0380
        /*0062*/ 	.short	0x0014


	//----- nvinfo : EIATTR_SW_WAR
	.align		4
.L_184:
        /*0064*/ 	.byte	0x04, 0x36
        /*0066*/ 	.short	(.L_186 - .L_185)
.L_185:
        /*0068*/ 	.word	0x00000008
.L_186:


//--------------------- .nv.info.fhe_memset_kernel --------------------------
	.section	.nv.info.fhe_memset_kernel,"",@"SHT_CUDA_INFO"
	.sectionflags	@""
	.align	4


	//----- nvinfo : EIATTR_CUDA_API_VERSION
	.align		4
        /*0000*/ 	.byte	0x04, 0x37
        /*0002*/ 	.short	(.L_188 - .L_187)
.L_187:
        /*0004*/ 	.word	0x00000082


	//----- nvinfo : EIATTR_KPARAM_INFO
	.align		4
.L_188:
        /*0008*/ 	.byte	0x04, 0x17
        /*000a*/ 	.short	(.L_190 - .L_189)
.L_189:
        /*000c*/ 	.word	0x00000000
        /*0010*/ 	.short	0x0002
        /*0012*/ 	.short	0x0010
        /*0014*/ 	.byte	0x00, 0xf0, 0x11, 0x00


	//----- nvinfo : EIATTR_KPARAM_INFO
	.align		4
.L_190:
        /*0018*/ 	.byte	0x04, 0x17
        /*001a*/ 	.short	(.L_192 - .L_191)
.L_191:
        /*001c*/ 	.word	0x00000000
        /*0020*/ 	.short	0x0001
        /*0022*/ 	.short	0x0008
        /*0024*/ 	.byte	0x00, 0xf0, 0x21, 0x00


	//----- nvinfo : EIATTR_KPARAM_INFO
	.align		4
.L_192:
        /*0028*/ 	.byte	0x04, 0x17
        /*002a*/ 	.short	(.L_194 - .L_193)
.L_193:
        /*002c*/ 	.word	0x00000000
        /*0030*/ 	.short	0x0000
        /*0032*/ 	.short	0x0000
        /*0034*/ 	.byte	0x00, 0xf5, 0x21, 0x00


	//----- nvinfo : EIATTR_SPARSE_MMA_MASK
	.align		4
.L_194:
        /*0038*/ 	.byte	0x03, 0x50
        /*003a*/ 	.short	0x0000


	//----- nvinfo : EIATTR_MAXREG_COUNT
	.align		4
        /*003c*/ 	.byte	0x03, 0x1b
        /*003e*/ 	.short	0x00ff


	//----- nvinfo : EIATTR_MERCURY_ISA_VERSION
	.align		4
        /*0040*/ 	.byte	0x03, 0x5f
        /*0042*/ 	.short	0x0101


	//----- nvinfo : EIATTR_VRC_CTA_INIT_COUNT
	.align		4
        /*0044*/ 	.byte	0x02, 0x4a
	.zero		1
	.zero		1


	//----- nvinfo : EIATTR_EXIT_INSTR_OFFSETS
	.align		4
        /*0048*/ 	.byte	0x04, 0x1c
        /*004a*/ 	.short	(.L_196 - .L_195)


	//   ....[0]....
.L_195:
        /*004c*/ 	.word	0x00000070


	//   ....[1]....
        /*0050*/ 	.word	0x000000d0


	//----- nvinfo : EIATTR_CBANK_PARAM_SIZE
	.align		4
.L_196:
        /*0054*/ 	.byte	0x03, 0x19
        /*0056*/ 	.short	0x0014


	//----- nvinfo : EIATTR_PARAM_CBANK
	.align		4
        /*0058*/ 	.byte	0x04, 0x0a
        /*005a*/ 	.short	(.L_198 - .L_197)
	.align		4
.L_197:
        /*005c*/ 	.word	index@(.nv.constant0.fhe_memset_kernel)
        /*0060*/ 	.short	0x0380
        /*0062*/ 	.short	0x0014


	//----- nvinfo : EIATTR_SW_WAR
	.align		4
.L_198:
        /*0064*/ 	.byte	0x04, 0x36
        /*0066*/ 	.short	(.L_200 - .L_199)
.L_199:
        /*0068*/ 	.word	0x00000008
.L_200:


//--------------------- .nv.info.fhe_modulus_switch_kernel --------------------------
	.section	.nv.info.fhe_modulus_switch_kernel,"",@"SHT_CUDA_INFO"
	.sectionflags	@""
	.align	4


	//----- nvinfo : EIATTR_CUDA_API_VERSION
	.align		4
        /*0000*/ 	.byte	0x04, 0x37
        /*0002*/ 	.short	(.L_202 - .L_201)
.L_201:
        /*0004*/ 	.word	0x00000082


	//----- nvinfo : EIATTR_KPARAM_INFO
	.align		4
.L_202:
        /*0008*/ 	.byte	0x04, 0x17
        /*000a*/ 	.short	(.L_204 - .L_203)
.L_203:
        /*000c*/ 	.word	0x00000000
        /*0010*/ 	.short	0x0005
        /*0012*/ 	.short	0x0024
        /*0014*/ 	.byte	0x00, 0xf0, 0x11, 0x00


	//----- nvinfo : EIATTR_KPARAM_INFO
	.align		4
.L_204:
        /*0018*/ 	.byte	0x04, 0x17
        /*001a*/ 	.short	(.L_206 - .L_205)
.L_205:
        /*001c*/ 	.word	0x00000000
        /*0020*/ 	.short	0x0004
        /*0022*/ 	.short	0x0020
        /*0024*/ 	.byte	0x00, 0xf0, 0x11, 0x00


	//----- nvinfo : EIATTR_KPARAM_INFO
	.align		4
.L_206:
        /*0028*/ 	.byte	0x04, 0x17
        /*002a*/ 	.short	(.L_208 - .L_207)
.L_207:
        /*002c*/ 	.word	0x00000000
        /*0030*/ 	.short	0x0003
        /*0032*/ 	.short	0x0018
        /*0034*/ 	.byte	0x00, 0xf0, 0x21, 0x00


	//----- nvinfo : EIATTR_KPARAM_INFO
	.align		4
.L_208:
        /*0038*/ 	.byte	0x04, 0x17
        /*003a*/ 	.short	(.L_210 - .L_209)
.L_209:
        /*003c*/ 	.word	0x00000000
        /*0040*/ 	.short	0x0002
        /*0042*/ 	.short	0x0010
        /*0044*/ 	.byte	0x00, 0xf0, 0x21, 0x00


	//----- nvinfo : EIATTR_KPARAM_INFO
	.align		4
.L_210:
        /*0048*/ 	.byte	0x04, 0x17
        /*004a*/ 	.short	(.L_212 - .L_211)
.L_211:
        /*004c*/ 	.word	0x00000000
        /*0050*/ 	.short	0x0001
        /*0052*/ 	.short	0x0008
        /*0054*/ 	.byte	0x00, 0xf5, 0x21, 0x00


	//----- nvinfo : EIATTR_KPARAM_INFO
	.align		4
.L_212:
        /*0058*/ 	.byte	0x04, 0x17
        /*005a*/ 	.short	(.L_214 - .L_213)
.L_213:
        /*005c*/ 	.word	0x00000000
        /*0060*/ 	.short	0x0000
        /*0062*/ 	.short	0x0000
        /*0064*/ 	.byte	0x00, 0xf5, 0x21, 0x00


	//----- nvinfo : EIATTR_SPARSE_MMA_MASK
	.align		4
.L_214:
        /*0068*/ 	.byte	0x03, 0x50
        /*006a*/ 	.short	0x0000


	//----- nvinfo : EIATTR_MAXREG_COUNT
	.align		4
        /*006c*/ 	.byte	0x03, 0x1b
        /*006e*/ 	.short	0x00ff


	//----- nvinfo : EIATTR_MERCURY_ISA_VERSION
	.align		4
        /*0070*/ 	.byte	0x03, 0x5f
        /*0072*/ 	.short	0x0101


	//----- nvinfo : EIATTR_VRC_CTA_INIT_COUNT
	.align		4
        /*0074*/ 	.byte	0x02, 0x4a
	.zero		1
	.zero		1


	//----- nvinfo : EIATTR_EXIT_INSTR_OFFSETS
	.align		4
        /*0078*/ 	.byte	0x04, 0x1c
        /*007a*/ 	.short	(.L_216 - .L_215)


	//   ....[0]....
.L_215:
        /*007c*/ 	.word	0x00000080


	//   ....[1]....
        /*0080*/ 	.word	0x00000ac0


	//----- nvinfo : EIATTR_CRS_STACK_SIZE
	.align		4
.L_216:
        /*0084*/ 	.byte	0x04, 0x1e
        /*0086*/ 	.short	(.L_218 - .L_217)
.L_217:
        /*0088*/ 	.word	0x00000000


	//----- nvinfo : EIATTR_CBANK_PARAM_SIZE
	.align		4
.L_218:
        /*008c*/ 	.byte	0x03, 0x19
        /*008e*/ 	.short	0x0028


	//----- nvinfo : EIATTR_PARAM_CBANK
	.align		4
        /*0090*/ 	.byte	0x04, 0x0a
        /*0092*/ 	.short	(.L_220 - .L_219)
	.align		4
.L_219:
        /*0094*/ 	.word	index@(.nv.constant0.fhe_modulus_switch_kernel)
        /*0098*/ 	.short	0x0380
        /*009a*/ 	.short	0x0028


	//----- nvinfo : EIATTR_SW_WAR
	.align		4
.L_220:
        /*009c*/ 	.byte	0x04, 0x36
        /*009e*/ 	.short	(.L_222 - .L_221)
.L_221:
        /*00a0*/ 	.word	0x00000008
.L_222:


//--------------------- .nv.info.fhe_add_gaussian_noise_kernel --------------------------
	.section	.nv.info.fhe_add_gaussian_noise_kernel,"",@"SHT_CUDA_INFO"
	.sectionflags	@""
	.align	4


	//----- nvinfo : EIATTR_CUDA_API_VERSION
	.align		4
        /*0000*/ 	.byte	0x04, 0x37
        /*0002*/ 	.short	(.L_224 - .L_223)
.L_223:
        /*0004*/ 	.word	0x00000082


	//----- nvinfo : EIATTR_KPARAM_INFO
	.align		4
.L_224:
        /*0008*/ 	.byte	0x04, 0x17
        /*000a*/ 	.short	(.L_226 - .L_225)
.L_225:
        /*000c*/ 	.word	0x00000000
        /*0010*/ 	.short	0x0005
        /*0012*/ 	.short	0x0024
        /*0014*/ 	.byte	0x00, 0xf0, 0x11, 0x00


	//----- nvinfo : EIATTR_KPARAM_INFO
	.align		4
.L_226:
        /*0018*/ 	.byte	0x04, 0x17
        /*001a*/ 	.short	(.L_228 - .L_227)
.L_227:
        /*001c*/ 	.word	0x00000000
        /*0020*/ 	.short	0x0004
        /*0022*/ 	.short	0x0020
        /*0024*/ 	.byte	0x00, 0xf0, 0x11, 0x00


	//----- nvinfo : EIATTR_KPARAM_INFO
	.align		4
.L_228:
        /*0028*/ 	.byte	0x04, 0x17
        /*002a*/ 	.short	(.L_230 - .L_229)
.L_229:
        /*002c*/ 	.word	0x00000000
        /*0030*/ 	.short	0x0003
        /*0032*/ 	.short	0x0018
        /*0034*/ 	.byte	0x00, 0xf0, 0x21, 0x00


	//----- nvinfo : EIATTR_KPARAM_INFO
	.align		4
.L_230:
        /*0038*/ 	.byte	0x04, 0x17
        /*003a*/ 	.short	(.L_232 - .L_231)
.L_231:
        /*003c*/ 	.word	0x00000000
        /*0040*/ 	.short	0x0002
        /*0042*/ 	.short	0x0010
        /*0044*/ 	.byte	0x00, 0xf0, 0x21, 0x00


	//----- nvinfo : EIATTR_KPARAM_INFO
	.align		4
.L_232:
        /*0048*/ 	.byte	0x04, 0x17
        /*004a*/ 	.short	(.L_234 - .L_233)
.L_233:
        /*004c*/ 	.word	0x00000000
        /*0050*/ 	.short	0x0001
        /*0052*/ 	.short	0x0008
        /*0054*/ 	.byte	0x00, 0xf5, 0x21, 0x00


	//----- nvinfo : EIATTR_KPARAM_INFO
	.align		4
.L_234:
        /*0058*/ 	.byte	0x04, 0x17
        /*005a*/ 	.short	(.L_236 - .L_235)
.L_235:
        /*005c*/ 	.word	0x00000000
        /*0060*/ 	.short	0x0000
        /*0062*/ 	.short	0x0000
        /*0064*/ 	.byte	0x00, 0xf5, 0x21, 0x00


	//----- nvinfo : EIATTR_SPARSE_MMA_MASK
	.align		4
.L_236:
        /*0068*/ 	.byte	0x03, 0x50
        /*006a*/ 	.short	0x0000


	//----- nvinfo : EIATTR_MAXREG_COUNT
	.align		4
        /*006c*/ 	.byte	0x03, 0x1b
        /*006e*/ 	.short	0x00ff


	//----- nvinfo : EIATTR_MERCURY_ISA_VERSION
	.align		4
        /*0070*/ 	.byte	0x03, 0x5f
        /*0072*/ 	.short	0x0101


	//----- nvinfo : EIATTR_VRC_CTA_INIT_COUNT
	.align		4
        /*0074*/ 	.byte	0x02, 0x4a
	.zero		1
	.zero		1


	//----- nvinfo : EIATTR_EXIT_INSTR_OFFSETS
	.align		4
        /*0078*/ 	.byte	0x04, 0x1c
        /*007a*/ 	.short	(.L_238 - .L_237)


	//   ....[0]....
.L_237:
        /*007c*/ 	.word	0x00000090


	//   ....[1]....
        /*0080*/ 	.word	0x000011e0


	//----- nvinfo : EIATTR_CRS_STACK_SIZE
	.align		4
.L_238:
        /*0084*/ 	.byte	0x04, 0x1e
        /*0086*/ 	.short	(.L_240 - .L_239)
.L_239:
        /*0088*/ 	.word	0x00000000


	//----- nvinfo : EIATTR_CBANK_PARAM_SIZE
	.align		4
.L_240:
        /*008c*/ 	.byte	0x03, 0x19
        /*008e*/ 	.short	0x0028


	//----- nvinfo : EIATTR_PARAM_CBANK
	.align		4
        /*0090*/ 	.byte	0x04, 0x0a
        /*0092*/ 	.short	(.L_242 - .L_241)
	.align		4
.L_241:
        /*0094*/ 	.word	index@(.nv.constant0.fhe_add_gaussian_noise_kernel)
        /*0098*/ 	.short	0x0380
        /*009a*/ 	.short	0x0028


	//----- nvinfo : EIATTR_SW_WAR
	.align		4
.L_242:
        /*009c*/ 	.byte	0x04, 0x36
        /*009e*/ 	.short	(.L_244 - .L_243)
.L_243:
        /*00a0*/ 	.word	0x00000008
.L_244:


//--------------------- .nv.info.fhe_sample_gaussian_kernel --------------------------
	.section	.nv.info.fhe_sample_gaussian_kernel,"",@"SHT_CUDA_INFO"
	.sectionflags	@""
	.align	4


	//----- nvinfo : EIATTR_CUDA_API_VERSION
	.align		4
        /*0000*/ 	.byte	0x04, 0x37
        /*0002*/ 	.short	(.L_246 - .L_245)
.L_245:
        /*0004*/ 	.word	0x00000082


	//----- nvinfo : EIATTR_KPARAM_INFO
	.align		4
.L_246:
        /*0008*/ 	.byte	0x04, 0x17
        /*000a*/ 	.short	(.L_248 - .L_247)
.L_247:
        /*000c*/ 	.word	0x00000000
        /*0010*/ 	.short	0x0003
        /*0012*/ 	.short	0x0018
        /*0014*/ 	.byte	0x00, 0xf0, 0x11, 0x00


	//----- nvinfo : EIATTR_KPARAM_INFO
	.align		4
.L_248:
        /*0018*/ 	.byte	0x04, 0x17
        /*001a*/ 	.short	(.L_250 - .L_249)
.L_249:
        /*001c*/ 	.word	0x00000000
        /*0020*/ 	.short	0x0002
        /*0022*/ 	.short	0x0010
        /*0024*/ 	.byte	0x00, 0xf0, 0x21, 0x00


	//----- nvinfo : EIATTR_KPARAM_INFO
	.align		4
.L_250:
        /*0028*/ 	.byte	0x04, 0x17
        /*002a*/ 	.short	(.L_252 - .L_251)
.L_251:
        /*002c*/ 	.word	0x00000000
        /*0030*/ 	.short	0x0001
        /*0032*/ 	.short	0x0008
        /*0034*/ 	.byte	0x00, 0xf5, 0x21, 0x00


	//----- nvinfo : EIATTR_KPARAM_INFO
	.align		4
.L_252:
        /*0038*/ 	.byte	0x04, 0x17
        /*003a*/ 	.short	(.L_254 - .L_253)
.L_253:
        /*003c*/ 	.word	0x00000000
        /*0040*/ 	.short	0x0000
        /*0042*/ 	.short	0x0000
        /*0044*/ 	.byte	0x00, 0xf5, 0x21, 0x00


	//----- nvinfo : EIATTR_SPARSE_MMA_MASK
	.align		4
.L_254:
        /*0048*/ 	.byte	0x03, 0x50
        /*004a*/ 	.short	0x0000


	//----- nvinfo : EIATTR_MAXREG_COUNT
	.align		4
        /*004c*/ 	.byte	0x03, 0x1b
        /*004e*/ 	.short	0x00ff


	//----- nvinfo : EIATTR_MERCURY_ISA_VERSION
	.align		4
        /*0050*/ 	.byte	0x03, 0x5f
        /*0052*/ 	.short	0x0101


	//----- nvinfo : EIATTR_VRC_CTA_INIT_COUNT
	.align		4
        /*0054*/ 	.byte	0x02, 0x4a
	.zero		1
	.zero		1


	//----- nvinfo : EIATTR_EXIT_INSTR_OFFSETS
	.align		4
        /*0058*/ 	.byte	0x04, 0x1c
        /*005a*/ 	.short	(.L_256 - .L_255)


	//   ....[0]....
.L_255:
        /*005c*/ 	.word	0x00000080


	//   ....[1]....
        /*0060*/ 	.word	0x00000f90


	//----- nvinfo : EIATTR_CRS_STACK_SIZE
	.align		4
.L_256:
        /*0064*/ 	.byte	0x04, 0x1e
        /*0066*/ 	.short	(.L_258 - .L_257)
.L_257:
        /*0068*/ 	.word	0x00000000


	//----- nvinfo : EIATTR_CBANK_PARAM_SIZE
	.align		4
.L_258:
        /*006c*/ 	.byte	0x03, 0x19
        /*006e*/ 	.short	0x001c


	//----- nvinfo : EIATTR_PARAM_CBANK
	.align		4
        /*0070*/ 	.byte	0x04, 0x0a
        /*0072*/ 	.short	(.L_260 - .L_259)
	.align		4
.L_259:
        /*0074*/ 	.word	index@(.nv.constant0.fhe_sample_gaussian_kernel)
        /*0078*/ 	.short	0x0380
        /*007a*/ 	.short	0x001c


	//----- nvinfo : EIATTR_SW_WAR
	.align		4
.L_260:
        /*007c*/ 	.byte	0x04, 0x36
        /*007e*/ 	.short	(.L_262 - .L_261)
.L_261:
        /*0080*/ 	.word	0x00000008
.L_262:


//--------------------- .nv.info.fhe_init_curand_kernel --------------------------
	.section	.nv.info.fhe_init_curand_kernel,"",@"SHT_CUDA_INFO"
	.sectionflags	@""
	.align	4


	//----- nvinfo : EIATTR_CUDA_API_VERSION
	.align		4
        /*0000*/ 	.byte	0x04, 0x37
        /*0002*/ 	.short	(.L_264 - .L_263)
.L_263:
        /*0004*/ 	.word	0x00000082


	//----- nvinfo : EIATTR_KPARAM_INFO
	.align		4
.L_264:
        /*0008*/ 	.byte	0x04, 0x17
        /*000a*/ 	.short	(.L_266 - .L_265)
.L_265:
        /*000c*/ 	.word	0x00000000
        /*0010*/ 	.short	0x0002
        /*0012*/ 	.short	0x0010
        /*0014*/ 	.byte	0x00, 0xf0, 0x11, 0x00


	//----- nvinfo : EIATTR_KPARAM_INFO
	.align		4
.L_266:
        /*0018*/ 	.byte	0x04, 0x17
        /*001a*/ 	.short	(.L_268 - .L_267)
.L_267:
        /*001c*/ 	.word	0x00000000
        /*0020*/ 	.short	0x0001
        /*0022*/ 	.short	0x0008
        /*0024*/ 	.byte	0x00, 0xf0, 0x21, 0x00


	//----- nvinfo : EIATTR_KPARAM_INFO
	.align		4
.L_268:
        /*0028*/ 	.byte	0x04, 0x17
        /*002a*/ 	.short	(.L_270 - .L_269)
.L_269:
        /*002c*/ 	.word	0x00000000
        /*0030*/ 	.short	0x0000
        /*0032*/ 	.short	0x0000
        /*0034*/ 	.byte	0x00, 0xf5, 0x21, 0x00


	//----- nvinfo : EIATTR_SPARSE_MMA_MASK
	.align		4
.L_270:
        /*0038*/ 	.byte	0x03, 0x50
        /*003a*/ 	.short	0x0000


	//----- nvinfo : EIATTR_MAXREG_COUNT
	.align		4
        /*003c*/ 	.byte	0x03, 0x1b
        /*003e*/ 	.short	0x00ff


	//----- nvinfo : EIATTR_MERCURY_ISA_VERSION
	.align		4
        /*0040*/ 	.byte	0x03, 0x5f
        /*0042*/ 	.short	0x0101


	//----- nvinfo : EIATTR_VRC_CTA_INIT_COUNT
	.align		4
        /*0044*/ 	.byte	0x02, 0x4a
	.zero		1
	.zero		1


	//----- nvinfo : EIATTR_EXIT_INSTR_OFFSETS
	.align		4
        /*0048*/ 	.byte	0x04, 0x1c
        /*004a*/ 	.short	(.L_272 - .L_271)


	//   ....[0]....
.L_271:
        /*004c*/ 	.word	0x00000070


	//   ....[1]....
        /*0050*/ 	.word	0x00000ef0


	//----- nvinfo : EIATTR_CRS_STACK_SIZE
	.align		4
.L_272:
        /*0054*/ 	.byte	0x04, 0x1e
        /*0056*/ 	.short	(.L_274 - .L_273)
.L_273:
        /*0058*/ 	.word	0x00000000


	//----- nvinfo : EIATTR_CBANK_PARAM_SIZE
	.align		4
.L_274:
        /*005c*/ 	.byte	0x03, 0x19
        /*005e*/ 	.short	0x0014


	//----- nvinfo : EIATTR_PARAM_CBANK
	.align		4
        /*0060*/ 	.byte	0x04, 0x0a
        /*0062*/ 	.short	(.L_276 - .L_275)
	.align		4
.L_275:
        /*0064*/ 	.word	index@(.nv.constant0.fhe_init_curand_kernel)
        /*0068*/ 	.short	0x0380
        /*006a*/ 	.short	0x0014


	//----- nvinfo : EIATTR_SW_WAR
	.align		4
.L_276:
        /*006c*/ 	.byte	0x04, 0x36
        /*006e*/ 	.short	(.L_278 - .L_277)
.L_277:
        /*0070*/ 	.word	0x00000008
.L_278:


//--------------------- .nv.info.fhe_decode_bits_kernel --------------------------
	.section	.nv.info.fhe_decode_bits_kernel,"",@"SHT_CUDA_INFO"
	.sectionflags	@""
	.align	4


	//----- nvinfo : EIATTR_CUDA_API_VERSION
	.align		4
        /*0000*/ 	.byte	0x04, 0x37
        /*0002*/ 	.short	(.L_280 - .L_279)
.L_279:
        /*0004*/ 	.word	0x00000082


	//----- nvinfo : EIATTR_KPARAM_INFO
	.align		4
.L_280:
        /*0008*/ 	.byte	0x04, 0x17
        /*000a*/ 	.short	(.L_282 - .L_281)
.L_281:
        /*000c*/ 	.word	0x00000000
        /*0010*/ 	.short	0x0004
        /*0012*/ 	.short	0x0020
        /*0014*/ 	.byte	0x00, 0xf0, 0x21, 0x00


	//----- nvinfo : EIATTR_KPARAM_INFO
	.align		4
.L_282:
        /*0018*/ 	.byte	0x04, 0x17
        /*001a*/ 	.short	(.L_284 - .L_283)
.L_283:
        /*001c*/ 	.word	0x00000000
        /*0020*/ 	.short	0x0003
        /*0022*/ 	.short	0x0018
        /*0024*/ 	.byte	0x00, 0xf0, 0x21, 0x00


	//----- nvinfo : EIATTR_KPARAM_INFO
	.align		4
.L_284:
        /*0028*/ 	.byte	0x04, 0x17
        /*002a*/ 	.short	(.L_286 - .L_285)
.L_285:
        /*002c*/ 	.word	0x00000000
        /*0030*/ 	.short	0x0002
        /*0032*/ 	.short	0x0010
        /*0034*/ 	.byte	0x00, 0xf0, 0x11, 0x00


	//----- nvinfo : EIATTR_KPARAM_INFO
	.align		4
.L_286:
        /*0038*/ 	.byte	0x04, 0x17
        /*003a*/ 	.short	(.L_288 - .L_287)
.L_287:
        /*003c*/ 	.word	0x00000000
        /*0040*/ 	.short	0x0001
        /*0042*/ 	.short	0x0008
        /*0044*/ 	.byte	0x00, 0xf5, 0x21, 0x00


	//----- nvinfo : EIATTR_KPARAM_INFO
	.align		4
.L_288:
        /*0048*/ 	.byte	0x04, 0x17
        /*004a*/ 	.short	(.L_290 - .L_289)
.L_289:
        /*004c*/ 	.word	0x00000000
        /*0050*/ 	.short	0x0000
        /*0052*/ 	.short	0x0000
        /*0054*/ 	.byte	0x00, 0xf5, 0x21, 0x00


	//----- nvinfo : EIATTR_SPARSE_MMA_MASK
	.align		4
.L_290:
        /*0058*/ 	.byte	0x03, 0x50
        /*005a*/ 	.short	0x0000


	//----- nvinfo : EIATTR_MAXREG_COUNT
	.align		4
        /*005c*/ 	.byte	0x03, 0x1b
        /*005e*/ 	.short	0x00ff


	//----- nvinfo : EIATTR_MERCURY_ISA_VERSION
	.align		4
        /*0060*/ 	.byte	0x03, 0x5f
        /*0062*/ 	.short	0x0101


	//----- nvinfo : EIATTR_VRC_CTA_INIT_COUNT
	.align		4
        /*0064*/ 	.byte	0x02, 0x4a
	.zero		1
	.zero		1


	//----- nvinfo : EIATTR_EXIT_INSTR_OFFSETS
	.align		4
        /*0068*/ 	.byte	0x04, 0x1c
        /*006a*/ 	.short	(.L_292 - .L_291)


	//   ....[0]....
.L_291:
        /*006c*/ 	.word	0x00000070


	//   ....[1]....
        /*0070*/ 	.word	0x00000340


	//----- nvinfo : EIATTR_CRS_STACK_SIZE
	.align		4
.L_292:
        /*0074*/ 	.byte	0x04, 0x1e
        /*0076*/ 	.short	(.L_294 - .L_293)
.L_293:
        /*0078*/ 	.word	0x00000000


	//----- nvinfo : EIATTR_CBANK_PARAM_SIZE
	.align		4
.L_294:
        /*007c*/ 	.byte	0x03, 0x19
        /*007e*/ 	.short	0x0028


	//----- nvinfo : EIATTR_PARAM_CBANK
	.align		4
        /*0080*/ 	.byte	0x04, 0x0a
        /*0082*/ 	.short	(.L_296 - .L_295)
	.align		4
.L_295:
        /*0084*/ 	.word	index@(.nv.constant0.fhe_decode_bits_kernel)
        /*0088*/ 	.short	0x0380
        /*008a*/ 	.short	0x0028


	//----- nvinfo : EIATTR_SW_WAR
	.align		4
.L_296:
        /*008c*/ 	.byte	0x04, 0x36
        /*008e*/ 	.short	(.L_298 - .L_297)
.L_297:
        /*0090*/ 	.word	0x00000008
.L_298:


//--------------------- .nv.info.fhe_encode_bits_kernel --------------------------
	.section	.nv.info.fhe_encode_bits_kernel,"",@"SHT_CUDA_INFO"
	.sectionflags	@""
	.align	4


	//----- nvinfo : EIATTR_CUDA_API_VERSION
	.align		4
        /*0000*/ 	.byte	0x04, 0x37
        /*0002*/ 	.short	(.L_300 - .L_299)
.L_299:
        /*0004*/ 	.word	0x00000082


	//----- nvinfo : EIATTR_KPARAM_INFO
	.align		4
.L_300:
        /*0008*/ 	.byte	0x04, 0x17
        /*000a*/ 	.short	(.L_302 - .L_301)
.L_301:
        /*000c*/ 	.word	0x00000000
        /*0010*/ 	.short	0x0003
        /*0012*/ 	.short	0x0018
        /*0014*/ 	.byte	0x00, 0xf0, 0x21, 0x00


	//----- nvinfo : EIATTR_KPARAM_INFO
	.align		4
.L_302:
        /*0018*/ 	.byte	0x04, 0x17
        /*001a*/ 	.short	(.L_304 - .L_303)
.L_303:
        /*001c*/ 	.word	0x00000000
        /*0020*/ 	.short	0x0002
        /*0022*/ 	.short	0x0010
        /*0024*/ 	.byte	0x00, 0xf0, 0x11, 0x00


	//----- nvinfo : EIATTR_KPARAM_INFO
	.align		4
.L_304:
        /*0028*/ 	.byte	0x04, 0x17
        /*002a*/ 	.short	(.L_306 - .L_305)
.L_305:
        /*002c*/ 	.word	0x00000000
        /*0030*/ 	.short	0x0001
        /*0032*/ 	.short	0x0008
        /*0034*/ 	.byte	0x00, 0xf5, 0x21, 0x00


	//----- nvinfo : EIATTR_KPARAM_INFO
	.align		4
.L_306:
        /*0038*/ 	.byte	0x04, 0x17
        /*003a*/ 	.short	(.L_308 - .L_307)
.L_307:
        /*003c*/ 	.word	0x00000000
        /*0040*/ 	.short	0x0000
        /*0042*/ 	.short	0x0000
        /*0044*/ 	.byte	0x00, 0xf5, 0x21, 0x00


	//----- nvinfo : EIATTR_SPARSE_MMA_MASK
	.align		4
.L_308:
        /*0048*/ 	.byte	0x03, 0x50
        /*004a*/ 	.short	0x0000


	//----- nvinfo : EIATTR_MAXREG_COUNT
	.align		4
        /*004c*/ 	.byte	0x03, 0x1b
        /*004e*/ 	.short	0x00ff


	//----- nvinfo : EIATTR_MERCURY_ISA_VERSION
	.align		4
        /*0050*/ 	.byte	0x03, 0x5f
        /*0052*/ 	.short	0x0101


	//----- nvinfo : EIATTR_VRC_CTA_INIT_COUNT
	.align		4
        /*0054*/ 	.byte	0x02, 0x4a
	.zero		1
	.zero		1


	//----- nvinfo : EIATTR_EXIT_INSTR_OFFSETS
	.align		4
        /*0058*/ 	.byte	0x04, 0x1c
        /*005a*/ 	.short	(.L_310 - .L_309)


	//   ....[0]....
.L_309:
        /*005c*/ 	.word	0x00000070


	//   ....[1]....
        /*0060*/ 	.word	0x00000130


	//----- nvinfo : EIATTR_CBANK_PARAM_SIZE
	.align		4
.L_310:
        /*0064*/ 	.byte	0x03, 0x19
        /*0066*/ 	.short	0x0020


	//----- nvinfo : EIATTR_PARAM_CBANK
	.align		4
        /*0068*/ 	.byte	0x04, 0x0a
        /*006a*/ 	.short	(.L_312 - .L_311)
	.align		4
.L_311:
        /*006c*/ 	.word	index@(.nv.constant0.fhe_encode_bits_kernel)
        /*0070*/ 	.short	0x0380
        /*0072*/ 	.short	0x0020


	//----- nvinfo : EIATTR_SW_WAR
	.align		4
.L_312:
        /*0074*/ 	.byte	0x04, 0x36
        /*0076*/ 	.short	(.L_314 - .L_313)
.L_313:
        /*0078*/ 	.word	0x00000008
.L_314:


//--------------------- .nv.info.fhe_negacyclic_rotate_kernel --------------------------
	.section	.nv.info.fhe_negacyclic_rotate_kernel,"",@"SHT_CUDA_INFO"
	.sectionflags	@""
	.align	4


	//----- nvinfo : EIATTR_CUDA_API_VERSION
	.align		4
        /*0000*/ 	.byte	0x04, 0x37
        /*0002*/ 	.short	(.L_316 - .L_315)
.L_315:
        /*0004*/ 	.word	0x00000082


	//----- nvinfo : EIATTR_KPARAM_INFO
	.align		4
.L_316:
        /*0008*/ 	.byte	0x04, 0x17
        /*000a*/ 	.short	(.L_318 - .L_317)
.L_317:
        /*000c*/ 	.word	0x00000000
        /*0010*/ 	.short	0x0005
        /*0012*/ 	.short	0x0024
        /*0014*/ 	.byte	0x00, 0xf0, 0x11, 0x00


	//----- nvinfo : EIATTR_KPARAM_INFO
	.align		4
.L_318:
        /*0018*/ 	.byte	0x04, 0x17
        /*001a*/ 	.short	(.L_320 - .L_319)
.L_319:
        /*001c*/ 	.word	0x00000000
        /*0020*/ 	.short	0x0004
        /*0022*/ 	.short	0x0020
        /*0024*/ 	.byte	0x00, 0xf0, 0x11, 0x00


	//----- nvinfo : EIATTR_KPARAM_INFO
	.align		4
.L_320:
        /*0028*/ 	.byte	0x04, 0x17
        /*002a*/ 	.short	(.L_322 - .L_321)
.L_321:
        /*002c*/ 	.word	0x00000000
        /*0030*/ 	.short	0x0003
        /*0032*/ 	.short	0x0018
        /*0034*/ 	.byte	0x00, 0xf0, 0x21, 0x00


	//----- nvinfo : EIATTR_KPARAM_INFO
	.align		4
.L_322:
        /*0038*/ 	.byte	0x04, 0x17
        /*003a*/ 	.short	(.L_324 - .L_323)
.L_323:
        /*003c*/ 	.word	0x00000000
        /*0040*/ 	.short	0x0002
        /*0042*/ 	.short	0x0010
        /*0044*/ 	.byte	0x00, 0xf0, 0x11, 0x00


	//----- nvinfo : EIATTR_KPARAM_INFO
	.align		4
.L_324:
        /*0048*/ 	.byte	0x04, 0x17
        /*004a*/ 	.short	(.L_326 - .L_325)
.L_325:
        /*004c*/ 	.word	0x00000000
        /*0050*/ 	.short	0x0001
        /*0052*/ 	.short	0x0008
        /*0054*/ 	.byte	0x00, 0xf5, 0x21, 0x00


	//----- nvinfo : EIATTR_KPARAM_INFO
	.align		4
.L_326:
        /*0058*/ 	.byte	0x04, 0x17
        /*005a*/ 	.short	(.L_328 - .L_327)
.L_327:
        /*005c*/ 	.word	0x00000000
        /*0060*/ 	.short	0x0000
        /*0062*/ 	.short	0x0000
        /*0064*/ 	.byte	0x00, 0xf5, 0x21, 0x00


	//----- nvinfo : EIATTR_SPARSE_MMA_MASK
	.align		4
.L_328:
        /*0068*/ 	.byte	0x03, 0x50
        /*006a*/ 	.short	0x0000


	//----- nvinfo : EIATTR_MAXREG_COUNT
	.align		4
        /*006c*/ 	.byte	0x03, 0x1b
        /*006e*/ 	.short	0x00ff


	//----- nvinfo : EIATTR_MERCURY_ISA_VERSION
	.align		4
        /*0070*/ 	.byte	0x03, 0x5f
        /*0072*/ 	.short	0x0101


	//----- nvinfo : EIATTR_VRC_CTA_INIT_COUNT
	.align		4
        /*0074*/ 	.byte	0x02, 0x4a
	.zero		1
	.zero		1


	//----- nvinfo : EIATTR_EXIT_INSTR_OFFSETS
	.align		4
        /*0078*/ 	.byte	0x04, 0x1c
        /*007a*/ 	.short	(.L_330 - .L_329)


	//   ....[0]....
.L_329:
        /*007c*/ 	.word	0x000001a0


	//   ....[1]....
        /*0080*/ 	.word	0x000006f0


	//----- nvinfo : EIATTR_CRS_STACK_SIZE
	.align		4
.L_330:
        /*0084*/ 	.byte	0x04, 0x1e
        /*0086*/ 	.short	(.L_332 - .L_331)
.L_331:
        /*0088*/ 	.word	0x00000000


	//----- nvinfo : EIATTR_CBANK_PARAM_SIZE
	.align		4
.L_332:
        /*008c*/ 	.byte	0x03, 0x19
        /*008e*/ 	.short	0x0028


	//----- nvinfo : EIATTR_PARAM_CBANK
	.align		4
        /*0090*/ 	.byte	0x04, 0x0a
        /*0092*/ 	.short	(.L_334 - .L_333)
	.align		4
.L_333:
        /*0094*/ 	.word	index@(.nv.constant0.fhe_negacyclic_rotate_kernel)
        /*0098*/ 	.short	0x0380
        /*009a*/ 	.short	0x0028


	//----- nvinfo : EIATTR_SW_WAR
	.align		4
.L_334:
        /*009c*/ 	.byte	0x04, 0x36
        /*009e*/ 	.short	(.L_336 - .L_335)
.L_335:
        /*00a0*/ 	.word	0x00000008
.L_336:


//--------------------- .nv.info.fhe_lwe_sub_kernel --------------------------
	.section	.nv.info.fhe_lwe_sub_kernel,"",@"SHT_CUDA_INFO"
	.sectionflags	@""
	.align	4


	//----- nvinfo : EIATTR_CUDA_API_VERSION
	.align		4
        /*0000*/ 	.byte	0x04, 0x37
        /*0002*/ 	.short	(.L_338 - .L_337)
.L_337:
        /*0004*/ 	.word	0x00000082


	//----- nvinfo : EIATTR_KPARAM_INFO
	.align		4
.L_338:
        /*0008*/ 	.byte	0x04, 0x17
        /*000a*/ 	.short	(.L_340 - .L_339)
.L_339:
        /*000c*/ 	.word	0x00000000
        /*0010*/ 	.short	0x0005
        /*0012*/ 	.short	0x0024
        /*0014*/ 	.byte	0x00, 0xf0, 0x11, 0x00


	//----- nvinfo : EIATTR_KPARAM_INFO
	.align		4
.L_340:
        /*0018*/ 	.byte	0x04, 0x17
        /*001a*/ 	.short	(.L_342 - .L_341)
.L_341:
        /*001c*/ 	.word	0x00000000
        /*0020*/ 	.short	0x0004
        /*0022*/ 	.short	0x0020
        /*0024*/ 	.byte	0x00, 0xf0, 0x11, 0x00


	//----- nvinfo : EIATTR_KPARAM_INFO
	.align		4
.L_342:
        /*0028*/ 	.byte	0x04, 0x17
        /*002a*/ 	.short	(.L_344 - .L_343)
.L_343:
        /*002c*/ 	.word	0x00000000
        /*0030*/ 	.short	0x0003
        /*0032*/ 	.short	0x0018
        /*0034*/ 	.byte	0x00, 0xf0, 0x21, 0x00


	//----- nvinfo : EIATTR_KPARAM_INFO
	.align		4
.L_344:
        /*0038*/ 	.byte	0x04, 0x17
        /*003a*/ 	.short	(.L_346 - .L_345)
.L_345:
        /*003c*/ 	.word	0x00000000
        /*0040*/ 	.short	0x0002
        /*0042*/ 	.short	0x0010
        /*0044*/ 	.byte	0x00, 0xf5, 0x21, 0x00


	//----- nvinfo : EIATTR_KPARAM_INFO
	.align		4
.L_346:
        /*0048*/ 	.byte	0x04, 0x17
        /*004a*/ 	.short	(.L_348 - .L_347)
.L_347:
        /*004c*/ 	.word	0x00000000
        /*0050*/ 	.short	0x0001
        /*0052*/ 	.short	0x0008
        /*0054*/ 	.byte	0x00, 0xf5, 0x21, 0x00


	//----- nvinfo : EIATTR_KPARAM_INFO
	.align		4
.L_348:
        /*0058*/ 	.byte	0x04, 0x17
        /*005a*/ 	.short	(.L_350 - .L_349)
.L_349:
        /*005c*/ 	.word	0x00000000
        /*0060*/ 	.short	0x0000
        /*0062*/ 	.short	0x0000
        /*0064*/ 	.byte	0x00, 0xf5, 0x21, 0x00


	//----- nvinfo : EIATTR_SPARSE_MMA_MASK
	.align		4
.L_350:
        /*0068*/ 	.byte	0x03, 0x50
        /*006a*/ 	.short	0x0000


	//----- nvinfo : EIATTR_MAXREG_COUNT
	.align		4
        /*006c*/ 	.byte	0x03, 0x1b
        /*006e*/ 	.short	0x00ff


	//----- nvinfo : EIATTR_MERCURY_ISA_VERSION
	.align		4
        /*0070*/ 	.byte	0x03, 0x5f
        /*0072*/ 	.short	0x0101


	//----- nvinfo : EIATTR_VRC_CTA_INIT_COUNT
	.align		4
        /*0074*/ 	.byte	0x02, 0x4a
	.zero		1
	.zero		1


	//----- nvinfo : EIATTR_EXIT_INSTR_OFFSETS
	.align		4
        /*0078*/ 	.byte	0x04, 0x1c
        /*007a*/ 	.short	(.L_352 - .L_351)


	//   ....[0]....
.L_351:
        /*007c*/ 	.word	0x00000080


	//   ....[1]....
        /*0080*/ 	.word	0x000001a0


	//----- nvinfo : EIATTR_CBANK_PARAM_SIZE
	.align		4
.L_352:
        /*0084*/ 	.byte	0x03, 0x19
        /*0086*/ 	.short	0x0028


	//----- nvinfo : EIATTR_PARAM_CBANK
	.align		4
        /*0088*/ 	.byte	0x04, 0x0a
        /*008a*/ 	.short	(.L_354 - .L_353)
	.align		4
.L_353:
        /*008c*/ 	.word	index@(.nv.constant0.fhe_lwe_sub_kernel)
        /*0090*/ 	.short	0x0380
        /*0092*/ 	.short	0x0028


	//----- nvinfo : EIATTR_SW_WAR
	.align		4
.L_354:
        /*0094*/ 	.byte	0x04, 0x36
        /*0096*/ 	.short	(.L_356 - .L_355)
.L_355:
        /*0098*/ 	.word	0x00000008
.L_356:


//--------------------- .nv.info.fhe_lwe_add_kernel --------------------------
	.section	.nv.info.fhe_lwe_add_kernel,"",@"SHT_CUDA_INFO"
	.sectionflags	@""
	.align	4


	//----- nvinfo : EIATTR_CUDA_API_VERSION
	.align		4
        /*0000*/ 	.byte	0x04, 0x37
        /*0002*/ 	.short	(.L_358 - .L_357)
.L_357:
        /*0004*/ 	.word	0x00000082


	//----- nvinfo : EIATTR_KPARAM_INFO
	.align		4
.L_358:
        /*0008*/ 	.byte	0x04, 0x17
        /*000a*/ 	.short	(.L_360 - .L_359)
.L_359:
        /*000c*/ 	.word	0x00000000
        /*0010*/ 	.short	0x0005
        /*0012*/ 	.short	0x0024
        /*0014*/ 	.byte	0x00, 0xf0, 0x11, 0x00


	//----- nvinfo : EIATTR_KPARAM_INFO
	.align		4
.L_360:
        /*0018*/ 	.byte	0x04, 0x17
        /*001a*/ 	.short	(.L_362 - .L_361)
.L_361:
        /*001c*/ 	.word	0x00000000
        /*0020*/ 	.short	0x0004
        /*0022*/ 	.short	0x0020
        /*0024*/ 	.byte	0x00, 0xf0, 0x11, 0x00


	//----- nvinfo : EIATTR_KPARAM_INFO
	.align		4
.L_362:
        /*0028*/ 	.byte	0x04, 0x17
        /*002a*/ 	.short	(.L_364 - .L_363)
.L_363:
        /*002c*/ 	.word	0x00000000
        /*0030*/ 	.short	0x0003
        /*0032*/ 	.short	0x0018
        /*0034*/ 	.byte	0x00, 0xf0, 0x21, 0x00


	//----- nvinfo : EIATTR_KPARAM_INFO
	.align		4
.L_364:
        /*0038*/ 	.byte	0x04, 0x17
        /*003a*/ 	.short	(.L_366 - .L_365)
.L_365:
        /*003c*/ 	.word	0x00000000
        /*0040*/ 	.short	0x0002
        /*0042*/ 	.short	0x0010
        /*0044*/ 	.byte	0x00, 0xf5, 0x21, 0x00


	//----- nvinfo : EIATTR_KPARAM_INFO
	.align		4
.L_366:
        /*0048*/ 	.byte	0x04, 0x17
        /*004a*/ 	.short	(.L_368 - .L_367)
.L_367:
        /*004c*/ 	.word	0x00000000
        /*0050*/ 	.short	0x0001
        /*0052*/ 	.short	0x0008
        /*0054*/ 	.byte	0x00, 0xf5, 0x21, 0x00


	//----- nvinfo : EIATTR_KPARAM_INFO
	.align		4
.L_368:
        /*0058*/ 	.byte	0x04, 0x17
        /*005a*/ 	.short	(.L_370 - .L_369)
.L_369:
        /*005c*/ 	.word	0x00000000
        /*0060*/ 	.short	0x0000
        /*0062*/ 	.short	0x0000
        /*0064*/ 	.byte	0x00, 0xf5, 0x21, 0x00


	//----- nvinfo : EIATTR_SPARSE_MMA_MASK
	.align		4
.L_370:
        /*0068*/ 	.byte	0x03, 0x50
        /*006a*/ 	.short	0x0000


	//----- nvinfo : EIATTR_MAXREG_COUNT
	.align		4
        /*006c*/ 	.byte	0x03, 0x1b
        /*006e*/ 	.short	0x00ff


	//----- nvinfo : EIATTR_MERCURY_ISA_VERSION
	.align		4
        /*0070*/ 	.byte	0x03, 0x5f
        /*0072*/ 	.short	0x0101


	//----- nvinfo : EIATTR_VRC_CTA_INIT_COUNT
	.align		4
        /*0074*/ 	.byte	0x02, 0x4a
	.zero		1
	.zero		1


	//----- nvinfo : EIATTR_EXIT_INSTR_OFFSETS
	.align		4
        /*0078*/ 	.byte	0x04, 0x1c
        /*007a*/ 	.short	(.L_372 - .L_371)


	//   ....[0]....
.L_371:
        /*007c*/ 	.word	0x00000080


	//   ....[1]....
        /*0080*/ 	.word	0x000001c0


	//----- nvinfo : EIATTR_CBANK_PARAM_SIZE
	.align		4
.L_372:
        /*0084*/ 	.byte	0x03, 0x19
        /*0086*/ 	.short	0x0028


	//----- nvinfo : EIATTR_PARAM_CBANK
	.align		4
        /*0088*/ 	.byte	0x04, 0x0a
        /*008a*/ 	.short	(.L_374 - .L_373)
	.align		4
.L_373:
        /*008c*/ 	.word	index@(.nv.constant0.fhe_lwe_add_kernel)
        /*0090*/ 	.short	0x0380
        /*0092*/ 	.short	0x0028


	//----- nvinfo : EIATTR_SW_WAR
	.align		4
.L_374:
        /*0094*/ 	.byte	0x04, 0x36
        /*0096*/ 	.short	(.L_376 - .L_375)
.L_375:
        /*0098*/ 	.word	0x00000008
.L_376:


//--------------------- .nv.info.fhe_glwe_sub_kernel --------------------------
	.section	.nv.info.fhe_glwe_sub_kernel,"",@"SHT_CUDA_INFO"
	.sectionflags	@""
	.align	4


	//----- nvinfo : EIATTR_CUDA_API_VERSION
	.align		4
        /*0000*/ 	.byte	0x04, 0x37
        /*0002*/ 	.short	(.L_378 - .L_377)
.L_377:
        /*0004*/ 	.word	0x00000082


	//----- nvinfo : EIATTR_KPARAM_INFO
	.align		4
.L_378:
        /*0008*/ 	.byte	0x04, 0x17
        /*000a*/ 	.short	(.L_380 - .L_379)
.L_379:
        /*000c*/ 	.word	0x00000000
        /*0010*/ 	.short	0x0006
        /*0012*/ 	.short	0x0028
        /*0014*/ 	.byte	0x00, 0xf0, 0x11, 0x00


	//----- nvinfo : EIATTR_KPARAM_INFO
	.align		4
.L_380:
        /*0018*/ 	.byte	0x04, 0x17
        /*001a*/ 	.short	(.L_382 - .L_381)
.L_381:
        /*001c*/ 	.word	0x00000000
        /*0020*/ 	.short	0x0005
        /*0022*/ 	.short	0x0024
        /*0024*/ 	.byte	0x00, 0xf0, 0x11, 0x00


	//----- nvinfo : EIATTR_KPARAM_INFO
	.align		4
.L_382:
        /*0028*/ 	.byte	0x04, 0x17
        /*002a*/ 	.short	(.L_384 - .L_383)
.L_383:
        /*002c*/ 	.word	0x00000000
        /*0030*/ 	.short	0x0004
        /*0032*/ 	.short	0x0020
        /*0034*/ 	.byte	0x00, 0xf0, 0x11, 0x00


	//----- nvinfo : EIATTR_KPARAM_INFO
	.align		4
.L_384:
        /*0038*/ 	.byte	0x04, 0x17
        /*003a*/ 	.short	(.L_386 - .L_385)
.L_385:
        /*003c*/ 	.word	0x00000000
        /*0040*/ 	.short	0x0003
        /*0042*/ 	.short	0x0018
        /*0044*/ 	.byte	0x00, 0xf0, 0x21, 0x00


	//----- nvinfo : EIATTR_KPARAM_INFO
	.align		4
.L_386:
        /*0048*/ 	.byte	0x04, 0x17
        /*004a*/ 	.short	(.L_388 - .L_387)
.L_387:
        /*004c*/ 	.word	0x00000000
        /*0050*/ 	.short	0x0002
        /*0052*/ 	.short	0x0010
        /*0054*/ 	.byte	0x00, 0xf5, 0x21, 0x00


	//----- nvinfo : EIATTR_KPARAM_INFO
	.align		4
.L_388:
        /*0058*/ 	.byte	0x04, 0x17
        /*005a*/ 	.short	(.L_390 - .L_389)
.L_389:
        /*005c*/ 	.word	0x00000000
        /*0060*/ 	.short	0x0001
        /*0062*/ 	.short	0x0008
        /*0064*/ 	.byte	0x00, 0xf5, 0x21, 0x00


	//----- nvinfo : EIATTR_KPARAM_INFO
	.align		4
.L_390:
        /*0068*/ 	.byte	0x04, 0x17
        /*006a*/ 	.short	(.L_392 - .L_391)
.L_391:
        /*006c*/ 	.word	0x00000000
        /*0070*/ 	.short	0x0000
        /*0072*/ 	.short	0x0000
        /*0074*/ 	.byte	0x00, 0xf5, 0x21, 0x00


	//----- nvinfo : EIATTR_SPARSE_MMA_MASK
	.align		4
.L_392:
        /*0078*/ 	.byte	0x03, 0x50
        /*007a*/ 	.short	0x0000


	//----- nvinfo : EIATTR_MAXREG_COUNT
	.align		4
        /*007c*/ 	.byte	0x03, 0x1b
        /*007e*/ 	.short	0x00ff


	//----- nvinfo : EIATTR_MERCURY_ISA_VERSION
	.align		4
        /*0080*/ 	.byte	0x03, 0x5f
        /*0082*/ 	.short	0x0101


	//----- nvinfo : EIATTR_VRC_CTA_INIT_COUNT
	.align		4
        /*0084*/ 	.byte	0x02, 0x4a
	.zero		1
	.zero		1


	//----- nvinfo : EIATTR_EXIT_INSTR_OFFSETS
	.align		4
        /*0088*/ 	.byte	0x04, 0x1c
        /*008a*/ 	.short	(.L_394 - .L_393)


	//   ....[0]....
.L_393:
        /*008c*/ 	.word	0x000000a0


	//   ....[1]....
        /*0090*/ 	.word	0x000001c0


	//----- nvinfo : EIATTR_CBANK_PARAM_SIZE
	.align		4
.L_394:
        /*0094*/ 	.byte	0x03, 0x19
        /*0096*/ 	.short	0x002c


	//----- nvinfo : EIATTR_PARAM_CBANK
	.align		4
        /*0098*/ 	.byte	0x04, 0x0a
        /*009a*/ 	.short	(.L_396 - .L_395)
	.align		4
.L_395:
        /*009c*/ 	.word	index@(.nv.constant0.fhe_glwe_sub_kernel)
        /*00a0*/ 	.short	0x0380
        /*00a2*/ 	.short	0x002c


	//----- nvinfo : EIATTR_SW_WAR
	.align		4
.L_396:
        /*00a4*/ 	.byte	0x04, 0x36
        /*00a6*/ 	.short	(.L_398 - .L_397)
.L_397:
        /*00a8*/ 	.word	0x00000008
.L_398:


//--------------------- .nv.info.fhe_glwe_add_kernel --------------------------
	.section	.nv.info.fhe_glwe_add_kernel,"",@"SHT_CUDA_INFO"
	.sectionflags	@""
	.align	4


	//----- nvinfo : EIATTR_CUDA_API_VERSION
	.align		4
        /*0000*/ 	.byte	0x04, 0x37
        /*0002*/ 	.short	(.L_400 - .L_399)
.L_399:
        /*0004*/ 	.word	0x00000082


	//----- nvinfo : EIATTR_KPARAM_INFO
	.align		4
.L_400:
        /*0008*/ 	.byte	0x04, 0x17
        /*000a*/ 	.short	(.L_402 - .L_401)
.L_401:
        /*000c*/ 	.word	0x00000000
        /*0010*/ 	.short	0x0006
        /*0012*/ 	.short	0x0028
        /*0014*/ 	.byte	0x00, 0xf0, 0x11, 0x00


	//----- nvinfo : EIATTR_KPARAM_INFO
	.align		4
.L_402:
        /*0018*/ 	.byte	0x04, 0x17
        /*001a*/ 	.short	(.L_404 - .L_403)
.L_403:
        /*001c*/ 	.word	0x00000000
        /*0020*/ 	.short	0x0005
        /*0022*/ 	.short	0x0024
        /*0024*/ 	.byte	0x00, 0xf0, 0x11, 0x00


	//----- nvinfo : EIATTR_KPARAM_INFO
	.align		4
.L_404:
        /*0028*/ 	.byte	0x04, 0x17
        /*002a*/ 	.short	(.L_406 - .L_405)
.L_405:
        /*002c*/ 	.word	0x00000000
        /*0030*/ 	.short	0x0004
        /*0032*/ 	.short	0x0020
        /*0034*/ 	.byte	0x00, 0xf0, 0x11, 0x00


	//----- nvinfo : EIATTR_KPARAM_INFO
	.align		4
.L_406:
        /*0038*/ 	.byte	0x04, 0x17
        /*003a*/ 	.short	(.L_408 - .L_407)
.L_407:
        /*003c*/ 	.word	0x00000000
        /*0040*/ 	.short	0x0003
        /*0042*/ 	.short	0x0018
        /*0044*/ 	.byte	0x00, 0xf0, 0x21, 0x00


	//----- nvinfo : EIATTR_KPARAM_INFO
	.align		4
.L_408:
        /*0048*/ 	.byte	0x04, 0x17
        /*004a*/ 	.short	(.L_410 - .L_409)
.L_409:
        /*004c*/ 	.word	0x00000000
        /*0050*/ 	.short	0x0002
        /*0052*/ 	.short	0x0010
        /*0054*/ 	.byte	0x00, 0xf5, 0x21, 0x00


	//----- nvinfo : EIATTR_KPARAM_INFO
	.align		4
.L_410:
        /*0058*/ 	.byte	0x04, 0x17
        /*005a*/ 	.short	(.L_412 - .L_411)
.L_411:
        /*005c*/ 	.word	0x00000000
        /*0060*/ 	.short	0x0001
        /*0062*/ 	.short	0x0008
        /*0064*/ 	.byte	0x00, 0xf5, 0x21, 0x00


	//----- nvinfo : EIATTR_KPARAM_INFO
	.align		4
.L_412:
        /*0068*/ 	.byte	0x04, 0x17
        /*006a*/ 	.short	(.L_414 - .L_413)
.L_413:
        /*006c*/ 	.word	0x00000000
        /*0070*/ 	.short	0x0000
        /*0072*/ 	.short	0x0000
        /*0074*/ 	.byte	0x00, 0xf5, 0x21, 0x00


	//----- nvinfo : EIATTR_SPARSE_MMA_MASK
	.align		4
.L_414:
        /*0078*/ 	.byte	0x03, 0x50
        /*007a*/ 	.short	0x0000


	//----- nvinfo : EIATTR_MAXREG_COUNT
	.align		4
        /*007c*/ 	.byte	0x03, 0x1b
        /*007e*/ 	.short	0x00ff


	//----- nvinfo : EIATTR_MERCURY_ISA_VERSION
	.align		4
        /*0080*/ 	.byte	0x03, 0x5f
        /*0082*/ 	.short	0x0101


	//----- nvinfo : EIATTR_VRC_CTA_INIT_COUNT
	.align		4
        /*0084*/ 	.byte	0x02, 0x4a
	.zero		1
	.zero		1


	//----- nvinfo : EIATTR_EXIT_INSTR_OFFSETS
	.align		4
        /*0088*/ 	.byte	0x04, 0x1c
        /*008a*/ 	.short	(.L_416 - .L_415)


	//   ....[0]....
.L_415:
        /*008c*/ 	.word	0x000000a0


	//   ....[1]....
        /*0090*/ 	.word	0x000001e0


	//----- nvinfo : EIATTR_CBANK_PARAM_SIZE
	.align		4
.L_416:
        /*0094*/ 	.byte	0x03, 0x19
        /*0096*/ 	.short	0x002c


	//----- nvinfo : EIATTR_PARAM_CBANK
	.align		4
        /*0098*/ 	.byte	0x04, 0x0a
        /*009a*/ 	.short	(.L_418 - .L_417)
	.align		4
.L_417:
        /*009c*/ 	.word	index@(.nv.constant0.fhe_glwe_add_kernel)
        /*00a0*/ 	.short	0x0380
        /*00a2*/ 	.short	0x002c


	//----- nvinfo : EIATTR_SW_WAR
	.align		4
.L_418:
        /*00a4*/ 	.byte	0x04, 0x36
        /*00a6*/ 	.short	(.L_420 - .L_419)
.L_419:
        /*00a8*/ 	.word	0x00000008
.L_420:


//--------------------- .nv.info.fhe_poly_pointwise_mac_kernel --------------------------
	.section	.nv.info.fhe_poly_pointwise_mac_kernel,"",@"SHT_CUDA_INFO"
	.sectionflags	@""
	.align	4


	//----- nvinfo : EIATTR_CUDA_API_VERSION
	.align		4
        /*0000*/ 	.byte	0x04, 0x37
        /*0002*/ 	.short	(.L_422 - .L_421)
.L_421:
        /*0004*/ 	.word	0x00000082


	//----- nvinfo : EIATTR_KPARAM_INFO
	.align		4
.L_422:
        /*0008*/ 	.byte	0x04, 0x17
        /*000a*/ 	.short	(.L_424 - .L_423)
.L_423:
        /*000c*/ 	.word	0x00000000
        /*0010*/ 	.short	0x0006
        /*0012*/ 	.short	0x002c
        /*0014*/ 	.byte	0x00, 0xf0, 0x11, 0x00


	//----- nvinfo : EIATTR_KPARAM_INFO
	.align		4
.L_424:
        /*0018*/ 	.byte	0x04, 0x17
        /*001a*/ 	.short	(.L_426 - .L_425)
.L_425:
        /*001c*/ 	.word	0x00000000
        /*0020*/ 	.short	0x0005
        /*0022*/ 	.short	0x0028
        /*0024*/ 	.byte	0x00, 0xf0, 0x11, 0x00


	//----- nvinfo : EIATTR_KPARAM_INFO
	.align		4
.L_426:
        /*0028*/ 	.byte	0x04, 0x17
        /*002a*/ 	.short	(.L_428 - .L_427)
.L_427:
        /*002c*/ 	.word	0x00000000
        /*0030*/ 	.short	0x0004
        /*0032*/ 	.short	0x0020
        /*0034*/ 	.byte	0x00, 0xf0, 0x21, 0x00


	//----- nvinfo : EIATTR_KPARAM_INFO
	.align		4
.L_428:
        /*0038*/ 	.byte	0x04, 0x17
        /*003a*/ 	.short	(.L_430 - .L_429)
.L_429:
        /*003c*/ 	.word	0x00000000
        /*0040*/ 	.short	0x0003
        /*0042*/ 	.short	0x0018
        /*0044*/ 	.byte	0x00, 0xf5, 0x21, 0x00


	//----- nvinfo : EIATTR_KPARAM_INFO
	.align		4
.L_430:
        /*0048*/ 	.byte	0x04, 0x17
        /*004a*/ 	.short	(.L_432 - .L_431)
.L_431:
        /*004c*/ 	.word	0x00000000
        /*0050*/ 	.short	0x0002
        /*0052*/ 	.short	0x0010
        /*0054*/ 	.byte	0x00, 0xf5, 0x21, 0x00


	//----- nvinfo : EIATTR_KPARAM_INFO
	.align		4
.L_432:
        /*0058*/ 	.byte	0x04, 0x17
        /*005a*/ 	.short	(.L_434 - .L_433)
.L_433:
        /*005c*/ 	.word	0x00000000
        /*0060*/ 	.short	0x0001
        /*0062*/ 	.short	0x0008
        /*0064*/ 	.byte	0x00, 0xf5, 0x21, 0x00


	//----- nvinfo : EIATTR_KPARAM_INFO
	.align		4
.L_434:
        /*0068*/ 	.byte	0x04, 0x17
        /*006a*/ 	.short	(.L_436 - .L_435)
.L_435:
        /*006c*/ 	.word	0x00000000
        /*0070*/ 	.short	0x0000
        /*0072*/ 	.short	0x0000
        /*0074*/ 	.byte	0x00, 0xf5, 0x21, 0x00


	//----- nvinfo : EIATTR_SPARSE_MMA_MASK
	.align		4
.L_436:
        /*0078*/ 	.byte	0x03, 0x50
        /*007a*/ 	.short	0x0000


	//----- nvinfo : EIATTR_MAXREG_COUNT
	.align		4
        /*007c*/ 	.byte	0x03, 0x1b
        /*007e*/ 	.short	0x00ff


	//----- nvinfo : EIATTR_MERCURY_ISA_VERSION
	.align		4
        /*0080*/ 	.byte	0x03, 0x5f
        /*0082*/ 	.short	0x0101


	//----- nvinfo : EIATTR_VRC_CTA_INIT_COUNT
	.align		4
        /*0084*/ 	.byte	0x02, 0x4a
	.zero		1
	.zero		1


	//----- nvinfo : EIATTR_EXIT_INSTR_OFFSETS
	.align		4
        /*0088*/ 	.byte	0x04, 0x1c
        /*008a*/ 	.short	(.L_438 - .L_437)


	//   ....[0]....
.L_437:
        /*008c*/ 	.word	0x00000080


	//   ....[1]....
        /*0090*/ 	.word	0x00000e10


	//----- nvinfo : EIATTR_CRS_STACK_SIZE
	.align		4
.L_438:
        /*0094*/ 	.byte	0x04, 0x1e
        /*0096*/ 	.short	(.L_440 - .L_439)
.L_439:
        /*0098*/ 	.word	0x00000000


	//----- nvinfo : EIATTR_CBANK_PARAM_SIZE
	.align		4
.L_440:
        /*009c*/ 	.byte	0x03, 0x19
        /*009e*/ 	.short	0x0030


	//----- nvinfo : EIATTR_PARAM_CBANK
	.align		4
        /*00a0*/ 	.byte	0x04, 0x0a
        /*00a2*/ 	.short	(.L_442 - .L_441)
	.align		4
.L_441:
        /*00a4*/ 	.word	index@(.nv.constant0.fhe_poly_pointwise_mac_kernel)
        /*00a8*/ 	.short	0x0380
        /*00aa*/ 	.short	0x0030


	//----- nvinfo : EIATTR_SW_WAR
	.align		4
.L_442:
        /*00ac*/ 	.byte	0x04, 0x36
        /*00ae*/ 	.short	(.L_444 - .L_443)
.L_443:
        /*00b0*/ 	.word	0x00000008
.L_444:


//--------------------- .nv.info.fhe_poly_pointwise_mul_kernel --------------------------
	.section	.nv.info.fhe_poly_pointwise_mul_kernel,"",@"SHT_CUDA_INFO"
	.sectionflags	@""
	.align	4


	//----- nvinfo : EIATTR_CUDA_API_VERSION
	.align		4
        /*0000*/ 	.byte	0x04, 0x37
        /*0002*/ 	.short	(.L_446 - .L_445)
.L_445:
        /*0004*/ 	.word	0x00000082


	//----- nvinfo : EIATTR_KPARAM_INFO
	.align		4
.L_446:
        /*0008*/ 	.byte	0x04, 0x17
        /*000a*/ 	.short	(.L_448 - .L_447)
.L_447:
        /*000c*/ 	.word	0x00000000
        /*0010*/ 	.short	0x0005
        /*0012*/ 	.short	0x0024
        /*0014*/ 	.byte	0x00, 0xf0, 0x11, 0x00


	//----- nvinfo : EIATTR_KPARAM_INFO
	.align		4
.L_448:
        /*0018*/ 	.byte	0x04, 0x17
        /*001a*/ 	.short	(.L_450 - .L_449)
.L_449:
        /*001c*/ 	.word	0x00000000
        /*0020*/ 	.short	0x0004
        /*0022*/ 	.short	0x0020
        /*0024*/ 	.byte	0x00, 0xf0, 0x11, 0x00


	//----- nvinfo : EIATTR_KPARAM_INFO
	.align		4
.L_450:
        /*0028*/ 	.byte	0x04, 0x17
        /*002a*/ 	.short	(.L_452 - .L_451)
.L_451:
        /*002c*/ 	.word	0x00000000
        /*0030*/ 	.short	0x0003
        /*0032*/ 	.short	0x0018
        /*0034*/ 	.byte	0x00, 0xf0, 0x21, 0x00


	//----- nvinfo : EIATTR_KPARAM_INFO
	.align		4
.L_452:
        /*0038*/ 	.byte	0x04, 0x17
        /*003a*/ 	.short	(.L_454 - .L_453)
.L_453:
        /*003c*/ 	.word	0x00000000
        /*0040*/ 	.short	0x0002
        /*0042*/ 	.short	0x0010
        /*0044*/ 	.byte	0x00, 0xf5, 0x21, 0x00


	//----- nvinfo : EIATTR_KPARAM_INFO
	.align		4
.L_454:
        /*0048*/ 	.byte	0x04, 0x17
        /*004a*/ 	.short	(.L_456 - .L_455)
.L_455:
        /*004c*/ 	.word	0x00000000
        /*0050*/ 	.short	0x0001
        /*0052*/ 	.short	0x0008
        /*0054*/ 	.byte	0x00, 0xf5, 0x21, 0x00


	//----- nvinfo : EIATTR_KPARAM_INFO
	.align		4
.L_456:
        /*0058*/ 	.byte	0x04, 0x17
        /*005a*/ 	.short	(.L_458 - .L_457)
.L_457:
        /*005c*/ 	.word	0x00000000
        /*0060*/ 	.short	0x0000
        /*0062*/ 	.short	0x0000
        /*0064*/ 	.byte	0x00, 0xf5, 0x21, 0x00


	//----- nvinfo : EIATTR_SPARSE_MMA_MASK
	.align		4
.L_458:
        /*0068*/ 	.byte	0x03, 0x50
        /*006a*/ 	.short	0x0000


	//----- nvinfo : EIATTR_MAXREG_COUNT
	.align		4
        /*006c*/ 	.byte	0x03, 0x1b
        /*006e*/ 	.short	0x00ff


	//----- nvinfo : EIATTR_MERCURY_ISA_VERSION
	.align		4
        /*0070*/ 	.byte	0x03, 0x5f
        /*0072*/ 	.short	0x0101


	//----- nvinfo : EIATTR_VRC_CTA_INIT_COUNT
	.align		4
        /*0074*/ 	.byte	0x02, 0x4a
	.zero		1
	.zero		1


	//----- nvinfo : EIATTR_EXIT_INSTR_OFFSETS
	.align		4
        /*0078*/ 	.byte	0x04, 0x1c
        /*007a*/ 	.short	(.L_460 - .L_459)


	//   ....[0]....
.L_459:
        /*007c*/ 	.word	0x00000080


	//   ....[1]....
        /*0080*/ 	.word	0x00000d50


	//----- nvinfo : EIATTR_CRS_STACK_SIZE
	.align		4
.L_460:
        /*0084*/ 	.byte	0x04, 0x1e
        /*0086*/ 	.short	(.L_462 - .L_461)
.L_461:
        /*0088*/ 	.word	0x00000000


	//----- nvinfo : EIATTR_CBANK_PARAM_SIZE
	.align		4
.L_462:
        /*008c*/ 	.byte	0x03, 0x19
        /*008e*/ 	.short	0x0028


	//----- nvinfo : EIATTR_PARAM_CBANK
	.align		4
        /*0090*/ 	.byte	0x04, 0x0a
        /*0092*/ 	.short	(.L_464 - .L_463)
	.align		4
.L_463:
        /*0094*/ 	.word	index@(.nv.constant0.fhe_poly_pointwise_mul_kernel)
        /*0098*/ 	.short	0x0380
        /*009a*/ 	.short	0x0028


	//----- nvinfo : EIATTR_SW_WAR
	.align		4
.L_464:
        /*009c*/ 	.byte	0x04, 0x36
        /*009e*/ 	.short	(.L_466 - .L_465)
.L_465:
        /*00a0*/ 	.word	0x00000008
.L_466:


//--------------------- .nv.info.fhe_poly_scale_barrett_kernel --------------------------
	.section	.nv.info.fhe_poly_scale_barrett_kernel,"",@"SHT_CUDA_INFO"
	.sectionflags	@""
	.align	4


	//----- nvinfo : EIATTR_CUDA_API_VERSION
	.align		4
        /*0000*/ 	.byte	0x04, 0x37
        /*0002*/ 	.short	(.L_468 - .L_467)
.L_467:
        /*0004*/ 	.word	0x00000082


	//----- nvinfo : EIATTR_KPARAM_INFO
	.align		4
.L_468:
        /*0008*/ 	.byte	0x04, 0x17
        /*000a*/ 	.short	(.L_470 - .L_469)
.L_469:
        /*000c*/ 	.word	0x00000000
        /*0010*/ 	.short	0x0006
        /*0012*/ 	.short	0x002c
        /*0014*/ 	.byte	0x00, 0xf0, 0x11, 0x00


	//----- nvinfo : EIATTR_KPARAM_INFO
	.align		4
.L_470:
        /*0018*/ 	.byte	0x04, 0x17
        /*001a*/ 	.short	(.L_472 - .L_471)
.L_471:
        /*001c*/ 	.word	0x00000000
        /*0020*/ 	.short	0x0005
        /*0022*/ 	.short	0x0028
        /*0024*/ 	.byte	0x00, 0xf0, 0x11, 0x00


	//----- nvinfo : EIATTR_KPARAM_INFO
	.align		4
.L_472:
        /*0028*/ 	.byte	0x04, 0x17
        /*002a*/ 	.short	(.L_474 - .L_473)
.L_473:
        /*002c*/ 	.word	0x00000000
        /*0030*/ 	.short	0x0004
        /*0032*/ 	.short	0x0020
        /*0034*/ 	.byte	0x00, 0xf0, 0x21, 0x00


	//----- nvinfo : EIATTR_KPARAM_INFO
	.align		4
.L_474:
        /*0038*/ 	.byte	0x04, 0x17
        /*003a*/ 	.short	(.L_476 - .L_475)
.L_475:
        /*003c*/ 	.word	0x00000000
        /*0040*/ 	.short	0x0003
        /*0042*/ 	.short	0x0018
        /*0044*/ 	.byte	0x00, 0xf0, 0x21, 0x00


	//----- nvinfo : EIATTR_KPARAM_INFO
	.align		4
.L_476:
        /*0048*/ 	.byte	0x04, 0x17
        /*004a*/ 	.short	(.L_478 - .L_477)
.L_477:
        /*004c*/ 	.word	0x00000000
        /*0050*/ 	.short	0x0002
        /*0052*/ 	.short	0x0010
        /*0054*/ 	.byte	0x00, 0xf0, 0x21, 0x00


	//----- nvinfo : EIATTR_KPARAM_INFO
	.align		4
.L_478:
        /*0058*/ 	.byte	0x04, 0x17
        /*005a*/ 	.short	(.L_480 - .L_479)
.L_479:
        /*005c*/ 	.word	0x00000000
        /*0060*/ 	.short	0x0001
        /*0062*/ 	.short	0x0008
        /*0064*/ 	.byte	0x00, 0xf5, 0x21, 0x00


	//----- nvinfo : EIATTR_KPARAM_INFO
	.align		4
.L_480:
        /*0068*/ 	.byte	0x04, 0x17
        /*006a*/ 	.short	(.L_482 - .L_481)
.L_481:
        /*006c*/ 	.word	0x00000000
        /*0070*/ 	.short	0x0000
        /*0072*/ 	.short	0x0000
        /*0074*/ 	.byte	0x00, 0xf5, 0x21, 0x00


	//----- nvinfo : EIATTR_SPARSE_MMA_MASK
	.align		4
.L_482:
        /*0078*/ 	.byte	0x03, 0x50
        /*007a*/ 	.short	0x0000


	//----- nvinfo : EIATTR_MAXREG_COUNT
	.align		4
        /*007c*/ 	.byte	0x03, 0x1b
        /*007e*/ 	.short	0x00ff


	//----- nvinfo : EIATTR_MERCURY_ISA_VERSION
	.align		4
        /*0080*/ 	.byte	0x03, 0x5f
        /*0082*/ 	.short	0x0101


	//----- nvinfo : EIATTR_VRC_CTA_INIT_COUNT
	.align		4
        /*0084*/ 	.byte	0x02, 0x4a
	.zero		1
	.zero		1


	//----- nvinfo : EIATTR_EXIT_INSTR_OFFSETS
	.align		4
        /*0088*/ 	.byte	0x04, 0x1c
        /*008a*/ 	.short	(.L_484 - .L_483)


	//   ....[0]....
.L_483:
        /*008c*/ 	.word	0x00000080


	//   ....[1]....
        /*0090*/ 	.word	0x00000290


	//----- nvinfo : EIATTR_CBANK_PARAM_SIZE
	.align		4
.L_484:
        /*0094*/ 	.byte	0x03, 0x19
        /*0096*/ 	.short	0x0030


	//----- nvinfo : EIATTR_PARAM_CBANK
	.align		4
        /*0098*/ 	.byte	0x04, 0x0a
        /*009a*/ 	.short	(.L_486 - .L_485)
	.align		4
.L_485:
        /*009c*/ 	.word	index@(.nv.constant0.fhe_poly_scale_barrett_kernel)
        /*00a0*/ 	.short	0x0380
        /*00a2*/ 	.short	0x0030


	//----- nvinfo : EIATTR_SW_WAR
	.align		4
.L_486:
        /*00a4*/ 	.byte	0x04, 0x36
        /*00a6*/ 	.short	(.L_488 - .L_487)
.L_487:
        /*00a8*/ 	.word	0x00000008
.L_488:


//--------------------- .nv.info.fhe_poly_scale_kernel --------------------------
	.section	.nv.info.fhe_poly_scale_kernel,"",@"SHT_CUDA_INFO"
	.sectionflags	@""
	.align	4


	//----- nvinfo : EIATTR_CUDA_API_VERSION
	.align		4
        /*0000*/ 	.byte	0x04, 0x37
        /*0002*/ 	.short	(.L_490 - .L_489)
.L_489:
        /*0004*/ 	.word	0x00000082


	//----- nvinfo : EIATTR_KPARAM_INFO
	.align		4
.L_490:
        /*0008*/ 	.byte	0x04, 0x17
        /*000a*/ 	.short	(.L_492 - .L_491)
.L_491:
        /*000c*/ 	.word	0x00000000
        /*0010*/ 	.short	0x0005
        /*0012*/ 	.short	0x0024
        /*0014*/ 	.byte	0x00, 0xf0, 0x11, 0x00


	//----- nvinfo : EIATTR_KPARAM_INFO
	.align		4
.L_492:
        /*0018*/ 	.byte	0x04, 0x17
        /*001a*/ 	.short	(.L_494 - .L_493)
.L_493:
        /*001c*/ 	.word	0x00000000
        /*0020*/ 	.short	0x0004
        /*0022*/ 	.short	0x0020
        /*0024*/ 	.byte	0x00, 0xf0, 0x11, 0x00


	//----- nvinfo : EIATTR_KPARAM_INFO
	.align		4
.L_494:
        /*0028*/ 	.byte	0x04, 0x17
        /*002a*/ 	.short	(.L_496 - .L_495)
.L_495:
        /*002c*/ 	.word	0x00000000
        /*0030*/ 	.short	0x0003
        /*0032*/ 	.short	0x0018
        /*0034*/ 	.byte	0x00, 0xf0, 0x21, 0x00


	//----- nvinfo : EIATTR_KPARAM_INFO
	.align		4
.L_496:
        /*0038*/ 	.byte	0x04, 0x17
        /*003a*/ 	.short	(.L_498 - .L_497)
.L_497:
        /*003c*/ 	.word	0x00000000
        /*0040*/ 	.short	0x0002
        /*0042*/ 	.short	0x0010
        /*0044*/ 	.byte	0x00, 0xf0, 0x21, 0x00


	//----- nvinfo : EIATTR_KPARAM_INFO
	.align		4
.L_498:
        /*0048*/ 	.byte	0x04, 0x17
        /*004a*/ 	.short	(.L_500 - .L_499)
.L_499:
        /*004c*/ 	.word	0x00000000
        /*0050*/ 	.short	0x0001
        /*0052*/ 	.short	0x0008
        /*0054*/ 	.byte	0x00, 0xf5, 0x21, 0x00


	//----- nvinfo : EIATTR_KPARAM_INFO
	.align		4
.L_500:
        /*0058*/ 	.byte	0x04, 0x17
        /*005a*/ 	.short	(.L_502 - .L_501)
.L_501:
        /*005c*/ 	.word	0x00000000
        /*0060*/ 	.short	0x0000
        /*0062*/ 	.short	0x0000
        /*0064*/ 	.byte	0x00, 0xf5, 0x21, 0x00


	//----- nvinfo : EIATTR_SPARSE_MMA_MASK
	.align		4
.L_502:
        /*0068*/ 	.byte	0x03, 0x50
        /*006a*/ 	.short	0x0000


	//----- nvinfo : EIATTR_MAXREG_COUNT
	.align		4
        /*006c*/ 	.byte	0x03, 0x1b
        /*006e*/ 	.short	0x00ff


	//----- nvinfo : EIATTR_MERCURY_ISA_VERSION
	.align		4
        /*0070*/ 	.byte	0x03, 0x5f
        /*0072*/ 	.short	0x0101


	//----- nvinfo : EIATTR_VRC_CTA_INIT_COUNT
	.align		4
        /*0074*/ 	.byte	0x02, 0x4a
	.zero		1
	.zero		1


	//----- nvinfo : EIATTR_EXIT_INSTR_OFFSETS
	.align		4
        /*0078*/ 	.byte	0x04, 0x1c
        /*007a*/ 	.short	(.L_504 - .L_503)


	//   ....[0]....
.L_503:
        /*007c*/ 	.word	0x00000080


	//   ....[1]....
        /*0080*/ 	.word	0x00000cf0


	//----- nvinfo : EIATTR_CRS_STACK_SIZE
	.align		4
.L_504:
        /*0084*/ 	.byte	0x04, 0x1e
        /*0086*/ 	.short	(.L_506 - .L_505)
.L_505:
        /*0088*/ 	.word	0x00000000


	//----- nvinfo : EIATTR_CBANK_PARAM_SIZE
	.align		4
.L_506:
        /*008c*/ 	.byte	0x03, 0x19
        /*008e*/ 	.short	0x0028


	//----- nvinfo : EIATTR_PARAM_CBANK
	.align		4
        /*0090*/ 	.byte	0x04, 0x0a
        /*0092*/ 	.short	(.L_508 - .L_507)
	.align		4
.L_507:
        /*0094*/ 	.word	index@(.nv.constant0.fhe_poly_scale_kernel)
        /*0098*/ 	.short	0x0380
        /*009a*/ 	.short	0x0028


	//----- nvinfo : EIATTR_SW_WAR
	.align		4
.L_508:
        /*009c*/ 	.byte	0x04, 0x36
        /*009e*/ 	.short	(.L_510 - .L_509)
.L_509:
        /*00a0*/ 	.word	0x00000008
.L_510:


//--------------------- .nv.info.fhe_poly_neg_kernel --------------------------
	.section	.nv.info.fhe_poly_neg_kernel,"",@"SHT_CUDA_INFO"
	.sectionflags	@""
	.align	4


	//----- nvinfo : EIATTR_CUDA_API_VERSION
	.align		4
        /*0000*/ 	.byte	0x04, 0x37
        /*0002*/ 	.short	(.L_512 - .L_511)
.L_511:
        /*0004*/ 	.word	0x00000082


	//----- nvinfo : EIATTR_KPARAM_INFO
	.align		4
.L_512:
        /*0008*/ 	.byte	0x04, 0x17
        /*000a*/ 	.short	(.L_514 - .L_513)
.L_513:
        /*000c*/ 	.word	0x00000000
        /*0010*/ 	.short	0x0004
        /*0012*/ 	.short	0x001c
        /*0014*/ 	.byte	0x00, 0xf0, 0x11, 0x00


	//----- nvinfo : EIATTR_KPARAM_INFO
	.align		4
.L_514:
        /*0018*/ 	.byte	0x04, 0x17
        /*001a*/ 	.short	(.L_516 - .L_515)
.L_515:
        /*001c*/ 	.word	0x00000000
        /*0020*/ 	.short	0x0003
        /*0022*/ 	.short	0x0018
        /*0024*/ 	.byte	0x00, 0xf0, 0x11, 0x00


	//----- nvinfo : EIATTR_KPARAM_INFO
	.align		4
.L_516:
        /*0028*/ 	.byte	0x04, 0x17
        /*002a*/ 	.short	(.L_518 - .L_517)
.L_517:
        /*002c*/ 	.word	0x00000000
        /*0030*/ 	.short	0x0002
        /*0032*/ 	.short	0x0010
        /*0034*/ 	.byte	0x00, 0xf0, 0x21, 0x00


	//----- nvinfo : EIATTR_KPARAM_INFO
	.align		4
.L_518:
        /*0038*/ 	.byte	0x04, 0x17
        /*003a*/ 	.short	(.L_520 - .L_519)
.L_519:
        /*003c*/ 	.word	0x00000000
        /*0040*/ 	.short	0x0001
        /*0042*/ 	.short	0x0008
        /*0044*/ 	.byte	0x00, 0xf5, 0x21, 0x00


	//----- nvinfo : EIATTR_KPARAM_INFO
	.align		4
.L_520:
        /*0048*/ 	.byte	0x04, 0x17
        /*004a*/ 	.short	(.L_522 - .L_521)
.L_521:
        /*004c*/ 	.word	0x00000000
        /*0050*/ 	.short	0x0000
        /*0052*/ 	.short	0x0000
        /*0054*/ 	.byte	0x00, 0xf5, 0x21, 0x00


	//----- nvinfo : EIATTR_SPARSE_MMA_MASK
	.align		4
.L_522:
        /*0058*/ 	.byte	0x03, 0x50
        /*005a*/ 	.short	0x0000


	//----- nvinfo : EIATTR_MAXREG_COUNT
	.align		4
        /*005c*/ 	.byte	0x03, 0x1b
        /*005e*/ 	.short	0x00ff


	//----- nvinfo : EIATTR_MERCURY_ISA_VERSION
	.align		4
        /*0060*/ 	.byte	0x03, 0x5f
        /*0062*/ 	.short	0x0101


	//----- nvinfo : EIATTR_VRC_CTA_INIT_COUNT
	.align		4
        /*0064*/ 	.byte	0x02, 0x4a
	.zero		1
	.zero		1


	//----- nvinfo : EIATTR_EXIT_INSTR_OFFSETS
	.align		4
        /*0068*/ 	.byte	0x04, 0x1c
        /*006a*/ 	.short	(.L_524 - .L_523)


	//   ....[0]....
.L_523:
        /*006c*/ 	.word	0x00000080


	//   ....[1]....
        /*0070*/ 	.word	0x00000170


	//----- nvinfo : EIATTR_CBANK_PARAM_SIZE
	.align		4
.L_524:
        /*0074*/ 	.byte	0x03, 0x19
        /*0076*/ 	.short	0x0020


	//----- nvinfo : EIATTR_PARAM_CBANK
	.align		4
        /*0078*/ 	.byte	0x04, 0x0a
        /*007a*/ 	.short	(.L_526 - .L_525)
	.align		4
.L_525:
        /*007c*/ 	.word	index@(.nv.constant0.fhe_poly_neg_kernel)
        /*0080*/ 	.short	0x0380
        /*0082*/ 	.short	0x0020


	//----- nvinfo : EIATTR_SW_WAR
	.align		4
.L_526:
        /*0084*/ 	.byte	0x04, 0x36
        /*0086*/ 	.short	(.L_528 - .L_527)
.L_527:
        /*0088*/ 	.word	0x00000008
.L_528:


//--------------------- .nv.info.fhe_poly_sub_kernel --------------------------
	.section	.nv.info.fhe_poly_sub_kernel,"",@"SHT_CUDA_INFO"
	.sectionflags	@""
	.align	4


	//----- nvinfo : EIATTR_CUDA_API_VERSION
	.align		4
        /*0000*/ 	.byte	0x04, 0x37
        /*0002*/ 	.short	(.L_530 - .L_529)
.L_529:
        /*0004*/ 	.word	0x00000082


	//----- nvinfo : EIATTR_KPARAM_INFO
	.align		4
.L_530:
        /*0008*/ 	.byte	0x04, 0x17
        /*000a*/ 	.short	(.L_532 - .L_531)
.L_531:
        /*000c*/ 	.word	0x00000000
        /*0010*/ 	.short	0x0005
        /*0012*/ 	.short	0x0024
        /*0014*/ 	.byte	0x00, 0xf0, 0x11, 0x00


	//----- nvinfo : EIATTR_KPARAM_INFO
	.align		4
.L_532:
        /*0018*/ 	.byte	0x04, 0x17
        /*001a*/ 	.short	(.L_534 - .L_533)
.L_533:
        /*001c*/ 	.word	0x00000000
        /*0020*/ 	.short	0x0004
        /*0022*/ 	.short	0x0020
        /*0024*/ 	.byte	0x00, 0xf0, 0x11, 0x00


	//----- nvinfo : EIATTR_KPARAM_INFO
	.align		4
.L_534:
        /*0028*/ 	.byte	0x04, 0x17
        /*002a*/ 	.short	(.L_536 - .L_535)
.L_535:
        /*002c*/ 	.word	0x00000000
        /*0030*/ 	.short	0x0003
        /*0032*/ 	.short	0x0018
        /*0034*/ 	.byte	0x00, 0xf0, 0x21, 0x00


	//----- nvinfo : EIATTR_KPARAM_INFO
	.align		4
.L_536:
        /*0038*/ 	.byte	0x04, 0x17
        /*003a*/ 	.short	(.L_538 - .L_537)
.L_537:
        /*003c*/ 	.word	0x00000000
        /*0040*/ 	.short	0x0002
        /*0042*/ 	.short	0x0010
        /*0044*/ 	.byte	0x00, 0xf5, 0x21, 0x00


	//----- nvinfo : EIATTR_KPARAM_INFO
	.align		4
.L_538:
        /*0048*/ 	.byte	0x04, 0x17
        /*004a*/ 	.short	(.L_540 - .L_539)
.L_539:
        /*004c*/ 	.word	0x00000000
        /*0050*/ 	.short	0x0001
        /*0052*/ 	.short	0x0008
        /*0054*/ 	.byte	0x00, 0xf5, 0x21, 0x00


	//----- nvinfo : EIATTR_KPARAM_INFO
	.align		4
.L_540:
        /*0058*/ 	.byte	0x04, 0x17
        /*005a*/ 	.short	(.L_542 - .L_541)
.L_541:
        /*005c*/ 	.word	0x00000000
        /*0060*/ 	.short	0x0000
        /*0062*/ 	.short	0x0000
        /*0064*/ 	.byte	0x00, 0xf5, 0x21, 0x00


	//----- nvinfo : EIATTR_SPARSE_MMA_MASK
	.align		4
.L_542:
        /*0068*/ 	.byte	0x03, 0x50
        /*006a*/ 	.short	0x0000


	//----- nvinfo : EIATTR_MAXREG_COUNT
	.align		4
        /*006c*/ 	.byte	0x03, 0x1b
        /*006e*/ 	.short	0x00ff


	//----- nvinfo : EIATTR_MERCURY_ISA_VERSION
	.align		4
        /*0070*/ 	.byte	0x03, 0x5f
        /*0072*/ 	.short	0x0101


	//----- nvinfo : EIATTR_VRC_CTA_INIT_COUNT
	.align		4
        /*0074*/ 	.byte	0x02, 0x4a
	.zero		1
	.zero		1


	//----- nvinfo : EIATTR_EXIT_INSTR_OFFSETS
	.align		4
        /*0078*/ 	.byte	0x04, 0x1c
        /*007a*/ 	.short	(.L_544 - .L_543)


	//   ....[0]....
.L_543:
        /*007c*/ 	.word	0x00000080


	//   ....[1]....
        /*0080*/ 	.word	0x000001a0


	//----- nvinfo : EIATTR_CBANK_PARAM_SIZE
	.align		4
.L_544:
        /*0084*/ 	.byte	0x03, 0x19
        /*0086*/ 	.short	0x0028


	//----- nvinfo : EIATTR_PARAM_CBANK
	.align		4
        /*0088*/ 	.byte	0x04, 0x0a
        /*008a*/ 	.short	(.L_546 - .L_545)
	.align		4
.L_545:
        /*008c*/ 	.word	index@(.nv.constant0.fhe_poly_sub_kernel)
        /*0090*/ 	.short	0x0380
        /*0092*/ 	.short	0x0028


	//----- nvinfo : EIATTR_SW_WAR
	.align		4
.L_546:
        /*0094*/ 	.byte	0x04, 0x36
        /*0096*/ 	.short	(.L_548 - .L_547)
.L_547:
        /*0098*/ 	.word	0x00000008
.L_548:


//--------------------- .nv.info.fhe_poly_add_kernel --------------------------
	.section	.nv.info.fhe_poly_add_kernel,"",@"SHT_CUDA_INFO"
	.sectionflags	@""
	.align	4


	//----- nvinfo : EIATTR_CUDA_API_VERSION
	.align		4
        /*0000*/ 	.byte	0x04, 0x37
        /*0002*/ 	.short	(.L_550 - .L_549)
.L_549:
        /*0004*/ 	.word	0x00000082


	//----- nvinfo : EIATTR_KPARAM_INFO
	.align		4
.L_550:
        /*0008*/ 	.byte	0x04, 0x17
        /*000a*/ 	.short	(.L_552 - .L_551)
.L_551:
        /*000c*/ 	.word	0x00000000
        /*0010*/ 	.short	0x0005
        /*0012*/ 	.short	0x0024
        /*0014*/ 	.byte	0x00, 0xf0, 0x11, 0x00


	//----- nvinfo : EIATTR_KPARAM_INFO
	.align		4
.L_552:
        /*0018*/ 	.byte	0x04, 0x17
        /*001a*/ 	.short	(.L_554 - .L_553)
.L_553:
        /*001c*/ 	.word	0x00000000
        /*0020*/ 	.short	0x0004
        /*0022*/ 	.short	0x0020
        /*0024*/ 	.byte	0x00, 0xf0, 0x11, 0x00


	//----- nvinfo : EIATTR_KPARAM_INFO
	.align		4
.L_554:
        /*0028*/ 	.byte	0x04, 0x17
        /*002a*/ 	.short	(.L_556 - .L_555)
.L_555:
        /*002c*/ 	.word	0x00000000
        /*0030*/ 	.short	0x0003
        /*0032*/ 	.short	0x0018
        /*0034*/ 	.byte	0x00, 0xf0, 0x21, 0x00


	//----- nvinfo : EIATTR_KPARAM_INFO
	.align		4
.L_556:
        /*0038*/ 	.byte	0x04, 0x17
        /*003a*/ 	.short	(.L_558 - .L_557)
.L_557:
        /*003c*/ 	.word	0x00000000
        /*0040*/ 	.short	0x0002
        /*0042*/ 	.short	0x0010
        /*0044*/ 	.byte	0x00, 0xf5, 0x21, 0x00


	//----- nvinfo : EIATTR_KPARAM_INFO
	.align		4
.L_558:
        /*0048*/ 	.byte	0x04, 0x17
        /*004a*/ 	.short	(.L_560 - .L_559)
.L_559:
        /*004c*/ 	.word	0x00000000
        /*0050*/ 	.short	0x0001
        /*0052*/ 	.short	0x0008
        /*0054*/ 	.byte	0x00, 0xf5, 0x21, 0x00


	//----- nvinfo : EIATTR_KPARAM_INFO
	.align		4
.L_560:
        /*0058*/ 	.byte	0x04, 0x17
        /*005a*/ 	.short	(.L_562 - .L_561)
.L_561:
        /*005c*/ 	.word	0x00000000
        /*0060*/ 	.short	0x0000
        /*0062*/ 	.short	0x0000
        /*0064*/ 	.byte	0x00, 0xf5, 0x21, 0x00


	//----- nvinfo : EIATTR_SPARSE_MMA_MASK
	.align		4
.L_562:
        /*0068*/ 	.byte	0x03, 0x50
        /*006a*/ 	.short	0x0000


	//----- nvinfo : EIATTR_MAXREG_COUNT
	.align		4
        /*006c*/ 	.byte	0x03, 0x1b
        /*006e*/ 	.short	0x00ff


	//----- nvinfo : EIATTR_MERCURY_ISA_VERSION
	.align		4
        /*0070*/ 	.byte	0x03, 0x5f
        /*0072*/ 	.short	0x0101


	//----- nvinfo : EIATTR_VRC_CTA_INIT_COUNT
	.align		4
        /*0074*/ 	.byte	0x02, 0x4a
	.zero		1
	.zero		1


	//----- nvinfo : EIATTR_EXIT_INSTR_OFFSETS
	.align		4
        /*0078*/ 	.byte	0x04, 0x1c
        /*007a*/ 	.short	(.L_564 - .L_563)


	//   ....[0]....
.L_563:
        /*007c*/ 	.word	0x00000080


	//   ....[1]....
        /*0080*/ 	.word	0x000001c0


	//----- nvinfo : EIATTR_CBANK_PARAM_SIZE
	.align		4
.L_564:
        /*0084*/ 	.byte	0x03, 0x19
        /*0086*/ 	.short	0x0028


	//----- nvinfo : EIATTR_PARAM_CBANK
	.align		4
        /*0088*/ 	.byte	0x04, 0x0a
        /*008a*/ 	.short	(.L_566 - .L_565)
	.align		4
.L_565:
        /*008c*/ 	.word	index@(.nv.constant0.fhe_poly_add_kernel)
        /*0090*/ 	.short	0x0380
        /*0092*/ 	.short	0x0028


	//----- nvinfo : EIATTR_SW_WAR
	.align		4
.L_566:
        /*0094*/ 	.byte	0x04, 0x36
        /*0096*/ 	.short	(.L_568 - .L_567)
.L_567:
        /*0098*/ 	.word	0x00000008
.L_568:


//--------------------- .nv.callgraph             --------------------------
	.section	.nv.callgraph,"",@"SHT_CUDA_CALLGRAPH"
	.align	4
	.sectionentsize	8
	.align		4
        /*0000*/ 	.word	0x00000000
	.align		4
        /*0004*/ 	.word	0xffffffff
	.align		4
        /*0008*/ 	.word	0x00000000
	.align		4
        /*000c*/ 	.word	0xfffffffe
	.align		4
        /*0010*/ 	.word	0x00000000
	.align		4
        /*0014*/ 	.word	0xfffffffd
	.align		4
        /*0018*/ 	.word	0x00000000
	.align		4
        /*001c*/ 	.word	0xfffffffc


//--------------------- .nv.constant4             --------------------------
	.section	.nv.constant4,"a",@progbits
	.align	8
	.align		8
.nv.constant4:
        /*0000*/ 	.dword	precalc_xorwow_matrix
	.align		8
        /*0008*/ 	.dword	precalc_xorwow_offset_matrix
	.align		8
        /*0010*/ 	.dword	mrg32k3aM1
	.align		8
        /*0018*/ 	.dword	mrg32k3aM2
	.align		8
        /*0020*/ 	.dword	mrg32k3aM1SubSeq
	.align		8
        /*0028*/ 	.dword	mrg32k3aM2SubSeq
	.align		8
        /*0030*/ 	.dword	mrg32k3aM1Seq
	.align		8
        /*0038*/ 	.dword	mrg32k3aM2Seq
	.align		8
        /*0040*/ 	.dword	__cudart_i2opi_d
	.align		8
        /*0048*/ 	.dword	__cudart_sin_cos_coeffs


//--------------------- .nv.constant3             --------------------------
	.section	.nv.constant3,"a",@progbits
	.align	8
.nv.constant3:
	.type		__cr_lgamma_table,@object
	.size		__cr_lgamma_table,(.L_8 - __cr_lgamma_table)
__cr_lgamma_table:
        /*0000*/ 	.byte	0x00, 0x00, 0x00, 0x00, 0x00, 0x00, 0x00, 0x00, 0x00, 0x00, 0x00, 0x00, 0x00, 0x00, 0x00, 0x00
        /*0010*/ 	.byte	0xef, 0x39, 0xfa, 0xfe, 0x42, 0x2e, 0xe6, 0x3f, 0x02, 0x20, 0x2a, 0xfa, 0x0b, 0xab, 0xfc, 0x3f
        /*0020*/ 	.byte	0xf9, 0x2c, 0x92, 0x7c, 0xa7, 0x6c, 0x09, 0x40, 0xc9, 0x79, 0x44, 0x3c, 0x64, 0x26, 0x13, 0x40
        /*0030*/ 	.byte	0xca, 0x01, 0xcf, 0x3a, 0x27, 0x51, 0x1a, 0x40, 0x30, 0xcc, 0x2d, 0xf3, 0xe1, 0x0c, 0x21, 0x40
        /*0040*/ 	.byte	0x0d, 0xb7, 0xfc, 0x82, 0x8e, 0x35, 0x25, 0x40
.L_8:


//--------------------- .text.fhe_reduce_sum_kernel --------------------------
	.section	.text.fhe_reduce_sum_kernel,"ax",@progbits
	.align	128
        .global         fhe_reduce_sum_kernel
        .type           fhe_reduce_sum_kernel,@function
        .size           fhe_reduce_sum_kernel,(.L_x_143 - fhe_reduce_sum_kernel)
        .other          fhe_reduce_sum_kernel,@"STO_CUDA_ENTRY STV_DEFAULT"
fhe_reduce_sum_kernel:
.text.fhe_reduce_sum_kernel:
[----:B------:R-:W-:Y:S01]  /*0000*/  LDC R1, c[0x0][0x37c] ;  /* 0x0000df00ff017b82 */ /* 0x000fe20000000800 */
[----:B------:R-:W0:Y:S01]  /*0010*/  S2R R8, SR_TID.X ;  /* 0x0000000000087919 */ /* 0x000e220000002100 */
[----:B------:R-:W0:Y:S01]  /*0020*/  LDCU UR8, c[0x0][0x360] ;  /* 0x00006c00ff0877ac */ /* 0x000e220008000800 */
[----:B------:R-:W-:Y:S01]  /*0030*/  CS2R R4, SRZ ;  /* 0x0000000000047805 */ /* 0x000fe2000001ff00 */
[----:B------:R-:W0:Y:S01]  /*0040*/  S2R R11, SR_CTAID.X ;  /* 0x00000000000b7919 */ /* 0x000e220000002500 */
[----:B------:R-:W1:Y:S01]  /*0050*/  LDCU UR4, c[0x0][0x398] ;  /* 0x00007300ff0477ac */ /* 0x000e620008000800 */
[----:B------:R-:W2:Y:S01]  /*0060*/  LDCU.64 UR6, c[0x0][0x358] ;  /* 0x00006b00ff0677ac */ /* 0x000ea20008000a00 */
[----:B0-----:R-:W-:-:S05]  /*0070*/  IMAD R3, R11, UR8, R8 ;  /* 0x000000080b037c24 */ /* 0x001fca000f8e0208 */
[----:B-1----:R-:W-:-:S13]  /*0080*/  ISETP.GE.U32.AND P0, PT, R3, UR4, PT ;  /* 0x0000000403007c0c */ /* 0x002fda000bf06070 */
[----:B------:R-:W0:Y:S02]  /*0090*/  @!P0 LDC.64 R6, c[0x0][0x388] ;  /* 0x0000e200ff068b82 */ /* 0x000e240000000a00 */
[----:B0-----:R-:W-:-:S06]  /*00a0*/  @!P0 IMAD.WIDE.U32 R6, R3, 0x8, R6 ;  /* 0x0000000803068825 */ /* 0x001fcc00078e0006 */
[----:B------:R-:W0:Y:S01]  /*00b0*/  S2UR UR5, SR_CgaCtaId ;  /* 0x00000000000579c3 */ /* 0x000e220000008800 */
[----:B--2---:R-:W2:Y:S01]  /*00c0*/  @!P0 LDG.E.64.CONSTANT R4, desc[UR6][R6.64] ;  /* 0x0000000606048981 */ /* 0x004ea2000c1e9b00 */
[----:B------:R-:W-:Y:S01]  /*00d0*/  IMAD.U32 R0, RZ, RZ, UR8 ;  /* 0x00000008ff007e24 */ /* 0x000fe2000f8e00ff */
[----:B------:R-:W-:-:S05]  /*00e0*/  UMOV UR4, 0x400 ;  /* 0x0000040000047882 */ /* 0x000fca0000000000 */
[----:B------:R-:W1:Y:S01]  /*00f0*/  LDC.64 R2, c[0x0][0x390] ;  /* 0x0000e400ff027b82 */ /* 0x000e620000000a00 */
[----:B------:R-:W-:Y:S01]  /*0100*/  ISETP.GE.U32.AND P0, PT, R0, 0x2, PT ;  /* 0x000000020000780c */ /* 0x000fe20003f06070 */
[----:B0-----:R-:W-:-:S06]  /*0110*/  ULEA UR4, UR5, UR4, 0x18 ;  /* 0x0000000405047291 */ /* 0x001fcc000f8ec0ff */
[----:B------:R-:W-:-:S05]  /*0120*/  LEA R9, R8, UR4, 0x3 ;  /* 0x0000000408097c11 */ /* 0x000fca000f8e18ff */
[----:B--2---:R0:W-:Y:S01]  /*0130*/  STS.64 [R9], R4 ;  /* 0x0000000409007388 */ /* 0x0041e20000000a00 */
[----:B------:R-:W-:Y:S06]  /*0140*/  BAR.SYNC.DEFER_BLOCKING 0x0 ;  /* 0x0000000000007b1d */ /* 0x000fec0000010000 */
[----:B-1----:R-:W-:Y:S05]  /*0150*/  @!P0 BRA `(.L_x_0) ;  /* 0x0000000000548947 */ /* 0x002fea0003800000 */
.L_x_3:
[----:B------:R-:W-:Y:S01]  /*0160*/  SHF.R.U32.HI R12, RZ, 0x1, R0 ;  /* 0x00000001ff0c7819 */ /* 0x000fe20000011600 */
[----:B------:R-:W-:Y:S03]  /*0170*/  BSSY.RECONVERGENT B0, `(.L_x_1) ;  /* 0x000000f000007945 */ /* 0x000fe60003800200 */
[----:B------:R-:W-:-:S13]  /*0180*/  ISETP.GE.U32.AND P0, PT, R8, R12, PT ;  /* 0x0000000c0800720c */ /* 0x000fda0003f06070 */
[----:B-1----:R-:W-:Y:S05]  /*0190*/  @P0 BRA `(.L_x_2) ;  /* 0x0000000000300947 */ /* 0x002fea0003800000 */
[----:B------:R-:W-:Y:S01]  /*01a0*/  IMAD R6, R12, 0x8, R9 ;  /* 0x000000080c067824 */ /* 0x000fe200078e0209 */
[----:B0-----:R-:W-:Y:S05]  /*01b0*/  LDS.64 R4, [R9] ;  /* 0x0000000009047984 */ /* 0x001fea0000000a00 */
[----:B------:R-:W0:Y:S02]  /*01c0*/  LDS.64 R6, [R6] ;  /* 0x0000000006067984 */ /* 0x000e240000000a00 */
[----:B0-----:R-:W-:-:S05]  /*01d0*/  IADD3 R13, P0, PT, R4, R6, RZ ;  /* 0x00000006040d7210 */ /* 0x001fca0007f1e0ff */
[----:B------:R-:W-:Y:S01]  /*01e0*/  IMAD.X R10, R5, 0x1, R7, P0 ;  /* 0x00000001050a7824 */ /* 0x000fe200000e0607 */
[----:B------:R-:W-:-:S04]  /*01f0*/  ISETP.GE.U32.AND P0, PT, R13, R2, PT ;  /* 0x000000020d00720c */ /* 0x000fc80003f06070 */
[----:B------:R-:W-:-:S04]  /*0200*/  ISETP.GE.U32.AND.EX P0, PT, R10, R3, PT, P0 ;  /* 0x000000030a00720c */ /* 0x000fc80003f06100 */
[----:B------:R-:W-:Y:S02]  /*0210*/  SEL R4, R2, RZ, P0 ;  /* 0x000000ff02047207 */ /* 0x000fe40000000000 */
[----:B------:R-:W-:Y:S02]  /*0220*/  SEL R5, R3, RZ, P0 ;  /* 0x000000ff03057207 */ /* 0x000fe40000000000 */
[----:B------:R-:W-:-:S05]  /*0230*/  IADD3 R4, P0, PT, -R4, R13, RZ ;  /* 0x0000000d04047210 */ /* 0x000fca0007f1e1ff */
[----:B------:R-:W-:-:S05]  /*0240*/  IMAD.X R5, R10, 0x1, ~R5, P0 ;  /* 0x000000010a057824 */ /* 0x000fca00000e0e05 */
[----:B------:R1:W-:Y:S03]  /*0250*/  STS.64 [R9], R4 ;  /* 0x0000000409007388 */ /* 0x0003e60000000a00 */
.L_x_2:
[----:B------:R-:W-:Y:S05]  /*0260*/  BSYNC.RECONVERGENT B0 ;  /* 0x0000000000007941 */ /* 0x000fea0003800200 */
.L_x_1:
[----:B------:R-:W-:Y:S01]  /*0270*/  BAR.SYNC.DEFER_BLOCKING 0x0 ;  /* 0x0000000000007b1d */ /* 0x000fe20000010000 */
[----:B------:R-:W-:Y:S01]  /*0280*/  ISETP.GT.U32.AND P0, PT, R0, 0x3, PT ;  /* 0x000000030000780c */ /* 0x000fe20003f04070 */
[----:B------:R-:W-:-:S12]  /*0290*/  IMAD.MOV.U32 R0, RZ, RZ, R12 ;  /* 0x000000ffff007224 */ /* 0x000fd800078e000c */
[----:B------:R-:W-:Y:S05]  /*02a0*/  @P0 BRA `(.L_x_3) ;  /* 0xfffffffc00ac0947 */ /* 0x000fea000383ffff */
.L_x_0:
[----:B------:R-:W-:-:S13]  /*02b0*/  ISETP.NE.AND P0, PT, R8, RZ, PT ;  /* 0x000000ff0800720c */ /* 0x000fda0003f05270 */
[----:B------:R-:W-:Y:S05]  /*02c0*/  @P0 EXIT ;  /* 0x000000000000094d */ /* 0x000fea0003800000 */
[----:B------:R-:W2:Y:S01]  /*02d0*/  S2UR UR5, SR_CgaCtaId ;  /* 0x00000000000579c3 */ /* 0x000ea20000008800 */
[----:B------:R-:W-:-:S07]  /*02e0*/  UMOV UR4, 0x400 ;  /* 0x0000040000047882 */ /* 0x000fce0000000000 */
[----:B01----:R-:W0:Y:S01]  /*02f0*/  LDC.64 R4, c[0x0][0x380] ;  /* 0x0000e000ff047b82 */ /* 0x003e220000000a00 */
[----:B--2---:R-:W-:Y:S01]  /*0300*/  ULEA UR4, UR5, UR4, 0x18 ;  /* 0x0000000405047291 */ /* 0x004fe2000f8ec0ff */
[----:B0-----:R-:W-:-:S08]  /*0310*/  IMAD.WIDE.U32 R4, R11, 0x8, R4 ;  /* 0x000000080b047825 */ /* 0x001fd000078e0004 */
[----:B------:R-:W0:Y:S04]  /*0320*/  LDS.64 R2, [UR4] ;  /* 0x00000004ff027984 */ /* 0x000e280008000a00 */
[----:B0-----:R-:W-:Y:S01]  /*0330*/  STG.E.64 desc[UR6][R4.64], R2 ;  /* 0x0000000204007986 */ /* 0x001fe2000c101b06 */
[----:B------:R-:W-:Y:S05]  /*0340*/  EXIT ;  /* 0x000000000000794d */ /* 0x000fea0003800000 */
.L_x_4:
[----:B------:R-:W-:-:S00]  /*0350*/  BRA `(.L_x_4) ;  /* 0xfffffffc00fc7947 */ /* 0x000fc0000383ffff */
[----:B------:R-:W-:-:S00]  /*0360*/  NOP ;  /* 0x0000000000007918 */ /* 0x000fc00000000000 */
        /* <DEDUP_REMOVED lines=9> */
.L_x_143:


//--------------------- .text.fhe_memcpy_kernel   --------------------------
	.section	.text.fhe_memcpy_kernel,"ax",@progbits
	.align	128
        .global         fhe_memcpy_kernel
        .type           fhe_memcpy_kernel,@function
        .size           fhe_memcpy_kernel,(.L_x_144 - fhe_memcpy_kernel)
        .other          fhe_memcpy_kernel,@"STO_CUDA_ENTRY STV_DEFAULT"
fhe_memcpy_kernel:
.text.fhe_memcpy_kernel:
[----:B------:R-:W-:Y:S01]  /*0000*/  LDC R1, c[0x0][0x37c] ;  /* 0x0000df00ff017b82 */ /* 0x000fe20000000800 */
[----:B------:R-:W0:Y:S07]  /*0010*/  S2R R0, SR_TID.X ;  /* 0x0000000000007919 */ /* 0x000e2e0000002100 */
[----:B------:R-:W0:Y:S01]  /*0020*/  S2UR UR4, SR_CTAID.X ;  /* 0x00000000000479c3 */ /* 0x000e220000002500 */
[----:B------:R-:W1:Y:S07]  /*0030*/  LDCU UR5, c[0x0][0x390] ;  /* 0x00007200ff0577ac */ /* 0x000e6e0008000800 */
[----:B------:R-:W0:Y:S02]  /*0040*/  LDC R7, c[0x0][0x360] ;  /* 0x0000d800ff077b82 */ /* 0x000e240000000800 */
[----:B0-----:R-:W-:-:S05]  /*0050*/  IMAD R7, R7, UR4, R0 ;  /* 0x0000000407077c24 */ /* 0x001fca000f8e0200 */
[----:B-1----:R-:W-:-:S13]  /*0060*/  ISETP.GE.U32.AND P0, PT, R7, UR5, PT ;  /* 0x0000000507007c0c */ /* 0x002fda000bf06070 */
[----:B------:R-:W-:Y:S05]  /*0070*/  @P0 EXIT ;  /* 0x000000000000094d */ /* 0x000fea0003800000 */
[----:B------:R-:W0:Y:S01]  /*0080*/  LDC.64 R2, c[0x0][0x388] ;  /* 0x0000e200ff027b82 */ /* 0x000e220000000a00 */
[----:B------:R-:W1:Y:S07]  /*0090*/  LDCU.64 UR4, c[0x0][0x358] ;  /* 0x00006b00ff0477ac */ /* 0x000e6e0008000a00 */
[----:B------:R-:W2:Y:S01]  /*00a0*/  LDC.64 R4, c[0x0][0x380] ;  /* 0x0000e000ff047b82 */ /* 0x000ea20000000a00 */
[----:B0-----:R-:W-:-:S06]  /*00b0*/  IMAD.WIDE.U32 R2, R7, 0x8, R2 ;  /* 0x0000000807027825 */ /* 0x001fcc00078e0002 */
[----:B-1----:R-:W3:Y:S01]  /*00c0*/  LDG.E.64.CONSTANT R2, desc[UR4][R2.64] ;  /* 0x0000000402027981 */ /* 0x002ee2000c1e9b00 */
[----:B--2---:R-:W-:-:S05]  /*00d0*/  IMAD.WIDE.U32 R4, R7, 0x8, R4 ;  /* 0x0000000807047825 */ /* 0x004fca00078e0004 */
[----:B---3--:R-:W-:Y:S01]  /*00e0*/  STG.E.64 desc[UR4][R4.64], R2 ;  /* 0x0000000204007986 */ /* 0x008fe2000c101b04 */
[----:B------:R-:W-:Y:S05]  /*00f0*/  EXIT ;  /* 0x000000000000794d */ /* 0x000fea0003800000 */
.L_x_5:
        /* <DEDUP_REMOVED lines=16> */
.L_x_144:


//--------------------- .text.fhe_memset_kernel   --------------------------
	.section	.text.fhe_memset_kernel,"ax",@progbits
	.align	128
        .global         fhe_memset_kernel
        .type           fhe_memset_kernel,@function
        .size           fhe_memset_kernel,(.L_x_145 - fhe_memset_kernel)
        .other          fhe_memset_kernel,@"STO_CUDA_ENTRY STV_DEFAULT"
fhe_memset_kernel:
.text.fhe_memset_kernel:
        /* <DEDUP_REMOVED lines=10> */
[----:B------:R-:W1:Y:S01]  /*00a0*/  LDC.64 R4, c[0x0][0x388] ;  /* 0x0000e200ff047b82 */ /* 0x000e620000000a00 */
[----:B0-----:R-:W-:-:S05]  /*00b0*/  IMAD.WIDE.U32 R2, R7, 0x8, R2 ;  /* 0x0000000807027825 */ /* 0x001fca00078e0002 */
[----:B-1----:R-:W-:Y:S01]  /*00c0*/  STG.E.64 desc[UR4][R2.64], R4 ;  /* 0x0000000402007986 */ /* 0x002fe2000c101b04 */
[----:B------:R-:W-:Y:S05]  /*00d0*/  EXIT ;  /* 0x000000000000794d */ /* 0x000fea0003800000 */
.L_x_6:
        /* <DEDUP_REMOVED lines=10> */
.L_x_145:


//--------------------- .text.fhe_modulus_switch_kernel --------------------------
	.section	.text.fhe_modulus_switch_kernel,"ax",@progbits
	.align	128
        .global         fhe_modulus_switch_kernel
        .type           fhe_modulus_switch_kernel,@function
        .size           fhe_modulus_switch_kernel,(.L_x_134 - fhe_modulus_switch_kernel)
        .other          fhe_modulus_switch_kernel,@"STO_CUDA_ENTRY STV_DEFAULT"
fhe_modulus_switch_kernel:
.text.fhe_modulus_switch_kernel:
[----:B------:R-:W-:Y:S01]  /*0000*/  LDC R1, c[0x0][0x37c] ;  /* 0x0000df00ff017b82 */ /* 0x000fe20000000800 */
[----:B------:R-:W0:Y:S07]  /*0010*/  S2R R3, SR_TID.X ;  /* 0x0000000000037919 */ /* 0x000e2e0000002100 */
[----:B------:R-:W0:Y:S01]  /*0020*/  S2UR UR6, SR_CTAID.X ;  /* 0x00000000000679c3 */ /* 0x000e220000002500 */
[----:B------:R-:W1:Y:S07]  /*0030*/  LDCU.64 UR4, c[0x0][0x3a0] ;  /* 0x00007400ff0477ac */ /* 0x000e6e0008000a00 */
[----:B------:R-:W0:Y:S01]  /*0040*/  LDC R0, c[0x0][0x360] ;  /* 0x0000d800ff007b82 */ /* 0x000e220000000800 */
[----:B-1----:R-:W-:Y:S01]  /*0050*/  UIMAD UR4, UR5, UR4, URZ ;  /* 0x00000004050472a4 */ /* 0x002fe2000f8e02ff */
[----:B0-----:R-:W-:-:S05]  /*0060*/  IMAD R0, R0, UR6, R3 ;  /* 0x0000000600007c24 */ /* 0x001fca000f8e0203 */
[----:B------:R-:W-:-:S13]  /*0070*/  ISETP.GE.U32.AND P0, PT, R0, UR4, PT ;  /* 0x0000000400007c0c */ /* 0x000fda000bf06070 */
[----:B------:R-:W-:Y:S05]  /*0080*/  @P0 EXIT ;  /* 0x000000000000094d */ /* 0x000fea0003800000 */
[----:B------:R-:W0:Y:S01]  /*0090*/  LDC.64 R8, c[0x0][0x388] ;  /* 0x0000e200ff087b82 */ /* 0x000e220000000a00 */
[----:B------:R-:W1:Y:S07]  /*00a0*/  LDCU.64 UR6, c[0x0][0x358] ;  /* 0x00006b00ff0677ac */ /* 0x000e6e0008000a00 */
[----:B------:R-:W2:Y:S01]  /*00b0*/  LDC.64 R6, c[0x0][0x390] ;  /* 0x0000e400ff067b82 */ /* 0x000ea20000000a00 */
[----:B0-----:R-:W-:-:S06]  /*00c0*/  IMAD.WIDE.U32 R8, R0, 0x8, R8 ;  /* 0x0000000800087825 */ /* 0x001fcc00078e0008 */
[----:B-1----:R-:W3:Y:S01]  /*00d0*/  LDG.E.64.CONSTANT R8, desc[UR6][R8.64] ;  /* 0x0000000608087981 */ /* 0x002ee2000c1e9b00 */
[----:B------:R-:W-:Y:S01]  /*00e0*/  UMOV UR4, 0x4321 ;  /* 0x0000432100047882 */ /* 0x000fe20000000000 */
[C---:B--2---:R-:W-:Y:S01]  /*00f0*/  ISETP.GE.U32.AND P0, PT, R6.reuse, RZ, PT ;  /* 0x000000ff0600720c */ /* 0x044fe20003f06070 */
[----:B------:R-:W-:Y:S01]  /*0100*/  IMAD.MOV.U32 R14, RZ, RZ, 0x0 ;  /* 0x00000000ff0e7424 */ /* 0x000fe200078e00ff */
[----:B------:R-:W-:Y:S01]  /*0110*/  ISETP.GT.U32.AND P2, PT, R6, RZ, PT ;  /* 0x000000ff0600720c */ /* 0x000fe20003f44070 */
[----:B------:R-:W-:Y:S01]  /*0120*/  IMAD.MOV.U32 R15, RZ, RZ, -0x80000000 ;  /* 0x80000000ff0f7424 */ /* 0x000fe200078e00ff */
[C---:B------:R-:W-:Y:S02]  /*0130*/  ISETP.GE.U32.AND.EX P0, PT, R7.reuse, 0x1, PT, P0 ;  /* 0x000000010700780c */ /* 0x040fe40003f06100 */
[C---:B------:R-:W-:Y:S02]  /*0140*/  ISETP.GT.U32.AND.EX P2, PT, R7.reuse, 0x1, PT, P2 ;  /* 0x000000010700780c */ /* 0x040fe40003f44120 */
[----:B------:R-:W-:-:S02]  /*0150*/  SEL R4, R7, R6, P0 ;  /* 0x0000000607047207 */ /* 0x000fc40000000000 */
[----:B------:R-:W-:Y:S02]  /*0160*/  SEL R3, R7, RZ, !P0 ;  /* 0x000000ff07037207 */ /* 0x000fe40004000000 */
[----:B------:R-:W0:Y:S01]  /*0170*/  FLO.U32 R2, R4 ;  /* 0x0000000400027300 */ /* 0x000e2200000e0000 */
[----:B------:R-:W-:Y:S02]  /*0180*/  ISETP.NE.U32.AND P1, PT, R4, RZ, PT ;  /* 0x000000ff0400720c */ /* 0x000fe40003f25070 */
[C---:B------:R-:W-:Y:S02]  /*0190*/  SEL R10, R6.reuse, RZ, P2 ;  /* 0x000000ff060a7207 */ /* 0x040fe40001000000 */
[----:B------:R-:W-:Y:S01]  /*01a0*/  ISETP.NE.AND.EX P1, PT, R3, RZ, PT, P1 ;  /* 0x000000ff0300720c */ /* 0x000fe20003f25310 */
[----:B------:R-:W-:Y:S01]  /*01b0*/  IMAD.U32 R3, RZ, RZ, UR4 ;  /* 0x00000004ff037e24 */ /* 0x000fe2000f8e00ff */
[--C-:B------:R-:W-:Y:S01]  /*01c0*/  SHF.R.U64 R23, R6, 0x1, R7.reuse ;  /* 0x0000000106177819 */ /* 0x100fe20000001207 */
[----:B------:R-:W-:Y:S01]  /*01d0*/  UMOV UR4, URZ ;  /* 0x000000ff00047c82 */ /* 0x000fe20008000000 */
[----:B------:R-:W-:-:S02]  /*01e0*/  SHF.R.U32.HI R7, RZ, 0x1, R7 ;  /* 0x00000001ff077819 */ /* 0x000fc40000011607 */
[----:B0-----:R-:W-:-:S04]  /*01f0*/  IADD3 R2, PT, PT, -R2, 0x1f, RZ ;  /* 0x0000001f02027810 */ /* 0x001fc80007ffe1ff */
[----:B------:R-:W-:-:S04]  /*0200*/  SEL R5, R2, 0x20, P1 ;  /* 0x0000002002057807 */ /* 0x000fc80000800000 */
[----:B------:R-:W-:Y:S02]  /*0210*/  SHF.L.W.U32.HI R4, R10, R5, R4 ;  /* 0x000000050a047219 */ /* 0x000fe40000010e04 */
[----:B------:R-:W-:Y:S02]  /*0220*/  LOP3.LUT R12, R5, 0x1f, RZ, 0xc0, !PT ;  /* 0x0000001f050c7812 */ /* 0x000fe400078ec0ff */
[----:B------:R-:W-:Y:S01]  /*0230*/  PRMT R2, R4, R3, 0x3f ;  /* 0x0000003f04027416 */ /* 0x000fe20000000003 */
[----:B------:R-:W-:-:S03]  /*0240*/  IMAD.MOV.U32 R3, RZ, RZ, 0x4b800000 ;  /* 0x4b800000ff037424 */ /* 0x000fc600078e00ff */
[C---:B------:R-:W-:Y:S02]  /*0250*/  FSETP.GEU.AND P2, PT, |R2|.reuse, 1.175494350822287508e-38, PT ;  /* 0x008000000200780b */ /* 0x040fe40003f4e200 */
[----:B------:R-:W-:Y:S02]  /*0260*/  FSETP.GT.AND P1, PT, |R2|, 8.50705917302346158658e+37, PT ;  /* 0x7e8000000200780b */ /* 0x000fe40003f24200 */
[----:B------:R-:W-:-:S04]  /*0270*/  FSEL R3, R3, 1, !P2 ;  /* 0x3f80000003037808 */ /* 0x000fc80005000000 */
[----:B------:R-:W-:-:S05]  /*0280*/  FSEL R3, R3, 0.25, !P1 ;  /* 0x3e80000003037808 */ /* 0x000fca0004800000 */
[----:B------:R-:W-:-:S04]  /*0290*/  FMUL R13, R2, R3 ;  /* 0x00000003020d7220 */ /* 0x000fc80000400000 */
[----:B------:R0:W1:Y:S02]  /*02a0*/  MUFU.RCP R2, R13 ;  /* 0x0000000d00027308 */ /* 0x0000640000001000 */
[----:B0-----:R-:W-:Y:S02]  /*02b0*/  IMAD.MOV R13, RZ, RZ, -R4 ;  /* 0x000000ffff0d7224 */ /* 0x001fe400078e0a04 */
[----:B-1----:R-:W-:Y:S01]  /*02c0*/  FMUL R2, R3, R2 ;  /* 0x0000000203027220 */ /* 0x002fe20000400000 */
[----:B------:R-:W-:-:S04]  /*02d0*/  SHF.L.U32 R3, R10, R12, RZ ;  /* 0x0000000c0a037219 */ /* 0x000fc800000006ff */
[----:B------:R-:W-:Y:S01]  /*02e0*/  LEA R17, R2, 0xfffffe00, 0x9 ;  /* 0xfffffe0002117811 */ /* 0x000fe200078e48ff */
[----:B------:R-:W-:-:S04]  /*02f0*/  IMAD.MOV.U32 R2, RZ, RZ, RZ ;  /* 0x000000ffff027224 */ /* 0x000fc800078e00ff */
[----:B------:R-:W-:-:S04]  /*0300*/  IMAD.HI.U32 R10, P1, R17, R3, R2 ;  /* 0x00000003110a7227 */ /* 0x000fc80007820002 */
[----:B------:R-:W-:Y:S02]  /*0310*/  IMAD.X R11, RZ, RZ, RZ, P1 ;  /* 0x000000ffff0b7224 */ /* 0x000fe400008e06ff */
[----:B------:R-:W-:-:S03]  /*0320*/  IMAD.WIDE.U32 R10, R4, R17, R10 ;  /* 0x00000011040a7225 */ /* 0x000fc600078e000a */
[----:B------:R-:W-:-:S05]  /*0330*/  IADD3 R19, P2, PT, RZ, -R10, RZ ;  /* 0x8000000aff137210 */ /* 0x000fca0007f5e0ff */
[----:B------:R-:W-:-:S04]  /*0340*/  IMAD.HI.U32 R14, P1, R17, R19, R14 ;  /* 0x00000013110e7227 */ /* 0x000fc8000782000e */
[----:B------:R-:W-:Y:S01]  /*0350*/  IMAD.X R13, R13, 0x1, ~R11, P2 ;  /* 0x000000010d0d7824 */ /* 0x000fe200010e0e0b */
[----:B------:R-:W-:Y:S01]  /*0360*/  SEL R15, RZ, 0x1, !P1 ;  /* 0x00000001ff0f7807 */ /* 0x000fe20004800000 */
[----:B------:R-:W3:Y:S01]  /*0370*/  LDC.64 R10, c[0x0][0x398] ;  /* 0x0000e600ff0a7b82 */ /* 0x000ee20000000a00 */
[----:B------:R-:W-:Y:S01]  /*0380*/  ISETP.GT.U32.AND P1, PT, R19, -0x1, PT ;  /* 0xffffffff1300780c */ /* 0x000fe20003f24070 */
[----:B------:R-:W-:-:S03]  /*0390*/  IMAD.WIDE.U32 R14, R17, R13, R14 ;  /* 0x0000000d110e7225 */ /* 0x000fc600078e000e */
[----:B------:R-:W-:Y:S02]  /*03a0*/  ISETP.GT.AND.EX P1, PT, R13, -0x1, PT, P1 ;  /* 0xffffffff0d00780c */ /* 0x000fe40003f24310 */
[----:B------:R-:W-:Y:S02]  /*03b0*/  IADD3 RZ, P2, PT, R14, R19, RZ ;  /* 0x000000130eff7210 */ /* 0x000fe40007f5e0ff */
[----:B------:R-:W-:Y:S02]  /*03c0*/  SEL R17, R17, RZ, P1 ;  /* 0x000000ff11117207 */ /* 0x000fe40000800000 */
[----:B------:R-:W-:Y:S02]  /*03d0*/  IADD3.X R14, P2, PT, R15, R13, RZ, P2, !PT ;  /* 0x0000000d0f0e7210 */ /* 0x000fe4000175e4ff */
[----:B------:R-:W-:Y:S02]  /*03e0*/  SHF.R.U32.HI R13, RZ, 0x1f, R13 ;  /* 0x0000001fff0d7819 */ /* 0x000fe4000001160d */
[----:B------:R-:W-:-:S02]  /*03f0*/  IADD3 R17, P1, PT, R17, R14, RZ ;  /* 0x0000000e11117210 */ /* 0x000fc40007f3e0ff */
[----:B------:R-:W-:Y:S02]  /*0400*/  LOP3.LUT R13, R13, 0x1, RZ, 0x3c, !PT ;  /* 0x000000010d0d7812 */ /* 0x000fe400078e3cff */
[----:B------:R-:W-:-:S05]  /*0410*/  SEL R14, RZ, 0x1, !P2 ;  /* 0x00000001ff0e7807 */ /* 0x000fca0005000000 */
[----:B------:R-:W-:-:S05]  /*0420*/  IMAD.X R13, R13, 0x1, R14, P1 ;  /* 0x000000010d0d7824 */ /* 0x000fca00008e060e */
[----:B------:R-:W-:-:S04]  /*0430*/  ISETP.NE.AND P1, PT, R13, 0x2, PT ;  /* 0x000000020d00780c */ /* 0x000fc80003f25270 */
[----:B------:R-:W-:Y:S01]  /*0440*/  SEL R13, R17, 0xffffffff, P1 ;  /* 0xffffffff110d7807 */ /* 0x000fe20000800000 */
[----:B------:R-:W-:-:S04]  /*0450*/  IMAD.MOV.U32 R17, RZ, RZ, RZ ;  /* 0x000000ffff117224 */ /* 0x000fc800078e00ff */
[----:B------:R-:W-:-:S04]  /*0460*/  IMAD.HI.U32 R16, R13, R3, RZ ;  /* 0x000000030d107227 */ /* 0x000fc800078e00ff */
[----:B------:R-:W-:-:S04]  /*0470*/  IMAD.WIDE.U32 R16, R4, R13, R16 ;  /* 0x0000000d04107225 */ /* 0x000fc800078e0010 */
[----:B---3--:R-:W-:-:S04]  /*0480*/  IMAD.WIDE.U32 R18, R9, R10, RZ ;  /* 0x0000000a09127225 */ /* 0x008fc800078e00ff */
[----:B------:R-:W-:-:S04]  /*0490*/  IMAD.WIDE.U32 R20, R8, R10, RZ ;  /* 0x0000000a08147225 */ /* 0x000fc800078e00ff */
[----:B------:R-:W-:-:S04]  /*04a0*/  IMAD.WIDE.U32 R18, P1, R8, R11, R18 ;  /* 0x0000000b08127225 */ /* 0x000fc80007820012 */
[----:B------:R-:W-:Y:S01]  /*04b0*/  IMAD.X R15, RZ, RZ, RZ, P1 ;  /* 0x000000ffff0f7224 */ /* 0x000fe200008e06ff */
[----:B------:R-:W-:Y:S01]  /*04c0*/  IADD3 R6, P2, PT, R21, R18, RZ ;  /* 0x0000001215067210 */ /* 0x000fe20007f5e0ff */
[----:B------:R-:W-:Y:S01]  /*04d0*/  IMAD.MOV.U32 R14, RZ, RZ, R19 ;  /* 0x000000ffff0e7224 */ /* 0x000fe200078e0013 */
[----:B------:R-:W-:Y:S01]  /*04e0*/  IADD3 R20, P1, PT, R23, R20, RZ ;  /* 0x0000001417147210 */ /* 0x000fe20007f3e0ff */
[----:B------:R-:W-:Y:S02]  /*04f0*/  VIADD R10, R5, 0x60 ;  /* 0x00000060050a7836 */ /* 0x000fe40000000000 */
[----:B------:R-:W-:Y:S01]  /*0500*/  IMAD.WIDE.U32.X R8, R9, R11, R14, P2 ;  /* 0x0000000b09087225 */ /* 0x000fe200010e040e */
[----:B------:R-:W-:Y:S02]  /*0510*/  IADD3 RZ, P2, PT, R3, R16, RZ ;  /* 0x0000001003ff7210 */ /* 0x000fe40007f5e0ff */
[----:B------:R-:W-:Y:S01]  /*0520*/  IADD3.X R7, P1, PT, R7, R6, RZ, P1, !PT ;  /* 0x0000000607077210 */ /* 0x000fe20000f3e4ff */
[----:B------:R-:W-:Y:S01]  /*0530*/  @P0 VIADD R10, R5, 0x40 ;  /* 0x00000040050a0836 */ /* 0x000fe20000000000 */
[----:B------:R-:W-:-:S02]  /*0540*/  IADD3.X RZ, P2, PT, R4, R17, RZ, P2, !PT ;  /* 0x0000001104ff7210 */ /* 0x000fc4000175e4ff */
[----:B------:R-:W-:Y:S02]  /*0550*/  IADD3.X R6, P1, PT, RZ, R8, RZ, P1, !PT ;  /* 0x00000008ff067210 */ /* 0x000fe40000f3e4ff */
[----:B------:R-:W-:Y:S02]  /*0560*/  VIMNMX.U32 R15, PT, PT, R13, -0x2, PT ;  /* 0xfffffffe0d0f7848 */ /* 0x000fe40003fe0000 */
[CC--:B------:R-:W-:Y:S01]  /*0570*/  SHF.L.W.U32.HI R8, R20.reuse, R5.reuse, R7 ;  /* 0x0000000514087219 */ /* 0x0c0fe20000010e07 */
[----:B------:R-:W-:Y:S01]  /*0580*/  IMAD.X R14, RZ, RZ, R9, P1 ;  /* 0x000000ffff0e7224 */ /* 0x000fe200008e0609 */
[-C--:B------:R-:W-:Y:S02]  /*0590*/  SHF.L.W.U32.HI R9, R7, R5.reuse, R6 ;  /* 0x0000000507097219 */ /* 0x080fe40000010e06 */
[----:B------:R-:W-:Y:S02]  /*05a0*/  SHF.L.U32 R12, R20, R12, RZ ;  /* 0x0000000c140c7219 */ /* 0x000fe400000006ff */
[-C--:B------:R-:W-:Y:S01]  /*05b0*/  SHF.L.W.U32.HI R11, R6, R5.reuse, R14 ;  /* 0x00000005060b7219 */ /* 0x080fe20000010e0e */
[----:B------:R-:W-:Y:S01]  /*05c0*/  @!P2 VIADD R13, R15, 0x1 ;  /* 0x000000010f0da836 */ /* 0x000fe20000000000 */
[----:B------:R-:W-:Y:S01]  /*05d0*/  SHF.L.W.U32.HI R5, R14, R5, RZ ;  /* 0x000000050e057219 */ /* 0x000fe20000010eff */
[----:B------:R-:W-:-:S07]  /*05e0*/  IMAD.MOV.U32 R15, RZ, RZ, RZ ;  /* 0x000000ffff0f7224 */ /* 0x000fce00078e00ff */
.L_x_7:
[----:B------:R-:W-:Y:S01]  /*05f0*/  IADD3 RZ, P0, PT, -R3, R9, RZ ;  /* 0x0000000903ff7210 */ /* 0x000fe20007f1e1ff */
[----:B------:R-:W-:Y:S01]  /*0600*/  IMAD.MOV.U32 R6, RZ, RZ, RZ ;  /* 0x000000ffff067224 */ /* 0x000fe200078e00ff */
[----:B------:R-:W-:Y:S01]  /*0610*/  PLOP3.LUT P3, PT, PT, PT, PT, 0x8, 0x80 ;  /* 0x000000000080781c */ /* 0x000fe20003f6e170 */
[----:B------:R-:W-:Y:S01]  /*0620*/  IMAD.MOV.U32 R14, RZ, RZ, R15 ;  /* 0x000000ffff0e7224 */ /* 0x000fe200078e000f */
[----:B------:R-:W-:Y:S01]  /*0630*/  IADD3.X RZ, P0, PT, ~R4, R11, RZ, P0, !PT ;  /* 0x0000000b04ff7210 */ /* 0x000fe2000071e5ff */
[----:B------:R-:W-:Y:S01]  /*0640*/  UMOV UR5, URZ ;  /* 0x000000ff00057c82 */ /* 0x000fe20008000000 */
[----:B------:R-:W-:Y:S02]  /*0650*/  UIADD3 UR4, UPT, UPT, UR4, 0x20, URZ ;  /* 0x0000002004047890 */ /* 0x000fe4000fffe0ff */
[----:B------:R-:W-:-:S03]  /*0660*/  IADD3.X R7, PT, PT, R5, 0x1, RZ, P0, !PT ;  /* 0x0000000105077810 */ /* 0x000fc600007fe4ff */
[----:B------:R-:W-:-:S05]  /*0670*/  IMAD.HI.U32 R6, R5, R13, R6 ;  /* 0x0000000d05067227 */ /* 0x000fca00078e0006 */
[----:B------:R-:W-:-:S04]  /*0680*/  ISETP.GE.U32.AND P0, PT, R6, R5, PT ;  /* 0x000000050600720c */ /* 0x000fc80003f06070 */
[----:B------:R-:W-:-:S05]  /*0690*/  SEL R15, R6, 0xffffffff, P0 ;  /* 0xffffffff060f7807 */ /* 0x000fca0000000000 */
[----:B------:R-:W-:-:S04]  /*06a0*/  IMAD.WIDE.U32 R6, R15, R3, RZ ;  /* 0x000000030f067225 */ /* 0x000fc800078e00ff */
[----:B------:R-:W-:Y:S02]  /*06b0*/  IMAD.MOV.U32 R6, RZ, RZ, R7 ;  /* 0x000000ffff067224 */ /* 0x000fe400078e0007 */
[----:B------:R-:W-:Y:S02]  /*06c0*/  IMAD R16, R3, R15, RZ ;  /* 0x0000000f03107224 */ /* 0x000fe400078e02ff */
[----:B------:R-:W-:-:S03]  /*06d0*/  IMAD.MOV.U32 R7, RZ, RZ, RZ ;  /* 0x000000ffff077224 */ /* 0x000fc600078e00ff */
[----:B------:R-:W-:Y:S01]  /*06e0*/  IADD3 R17, P0, PT, -R16, R9, RZ ;  /* 0x0000000910117210 */ /* 0x000fe20007f1e1ff */
[----:B------:R-:W-:-:S03]  /*06f0*/  IMAD.WIDE.U32 R6, R4, R15, R6 ;  /* 0x0000000f04067225 */ /* 0x000fc600078e0006 */
[----:B------:R-:W-:-:S04]  /*0700*/  IADD3.X R19, P0, PT, R11, ~R6, RZ, P0, !PT ;  /* 0x800000060b137210 */ /* 0x000fc8000071e4ff */
[----:B------:R-:W-:-:S13]  /*0710*/  IADD3.X R6, P0, PT, R5, ~R7, RZ, P0, !PT ;  /* 0x8000000705067210 */ /* 0x000fda000071e4ff */
[----:B------:R-:W-:Y:S01]  /*0720*/  @!P0 IADD3 R17, P1, PT, R3, R17, RZ ;  /* 0x0000001103118210 */ /* 0x000fe20007f3e0ff */
[----:B------:R-:W-:-:S03]  /*0730*/  @!P0 VIADD R15, R15, 0xffffffff ;  /* 0xffffffff0f0f8836 */ /* 0x000fc60000000000 */
[----:B------:R-:W-:-:S04]  /*0740*/  @!P0 IADD3.X R19, P1, PT, R4, R19, RZ, P1, !PT ;  /* 0x0000001304138210 */ /* 0x000fc80000f3e4ff */
[----:B------:R-:W-:-:S04]  /*0750*/  @!P0 IADD3.X R6, P1, PT, RZ, R6, RZ, P1, !PT ;  /* 0x00000006ff068210 */ /* 0x000fc80000f3e4ff */
[----:B------:R-:W-:Y:S02]  /*0760*/  @!P0 PLOP3.LUT P3, PT, P1, PT, PT, 0x8, 0x80 ;  /* 0x000000000080881c */ /* 0x000fe40000f6e170 */
[----:B------:R-:W-:Y:S02]  /*0770*/  IADD3 RZ, P1, PT, R12, -UR5, RZ ;  /* 0x800000050cff7c10 */ /* 0x000fe4000ff3e0ff */
[----:B------:R-:W-:Y:S02]  /*0780*/  ISETP.LT.U32.AND P0, PT, R10, UR4, PT ;  /* 0x000000040a007c0c */ /* 0x000fe4000bf01070 */
[----:B------:R-:W-:Y:S01]  /*0790*/  IADD3.X R9, P1, PT, R8, -0x1, RZ, P1, !PT ;  /* 0xffffffff08097810 */ /* 0x000fe20000f3e4ff */
[----:B------:R-:W-:-:S06]  /*07a0*/  IMAD.MOV.U32 R8, RZ, RZ, R12 ;  /* 0x000000ffff087224 */ /* 0x000fcc00078e000c */
[----:B------:R-:W-:Y:S01]  /*07b0*/  @P3 IADD3 R17, P2, PT, R3, R17, RZ ;  /* 0x0000001103113210 */ /* 0x000fe20007f5e0ff */
[----:B------:R-:W-:-:S03]  /*07c0*/  @P3 VIADD R15, R15, 0xffffffff ;  /* 0xffffffff0f0f3836 */ /* 0x000fc60000000000 */
[----:B------:R-:W-:Y:S02]  /*07d0*/  @P3 IADD3.X R19, P2, PT, R4, R19, RZ, P2, !PT ;  /* 0x0000001304133210 */ /* 0x000fe4000175e4ff */
[----:B------:R-:W-:-:S03]  /*07e0*/  IADD3.X R11, P1, PT, R17, -0x1, RZ, P1, !PT ;  /* 0xffffffff110b7810 */ /* 0x000fc60000f3e4ff */
[----:B------:R-:W-:Y:S01]  /*07f0*/  @P3 IMAD.X R6, RZ, RZ, R6, P2 ;  /* 0x000000ffff063224 */ /* 0x000fe200010e0606 */
[----:B------:R-:W-:-:S04]  /*0800*/  IADD3.X R5, P1, PT, R19, -0x1, RZ, P1, !PT ;  /* 0xffffffff13057810 */ /* 0x000fc80000f3e4ff */
[----:B------:R-:W-:-:S13]  /*0810*/  IADD3.X RZ, P1, PT, R6, -0x1, RZ, P1, !PT ;  /* 0xffffffff06ff7810 */ /* 0x000fda0000f3e4ff */
[----:B------:R-:W-:Y:S01]  /*0820*/  @!P1 IADD3 RZ, P2, PT, RZ, R12, RZ ;  /* 0x0000000cffff9210 */ /* 0x000fe20007f5e0ff */
[----:B------:R-:W-:Y:S02]  /*0830*/  @!P1 VIADD R15, R15, 0xffffffff ;  /* 0xffffffff0f0f9836 */ /* 0x000fe40000000000 */
[----:B------:R-:W-:Y:S01]  /*0840*/  IMAD.MOV.U32 R12, RZ, RZ, RZ ;  /* 0x000000ffff0c7224 */ /* 0x000fe200078e00ff */
[----:B------:R-:W-:-:S04]  /*0850*/  @!P1 IADD3.X R9, P2, PT, RZ, R9, RZ, P2, !PT ;  /* 0x00000009ff099210 */ /* 0x000fc8000175e4ff */
[----:B------:R-:W-:-:S05]  /*0860*/  @!P1 IADD3.X R11, P2, PT, R3, R11, RZ, P2, !PT ;  /* 0x0000000b030b9210 */ /* 0x000fca000175e4ff */
[----:B------:R-:W-:Y:S01]  /*0870*/  @!P1 IMAD.X R5, R4, 0x1, R5, P2 ;  /* 0x0000000104059824 */ /* 0x000fe200010e0605 */
[----:B------:R-:W-:Y:S07]  /*0880*/  @!P0 BRA `(.L_x_7) ;  /* 0xfffffffc00588947 */ /* 0x000fee000383ffff */
[----:B------:R-:W0:Y:S01]  /*0890*/  LDCU UR4, c[0x0][0x39c] ;  /* 0x00007380ff0477ac */ /* 0x000e220008000800 */
[----:B------:R-:W-:Y:S01]  /*08a0*/  ISETP.NE.AND P0, PT, R10, 0x80, PT ;  /* 0x000000800a00780c */ /* 0x000fe20003f05270 */
[----:B------:R-:W-:Y:S03]  /*08b0*/  BSSY.RECONVERGENT B0, `(.L_x_8) ;  /* 0x000001d000007945 */ /* 0x000fe60003800200 */
[----:B------:R-:W-:Y:S02]  /*08c0*/  SEL R5, R14, 0xffffffff, P0 ;  /* 0xffffffff0e057807 */ /* 0x000fe40000000000 */
[----:B------:R-:W-:Y:S02]  /*08d0*/  SEL R4, R15, 0xffffffff, P0 ;  /* 0xffffffff0f047807 */ /* 0x000fe40000000000 */
[----:B0-----:R-:W-:-:S04]  /*08e0*/  LOP3.LUT R2, R5, UR4, RZ, 0xfc, !PT ;  /* 0x0000000405027c12 */ /* 0x001fc8000f8efcff */
[----:B------:R-:W-:-:S13]  /*08f0*/  ISETP.NE.U32.AND P1, PT, R2, RZ, PT ;  /* 0x000000ff0200720c */ /* 0x000fda0003f25070 */
[----:B------:R-:W-:Y:S05]  /*0900*/  @P1 BRA `(.L_x_9) ;  /* 0x0000000000541947 */ /* 0x000fea0003800000 */
[----:B------:R-:W0:Y:S02]  /*0910*/  LDCU UR4, c[0x0][0x398] ;  /* 0x00007300ff0477ac */ /* 0x000e240008000800 */
[----:B0-----:R-:W0:Y:S01]  /*0920*/  I2F.U32.RP R5, UR4 ;  /* 0x0000000400057d06 */ /* 0x001e220008209000 */
[----:B------:R-:W-:-:S07]  /*0930*/  ISETP.NE.U32.AND P1, PT, RZ, UR4, PT ;  /* 0x00000004ff007c0c */ /* 0x000fce000bf25070 */
[----:B0-----:R-:W0:Y:S02]  /*0940*/  MUFU.RCP R5, R5 ;  /* 0x0000000500057308 */ /* 0x001e240000001000 */
[----:B0-----:R-:W-:-:S06]  /*0950*/  VIADD R2, R5, 0xffffffe ;  /* 0x0ffffffe05027836 */ /* 0x001fcc0000000000 */
[----:B------:R0:W1:Y:S02]  /*0960*/  F2I.FTZ.U32.TRUNC.NTZ R3, R2 ;  /* 0x0000000200037305 */ /* 0x000064000021f000 */
[----:B0-----:R-:W-:Y:S02]  /*0970*/  IMAD.MOV.U32 R2, RZ, RZ, RZ ;  /* 0x000000ffff027224 */ /* 0x001fe400078e00ff */
[----:B-1----:R-:W-:-:S04]  /*0980*/  IMAD.MOV R7, RZ, RZ, -R3 ;  /* 0x000000ffff077224 */ /* 0x002fc800078e0a03 */
[----:B------:R-:W-:-:S04]  /*0990*/  IMAD R7, R7, UR4, RZ ;  /* 0x0000000407077c24 */ /* 0x000fc8000f8e02ff */
[----:B------:R-:W-:-:S06]  /*09a0*/  IMAD.HI.U32 R3, R3, R7, R2 ;  /* 0x0000000703037227 */ /* 0x000fcc00078e0002 */
[----:B------:R-:W-:-:S04]  /*09b0*/  IMAD.HI.U32 R3, R3, R4, RZ ;  /* 0x0000000403037227 */ /* 0x000fc800078e00ff */
[----:B------:R-:W-:-:S04]  /*09c0*/  IMAD.MOV R3, RZ, RZ, -R3 ;  /* 0x000000ffff037224 */ /* 0x000fc800078e0a03 */
[----:B------:R-:W-:Y:S02]  /*09d0*/  IMAD R4, R3, UR4, R4 ;  /* 0x0000000403047c24 */ /* 0x000fe4000f8e0204 */
[----:B------:R-:W-:-:S03]  /*09e0*/  IMAD.MOV.U32 R3, RZ, RZ, RZ ;  /* 0x000000ffff037224 */ /* 0x000fc600078e00ff */
[----:B------:R-:W-:-:S13]  /*09f0*/  ISETP.GE.U32.AND P0, PT, R4, UR4, PT ;  /* 0x0000000404007c0c */ /* 0x000fda000bf06070 */
[----:B------:R-:W-:-:S05]  /*0a00*/  @P0 VIADD R4, R4, -UR4 ;  /* 0x8000000404040c36 */ /* 0x000fca0008000000 */
[----:B------:R-:W-:-:S13]  /*0a10*/  ISETP.GE.U32.AND P0, PT, R4, UR4, PT ;  /* 0x0000000404007c0c */ /* 0x000fda000bf06070 */
[----:B------:R-:W-:Y:S01]  /*0a20*/  @P0 VIADD R4, R4, -UR4 ;  /* 0x8000000404040c36 */ /* 0x000fe20008000000 */
[----:B------:R-:W-:-:S05]  /*0a30*/  @!P1 LOP3.LUT R4, RZ, UR4, RZ, 0x33, !PT ;  /* 0x00000004ff049c12 */ /* 0x000fca000f8e33ff */
[----:B------:R-:W-:Y:S01]  /*0a40*/  IMAD.MOV.U32 R2, RZ, RZ, R4 ;  /* 0x000000ffff027224 */ /* 0x000fe200078e0004 */
[----:B------:R-:W-:Y:S06]  /*0a50*/  BRA `(.L_x_10) ;  /* 0x0000000000087947 */ /* 0x000fec0003800000 */
.L_x_9:
[----:B------:R-:W-:-:S07]  /*0a60*/  MOV R6, 0xa80 ;  /* 0x00000a8000067802 */ /* 0x000fce0000000f00 */
[----:B------:R-:W-:Y:S05]  /*0a70*/  CALL.REL.NOINC `($__internal_0_$__cuda_sm20_rem_u64) ;  /* 0x0000000000147944 */ /* 0x000fea0003c00000 */
.L_x_10:
[----:B------:R-:W-:Y:S05]  /*0a80*/  BSYNC.RECONVERGENT B0 ;  /* 0x0000000000007941 */ /* 0x000fea0003800200 */
.L_x_8:
[----:B------:R-:W0:Y:S02]  /*0a90*/  LDC.64 R4, c[0x0][0x380] ;  /* 0x0000e000ff047b82 */ /* 0x000e240000000a00 */
[----:B0-----:R-:W-:-:S05]  /*0aa0*/  IMAD.WIDE.U32 R4, R0, 0x8, R4 ;  /* 0x0000000800047825 */ /* 0x001fca00078e0004 */
[----:B------:R-:W-:Y:S01]  /*0ab0*/  STG.E.64 desc[UR6][R4.64], R2 ;  /* 0x0000000204007986 */ /* 0x000fe2000c101b06 */
[----:B------:R-:W-:Y:S05]  /*0ac0*/  EXIT ;  /* 0x000000000000794d */ /* 0x000fea0003800000 */
        .weak           $__internal_0_$__cuda_sm20_rem_u64
        .type           $__internal_0_$__cuda_sm20_rem_u64,@function
        .size           $__internal_0_$__cuda_sm20_rem_u64,(.L_x_134 - $__internal_0_$__cuda_sm20_rem_u64)
$__internal_0_$__cuda_sm20_rem_u64:
[----:B------:R-:W0:Y:S01]  /*0ad0*/  LDCU.64 UR4, c[0x0][0x398] ;  /* 0x00007300ff0477ac */ /* 0x000e220008000a00 */
[----:B------:R-:W1:Y:S01]  /*0ae0*/  LDC.64 R2, c[0x0][0x398] ;  /* 0x0000e600ff027b82 */ /* 0x000e620000000a00 */
[----:B0-----:R-:W0:Y:S08]  /*0af0*/  I2F.U64.RP R7, UR4 ;  /* 0x0000000400077d12 */ /* 0x001e300008309000 */
[----:B0-----:R-:W0:Y:S02]  /*0b00*/  MUFU.RCP R7, R7 ;  /* 0x0000000700077308 */ /* 0x001e240000001000 */
[----:B0-----:R-:W-:-:S06]  /*0b10*/  VIADD R8, R7, 0x1ffffffe ;  /* 0x1ffffffe07087836 */ /* 0x001fcc0000000000 */
[----:B------:R-:W1:Y:S02]  /*0b20*/  F2I.U64.TRUNC R8, R8 ;  /* 0x0000000800087311 */ /* 0x000e64000020d800 */
[----:B-1----:R-:W-:-:S04]  /*0b30*/  IMAD.WIDE.U32 R10, R8, R2, RZ ;  /* 0x00000002080a7225 */ /* 0x002fc800078e00ff */
[----:B------:R-:W-:Y:S01]  /*0b40*/  IMAD R11, R8, R3, R11 ;  /* 0x00000003080b7224 */ /* 0x000fe200078e020b */
[----:B------:R-:W-:-:S03]  /*0b50*/  IADD3 R13, P0, PT, RZ, -R10, RZ ;  /* 0x8000000aff0d7210 */ /* 0x000fc60007f1e0ff */
[----:B------:R-:W-:Y:S02]  /*0b60*/  IMAD R11, R9, R2, R11 ;  /* 0x00000002090b7224 */ /* 0x000fe400078e020b */
[----:B------:R-:W-:-:S04]  /*0b70*/  IMAD.HI.U32 R10, R8, R13, RZ ;  /* 0x0000000d080a7227 */ /* 0x000fc800078e00ff */
[----:B------:R-:W-:Y:S02]  /*0b80*/  IMAD.X R15, RZ, RZ, ~R11, P0 ;  /* 0x000000ffff0f7224 */ /* 0x000fe400000e0e0b */
[----:B------:R-:W-:Y:S02]  /*0b90*/  IMAD.MOV.U32 R11, RZ, RZ, R8 ;  /* 0x000000ffff0b7224 */ /* 0x000fe400078e0008 */
[-C--:B------:R-:W-:Y:S02]  /*0ba0*/  IMAD R17, R9, R15.reuse, RZ ;  /* 0x0000000f09117224 */ /* 0x080fe400078e02ff */
[----:B------:R-:W-:-:S04]  /*0bb0*/  IMAD.WIDE.U32 R10, P0, R8, R15, R10 ;  /* 0x0000000f080a7225 */ /* 0x000fc8000780000a */
[----:B------:R-:W-:-:S04]  /*0bc0*/  IMAD.HI.U32 R7, R9, R15, RZ ;  /* 0x0000000f09077227 */ /* 0x000fc800078e00ff */
[----:B------:R-:W-:-:S04]  /*0bd0*/  IMAD.HI.U32 R10, P1, R9, R13, R10 ;  /* 0x0000000d090a7227 */ /* 0x000fc8000782000a */
[----:B------:R-:W-:Y:S01]  /*0be0*/  IMAD.X R7, R7, 0x1, R9, P0 ;  /* 0x0000000107077824 */ /* 0x000fe200000e0609 */
[----:B------:R-:W-:-:S04]  /*0bf0*/  IADD3 R11, P2, PT, R17, R10, RZ ;  /* 0x0000000a110b7210 */ /* 0x000fc80007f5e0ff */
[----:B------:R-:W-:Y:S01]  /*0c00*/  IADD3.X R7, PT, PT, RZ, RZ, R7, P2, P1 ;  /* 0x000000ffff077210 */ /* 0x000fe200017e2407 */
[----:B------:R-:W-:-:S04]  /*0c10*/  IMAD.WIDE.U32 R8, R11, R2, RZ ;  /* 0x000000020b087225 */ /* 0x000fc800078e00ff */
[----:B------:R-:W-:Y:S01]  /*0c20*/  IMAD R9, R11, R3, R9 ;  /* 0x000000030b097224 */ /* 0x000fe200078e0209 */
[----:B------:R-:W-:-:S03]  /*0c30*/  IADD3 R13, P0, PT, RZ, -R8, RZ ;  /* 0x80000008ff0d7210 */ /* 0x000fc60007f1e0ff */
[----:B------:R-:W-:Y:S02]  /*0c40*/  IMAD R9, R7, R2, R9 ;  /* 0x0000000207097224 */ /* 0x000fe400078e0209 */
[----:B------:R-:W-:-:S04]  /*0c50*/  IMAD.HI.U32 R10, R11, R13, RZ ;  /* 0x0000000d0b0a7227 */ /* 0x000fc800078e00ff */
[----:B------:R-:W-:Y:S02]  /*0c60*/  IMAD.X R8, RZ, RZ, ~R9, P0 ;  /* 0x000000ffff087224 */ /* 0x000fe400000e0e09 */
[----:B------:R-:W-:Y:S02]  /*0c70*/  IMAD.MOV.U32 R9, RZ, RZ, RZ ;  /* 0x000000ffff097224 */ /* 0x000fe400078e00ff */
[----:B------:R-:W-:-:S04]  /*0c80*/  IMAD.WIDE.U32 R10, P0, R11, R8, R10 ;  /* 0x000000080b0a7225 */ /* 0x000fc8000780000a */
[C---:B------:R-:W-:Y:S02]  /*0c90*/  IMAD R12, R7.reuse, R8, RZ ;  /* 0x00000008070c7224 */ /* 0x040fe400078e02ff */
[----:B------:R-:W-:-:S04]  /*0ca0*/  IMAD.HI.U32 R11, P1, R7, R13, R10 ;  /* 0x0000000d070b7227 */ /* 0x000fc8000782000a */
[----:B------:R-:W-:Y:S01]  /*0cb0*/  IMAD.HI.U32 R8, R7, R8, RZ ;  /* 0x0000000807087227 */ /* 0x000fe200078e00ff */
[----:B------:R-:W-:-:S03]  /*0cc0*/  IADD3 R11, P2, PT, R12, R11, RZ ;  /* 0x0000000b0c0b7210 */ /* 0x000fc60007f5e0ff */
[----:B------:R-:W-:Y:S02]  /*0cd0*/  IMAD.X R7, R8, 0x1, R7, P0 ;  /* 0x0000000108077824 */ /* 0x000fe400000e0607 */
[----:B------:R-:W-:-:S03]  /*0ce0*/  IMAD.HI.U32 R8, R11, R4, RZ ;  /* 0x000000040b087227 */ /* 0x000fc600078e00ff */
[----:B------:R-:W-:Y:S01]  /*0cf0*/  IADD3.X R7, PT, PT, RZ, RZ, R7, P2, P1 ;  /* 0x000000ffff077210 */ /* 0x000fe200017e2407 */
[----:B------:R-:W-:-:S04]  /*0d00*/  IMAD.WIDE.U32 R8, R11, R5, R8 ;  /* 0x000000050b087225 */ /* 0x000fc800078e0008 */
[C---:B------:R-:W-:Y:S02]  /*0d10*/  IMAD R11, R7.reuse, R5, RZ ;  /* 0x00000005070b7224 */ /* 0x040fe400078e02ff */
[----:B------:R-:W-:-:S04]  /*0d20*/  IMAD.HI.U32 R8, P0, R7, R4, R8 ;  /* 0x0000000407087227 */ /* 0x000fc80007800008 */
[----:B------:R-:W-:Y:S01]  /*0d30*/  IMAD.HI.U32 R7, R7, R5, RZ ;  /* 0x0000000507077227 */ /* 0x000fe200078e00ff */
[----:B------:R-:W-:-:S03]  /*0d40*/  IADD3 R11, P1, PT, R11, R8, RZ ;  /* 0x000000080b0b7210 */ /* 0x000fc60007f3e0ff */
[----:B------:R-:W-:Y:S02]  /*0d50*/  IMAD.X R7, RZ, RZ, R7, P0 ;  /* 0x000000ffff077224 */ /* 0x000fe400000e0607 */
[----:B------:R-:W-:-:S04]  /*0d60*/  IMAD.WIDE.U32 R8, R11, R2, RZ ;  /* 0x000000020b087225 */ /* 0x000fc800078e00ff */
[----:B------:R-:W-:Y:S02]  /*0d70*/  IMAD.X R7, RZ, RZ, R7, P1 ;  /* 0x000000ffff077224 */ /* 0x000fe400008e0607 */
[----:B------:R-:W-:Y:S01]  /*0d80*/  IMAD R11, R11, R3, R9 ;  /* 0x000000030b0b7224 */ /* 0x000fe200078e0209 */
[----:B------:R-:W-:-:S03]  /*0d90*/  IADD3 R9, P1, PT, -R8, R4, RZ ;  /* 0x0000000408097210 */ /* 0x000fc60007f3e1ff */
[-C--:B------:R-:W-:Y:S01]  /*0da0*/  IMAD R4, R7, R2.reuse, R11 ;  /* 0x0000000207047224 */ /* 0x080fe200078e020b */
[----:B------:R-:W-:-:S03]  /*0db0*/  ISETP.GE.U32.AND P0, PT, R9, R2, PT ;  /* 0x000000020900720c */ /* 0x000fc60003f06070 */
[----:B------:R-:W-:Y:S01]  /*0dc0*/  IMAD.X R4, R5, 0x1, ~R4, P1 ;  /* 0x0000000105047824 */ /* 0x000fe200008e0e04 */
[----:B------:R-:W-:-:S04]  /*0dd0*/  IADD3 R7, P1, PT, R9, -R2, RZ ;  /* 0x8000000209077210 */ /* 0x000fc80007f3e0ff */
[C---:B------:R-:W-:Y:S01]  /*0de0*/  ISETP.GE.U32.AND.EX P0, PT, R4.reuse, R3, PT, P0 ;  /* 0x000000030400720c */ /* 0x040fe20003f06100 */
[----:B------:R-:W-:Y:S01]  /*0df0*/  IMAD.X R8, R4, 0x1, ~R3, P1 ;  /* 0x0000000104087824 */ /* 0x000fe200008e0e03 */
[----:B------:R-:W-:Y:S02]  /*0e00*/  ISETP.NE.U32.AND P1, PT, R2, RZ, PT ;  /* 0x000000ff0200720c */ /* 0x000fe40003f25070 */
[----:B------:R-:W-:Y:S02]  /*0e10*/  SEL R7, R7, R9, P0 ;  /* 0x0000000907077207 */ /* 0x000fe40000000000 */
[----:B------:R-:W-:Y:S02]  /*0e20*/  SEL R8, R8, R4, P0 ;  /* 0x0000000408087207 */ /* 0x000fe40000000000 */
[CC--:B------:R-:W-:Y:S02]  /*0e30*/  ISETP.GE.U32.AND P0, PT, R7.reuse, R2.reuse, PT ;  /* 0x000000020700720c */ /* 0x0c0fe40003f06070 */
[----:B------:R-:W-:-:S02]  /*0e40*/  IADD3 R4, P2, PT, R7, -R2, RZ ;  /* 0x8000000207047210 */ /* 0x000fc40007f5e0ff */
[C---:B------:R-:W-:Y:S02]  /*0e50*/  ISETP.GE.U32.AND.EX P0, PT, R8.reuse, R3, PT, P0 ;  /* 0x000000030800720c */ /* 0x040fe40003f06100 */
[----:B------:R-:W-:Y:S01]  /*0e60*/  ISETP.NE.AND.EX P1, PT, R3, RZ, PT, P1 ;  /* 0x000000ff0300720c */ /* 0x000fe20003f25310 */
[----:B------:R-:W-:Y:S01]  /*0e70*/  IMAD.X R5, R8, 0x1, ~R3, P2 ;  /* 0x0000000108057824 */ /* 0x000fe200010e0e03 */
[----:B------:R-:W-:Y:S01]  /*0e80*/  SEL R2, R4, R7, P0 ;  /* 0x0000000704027207 */ /* 0x000fe20000000000 */
[----:B------:R-:W-:-:S03]  /*0e90*/  IMAD.MOV.U32 R7, RZ, RZ, 0x0 ;  /* 0x00000000ff077424 */ /* 0x000fc600078e00ff */
[----:B------:R-:W-:Y:S02]  /*0ea0*/  SEL R3, R5, R8, P0 ;  /* 0x0000000805037207 */ /* 0x000fe40000000000 */
[----:B------:R-:W-:Y:S02]  /*0eb0*/  SEL R2, R2, 0xffffffff, P1 ;  /* 0xffffffff02027807 */ /* 0x000fe40000800000 */
[----:B------:R-:W-:Y:S01]  /*0ec0*/  SEL R3, R3, 0xffffffff, P1 ;  /* 0xffffffff03037807 */ /* 0x000fe20000800000 */
[----:B------:R-:W-:Y:S06]  /*0ed0*/  RET.REL.NODEC R6 `(fhe_modulus_switch_kernel) ;  /* 0xfffffff006487950 */ /* 0x000fec0003c3ffff */
.L_x_11:
        /* <DEDUP_REMOVED lines=10> */
.L_x_134:


//--------------------- .text.fhe_add_gaussian_noise_kernel --------------------------
	.section	.text.fhe_add_gaussian_noise_kernel,"ax",@progbits
	.align	128
        .global         fhe_add_gaussian_noise_kernel
        .type           fhe_add_gaussian_noise_kernel,@function
        .size           fhe_add_gaussian_noise_kernel,(.L_x_136 - fhe_add_gaussian_noise_kernel)
        .other          fhe_add_gaussian_noise_kernel,@"STO_CUDA_ENTRY STV_DEFAULT"
fhe_add_gaussian_noise_kernel:
.text.fhe_add_gaussian_noise_kernel:
[----:B------:R-:W0:Y:S01]  /*0000*/  LDC R1, c[0x0][0x37c] ;  /* 0x0000df00ff017b82 */ /* 0x000e220000000800 */
[----:B------:R-:W1:Y:S07]  /*0010*/  S2R R3, SR_TID.X ;  /* 0x0000000000037919 */ /* 0x000e6e0000002100 */
[----:B------:R-:W1:Y:S01]  /*0020*/  S2UR UR5, SR_CTAID.X ;  /* 0x00000000000579c3 */ /* 0x000e620000002500 */
[----:B------:R-:W2:Y:S01]  /*0030*/  LDCU.64 UR6, c[0x0][0x3a0] ;  /* 0x00007400ff0677ac */ /* 0x000ea20008000a00 */
[----:B0-----:R-:W-:-:S06]  /*0040*/  VIADD R1, R1, 0xffffffd8 ;  /* 0xffffffd801017836 */ /* 0x001fcc0000000000 */
[----:B------:R-:W1:Y:S01]  /*0050*/  LDC R2, c[0x0][0x360] ;  /* 0x0000d800ff027b82 */ /* 0x000e620000000800 */
[----:B--2---:R-:W-:Y:S01]  /*0060*/  UIMAD UR4, UR7, UR6, URZ ;  /* 0x00000006070472a4 */ /* 0x004fe2000f8e02ff */
[----:B-1----:R-:W-:-:S05]  /*0070*/  IMAD R2, R2, UR5, R3 ;  /* 0x0000000502027c24 */ /* 0x002fca000f8e0203 */
[----:B------:R-:W-:-:S13]  /*0080*/  ISETP.GE.U32.AND P0, PT, R2, UR4, PT ;  /* 0x0000000402007c0c */ /* 0x000fda000bf06070 */
[----:B------:R-:W-:Y:S05]  /*0090*/  @P0 EXIT ;  /* 0x000000000000094d */ /* 0x000fea0003800000 */
[----:B------:R-:W0:Y:S01]  /*00a0*/  I2F.U32.RP R0, UR6 ;  /* 0x0000000600007d06 */ /* 0x000e220008209000 */
[----:B------:R-:W1:Y:S01]  /*00b0*/  LDC.64 R26, c[0x0][0x388] ;  /* 0x0000e200ff1a7b82 */ /* 0x000e620000000a00 */
[----:B------:R-:W-:Y:S01]  /*00c0*/  ISETP.NE.U32.AND P1, PT, RZ, UR6, PT ;  /* 0x00000006ff007c0c */ /* 0x000fe2000bf25070 */
[----:B------:R-:W2:Y:S05]  /*00d0*/  LDCU.64 UR4, c[0x0][0x358] ;  /* 0x00006b00ff0477ac */ /* 0x000eaa0008000a00 */
[----:B0-----:R-:W0:Y:S02]  /*00e0*/  MUFU.RCP R0, R0 ;  /* 0x0000000000007308 */ /* 0x001e240000001000 */
[----:B0-----:R-:W-:-:S06]  /*00f0*/  VIADD R4, R0, 0xffffffe ;  /* 0x0ffffffe00047836 */ /* 0x001fcc0000000000 */
[----:B------:R0:W3:Y:S02]  /*0100*/  F2I.FTZ.U32.TRUNC.NTZ R5, R4 ;  /* 0x0000000400057305 */ /* 0x0000e4000021f000 */
[----:B0-----:R-:W-:Y:S02]  /*0110*/  IMAD.MOV.U32 R4, RZ, RZ, RZ ;  /* 0x000000ffff047224 */ /* 0x001fe400078e00ff */
[----:B---3--:R-:W-:-:S04]  /*0120*/  IMAD.MOV R3, RZ, RZ, -R5 ;  /* 0x000000ffff037224 */ /* 0x008fc800078e0a05 */
[----:B------:R-:W-:-:S04]  /*0130*/  IMAD R3, R3, UR6, RZ ;  /* 0x0000000603037c24 */ /* 0x000fc8000f8e02ff */
[----:B------:R-:W-:-:S06]  /*0140*/  IMAD.HI.U32 R5, R5, R3, R4 ;  /* 0x0000000305057227 */ /* 0x000fcc00078e0004 */
[----:B------:R-:W-:-:S04]  /*0150*/  IMAD.HI.U32 R5, R5, R2, RZ ;  /* 0x0000000205057227 */ /* 0x000fc800078e00ff */
[----:B------:R-:W-:-:S04]  /*0160*/  IMAD.MOV R5, RZ, RZ, -R5 ;  /* 0x000000ffff057224 */ /* 0x000fc800078e0a05 */
[----:B------:R-:W-:-:S05]  /*0170*/  IMAD R3, R5, UR6, R2 ;  /* 0x0000000605037c24 */ /* 0x000fca000f8e0202 */
[----:B------:R-:W-:-:S13]  /*0180*/  ISETP.GE.U32.AND P0, PT, R3, UR6, PT ;  /* 0x0000000603007c0c */ /* 0x000fda000bf06070 */
[----:B------:R-:W-:-:S05]  /*0190*/  @P0 VIADD R3, R3, -UR6 ;  /* 0x8000000603030c36 */ /* 0x000fca0008000000 */
[----:B------:R-:W-:-:S13]  /*01a0*/  ISETP.GE.U32.AND P0, PT, R3, UR6, PT ;  /* 0x0000000603007c0c */ /* 0x000fda000bf06070 */
[----:B------:R-:W-:Y:S01]  /*01b0*/  @P0 VIADD R3, R3, -UR6 ;  /* 0x8000000603030c36 */ /* 0x000fe20008000000 */
[----:B------:R-:W-:-:S05]  /*01c0*/  @!P1 LOP3.LUT R3, RZ, UR6, RZ, 0x33, !PT ;  /* 0x00000006ff039c12 */ /* 0x000fca000f8e33ff */
[----:B-1----:R-:W-:-:S05]  /*01d0*/  IMAD.WIDE.U32 R26, R3, 0x30, R26 ;  /* 0x00000030031a7825 */ /* 0x002fca00078e001a */
[----:B--2---:R-:W2:Y:S04]  /*01e0*/  LDG.E.64 R12, desc[UR4][R26.64] ;  /* 0x000000041a0c7981 */ /* 0x004ea8000c1e1b00 */
[----:B------:R-:W3:Y:S04]  /*01f0*/  LDG.E.64 R28, desc[UR4][R26.64+0x10] ;  /* 0x000010041a1c7981 */ /* 0x000ee8000c1e1b00 */
[----:B------:R-:W4:Y:S04]  /*0200*/  LDG.E.64 R4, desc[UR4][R26.64+0x8] ;  /* 0x000008041a047981 */ /* 0x000f28000c1e1b00 */
[----:B------:R0:W5:Y:S04]  /*0210*/  LDG.E R0, desc[UR4][R26.64+0x20] ;  /* 0x000020041a007981 */ /* 0x000168000c1e1900 */
[----:B------:R0:W5:Y:S04]  /*0220*/  LDG.E.64 R24, desc[UR4][R26.64+0x28] ;  /* 0x000028041a187981 */ /* 0x000168000c1e1b00 */
[----:B------:R0:W5:Y:S01]  /*0230*/  LDG.E.64 R10, desc[UR4][R26.64+0x18] ;  /* 0x000018041a0a7981 */ /* 0x000162000c1e1b00 */
[----:B------:R-:W-:Y:S01]  /*0240*/  UMOV UR6, 0xd9d7bdbb ;  /* 0xd9d7bdbb00067882 */ /* 0x000fe20000000000 */
[----:B------:R-:W-:Y:S01]  /*0250*/  UMOV UR7, 0x3ddb7cdf ;  /* 0x3ddb7cdf00077882 */ /* 0x000fe20000000000 */
[----:B------:R-:W-:Y:S01]  /*0260*/  BSSY.RECONVERGENT B0, `(.L_x_12) ;  /* 0x000007d000007945 */ /* 0x000fe20003800200 */
[----:B------:R-:W-:Y:S01]  /*0270*/  IMAD.MOV.U32 R20, RZ, RZ, -0x3ff ;  /* 0xfffffc01ff147424 */ /* 0x000fe200078e00ff */
[----:B--2---:R-:W-:-:S04]  /*0280*/  SHF.R.U32.HI R6, RZ, 0x2, R13 ;  /* 0x00000002ff067819 */ /* 0x004fc8000001160d */
[----:B------:R-:W-:Y:S01]  /*0290*/  LOP3.LUT R6, R6, R13, RZ, 0x3c, !PT ;  /* 0x0000000d06067212 */ /* 0x000fe200078e3cff */
[----:B---3--:R-:W-:Y:S01]  /*02a0*/  IMAD.SHL.U32 R8, R29, 0x10, RZ ;  /* 0x000000101d087824 */ /* 0x008fe200078e00ff */
[----:B------:R-:W-:Y:S02]  /*02b0*/  SHF.R.U32.HI R13, RZ, 0x2, R28 ;  /* 0x00000002ff0d7819 */ /* 0x000fe4000001161c */
[----:B----4-:R-:W-:Y:S01]  /*02c0*/  SHF.R.U32.HI R7, RZ, 0x2, R4 ;  /* 0x00000002ff077819 */ /* 0x010fe20000011604 */
[----:B------:R-:W-:Y:S01]  /*02d0*/  IMAD.SHL.U32 R3, R6, 0x2, RZ ;  /* 0x0000000206037824 */ /* 0x000fe200078e00ff */
[----:B------:R-:W-:Y:S01]  /*02e0*/  LOP3.LUT R13, R13, R28, RZ, 0x3c, !PT ;  /* 0x0000001c0d0d7212 */ /* 0x000fe200078e3cff */
[----:B------:R-:W-:Y:S01]  /*02f0*/  VIADD R28, R12, 0x161f14 ;  /* 0x00161f140c1c7836 */ /* 0x000fe20000000000 */
[----:B------:R-:W-:Y:S02]  /*0300*/  LOP3.LUT R7, R7, R4, RZ, 0x3c, !PT ;  /* 0x0000000407077212 */ /* 0x000fe400078e3cff */
[----:B------:R-:W-:-:S04]  /*0310*/  LOP3.LUT R3, R29, R8, R3, 0x96, !PT ;  /* 0x000000081d037212 */ /* 0x000fc800078e9603 */
[----:B------:R-:W-:Y:S01]  /*0320*/  LOP3.LUT R8, R3, R6, RZ, 0x3c, !PT ;  /* 0x0000000603087212 */ /* 0x000fe200078e3cff */
[----:B------:R-:W-:-:S03]  /*0330*/  IMAD.SHL.U32 R3, R7, 0x2, RZ ;  /* 0x0000000207037824 */ /* 0x000fc600078e00ff */
[----:B------:R-:W-:Y:S01]  /*0340*/  IADD3 R17, PT, PT, R12, 0x587c5, R8 ;  /* 0x000587c50c117810 */ /* 0x000fe20007ffe008 */
[----:B------:R-:W-:-:S05]  /*0350*/  IMAD.SHL.U32 R4, R8, 0x10, RZ ;  /* 0x0000001008047824 */ /* 0x000fca00078e00ff */
[----:B------:R-:W-:Y:S02]  /*0360*/  LOP3.LUT R3, R7, R3, R4, 0x96, !PT ;  /* 0x0000000307037212 */ /* 0x000fe400078e9604 */
[----:B------:R-:W-:Y:S02]  /*0370*/  SHF.R.U32.HI R4, RZ, 0x2, R5 ;  /* 0x00000002ff047819 */ /* 0x000fe40000011605 */
[----:B------:R-:W-:Y:S02]  /*0380*/  LOP3.LUT R9, R3, R8, RZ, 0x3c, !PT ;  /* 0x0000000803097212 */ /* 0x000fe400078e3cff */
[----:B------:R-:W-:Y:S02]  /*0390*/  LOP3.LUT R4, R4, R5, RZ, 0x3c, !PT ;  /* 0x0000000504047212 */ /* 0x000fe400078e3cff */
[----:B------:R-:W-:Y:S01]  /*03a0*/  IADD3 R6, PT, PT, R12, 0xb0f8a, R9 ;  /* 0x000b0f8a0c067810 */ /* 0x000fe20007ffe009 */
[----:B------:R-:W-:Y:S02]  /*03b0*/  IMAD.SHL.U32 R3, R9, 0x10, RZ ;  /* 0x0000001009037824 */ /* 0x000fe400078e00ff */
[----:B------:R-:W-:-:S02]  /*03c0*/  IMAD.SHL.U32 R5, R4, 0x2, RZ ;  /* 0x0000000204057824 */ /* 0x000fc400078e00ff */
[----:B------:R-:W-:-:S03]  /*03d0*/  IMAD.WIDE.U32 R6, R6, 0x200000, RZ ;  /* 0x0020000006067825 */ /* 0x000fc600078e00ff */
[----:B------:R-:W-:Y:S01]  /*03e0*/  LOP3.LUT R4, R4, R5, R3, 0x96, !PT ;  /* 0x0000000504047212 */ /* 0x000fe200078e9603 */
[----:B------:R-:W-:Y:S01]  /*03f0*/  IMAD.SHL.U32 R3, R13, 0x2, RZ ;  /* 0x000000020d037824 */ /* 0x000fe200078e00ff */
[----:B------:R-:W-:Y:S01]  /*0400*/  LOP3.LUT R16, R6, R17, RZ, 0x3c, !PT ;  /* 0x0000001106107212 */ /* 0x000fe200078e3cff */
[----:B------:R-:W-:Y:S01]  /*0410*/  IMAD.MOV.U32 R17, RZ, RZ, R7 ;  /* 0x000000ffff117224 */ /* 0x000fe200078e0007 */
[----:B------:R-:W-:Y:S01]  /*0420*/  LOP3.LUT R4, R4, R9, RZ, 0x3c, !PT ;  /* 0x0000000904047212 */ /* 0x000fe200078e3cff */
[----:B------:R-:W-:Y:S02]  /*0430*/  IMAD.MOV.U32 R6, RZ, RZ, 0x0 ;  /* 0x00000000ff067424 */ /* 0x000fe400078e00ff */
[----:B------:R1:W2:Y:S01]  /*0440*/  I2F.F64.U64 R14, R16 ;  /* 0x00000010000e7312 */ /* 0x0002a20000301800 */
[----:B------:R-:W-:Y:S02]  /*0450*/  IMAD.MOV.U32 R7, RZ, RZ, 0x3ca00000 ;  /* 0x3ca00000ff077424 */ /* 0x000fe400078e00ff */
[----:B-1----:R-:W-:-:S04]  /*0460*/  IMAD.SHL.U32 R16, R4, 0x10, RZ ;  /* 0x0000001004107824 */ /* 0x002fc800078e00ff */
[----:B--2---:R-:W-:Y:S01]  /*0470*/  DFMA R14, R14, R6, 5.5511151231257827021e-17 ;  /* 0x3c9000000e0e742b */ /* 0x004fe20000000006 */
[----:B------:R-:W-:Y:S02]  /*0480*/  LOP3.LUT R5, R13, R3, R16, 0x96, !PT ;  /* 0x000000030d057212 */ /* 0x000fe400078e9610 */
[----:B------:R-:W-:Y:S02]  /*0490*/  IADD3 R13, PT, PT, R12, 0x10974f, R4 ;  /* 0x0010974f0c0d7810 */ /* 0x000fe40007ffe004 */
[----:B------:R-:W-:-:S03]  /*04a0*/  LOP3.LUT R5, R5, R4, RZ, 0x3c, !PT ;  /* 0x0000000405057212 */ /* 0x000fc600078e3cff */
[----:B------:R-:W-:-:S06]  /*04b0*/  DSETP.GEU.AND P0, PT, R14, UR6, PT ;  /* 0x000000060e007e2a */ /* 0x000fcc000bf0e000 */
[----:B------:R-:W-:Y:S01]  /*04c0*/  FSEL R3, R15, 0.10717176645994186401, P0 ;  /* 0x3ddb7cdf0f037808 */ /* 0x000fe20000000000 */
[----:B------:R-:W-:Y:S01]  /*04d0*/  IMAD.IADD R15, R5, 0x1, R28 ;  /* 0x00000001050f7824 */ /* 0x000fe200078e021c */
[----:B------:R-:W-:Y:S02]  /*04e0*/  FSEL R18, R14, -7.59071635616563200000e+15, P0 ;  /* 0xd9d7bdbb0e127808 */ /* 0x000fe40000000000 */
[----:B------:R-:W-:Y:S01]  /*04f0*/  ISETP.GT.AND P1, PT, R3, 0xfffff, PT ;  /* 0x000fffff0300780c */ /* 0x000fe20003f24270 */
[----:B------:R-:W-:-:S04]  /*0500*/  IMAD.WIDE.U32 R14, R15, 0x200000, RZ ;  /* 0x002000000f0e7825 */ /* 0x000fc800078e00ff */
[----:B------:R-:W-:Y:S01]  /*0510*/  IMAD.MOV.U32 R12, RZ, RZ, R18 ;  /* 0x000000ffff0c7224 */ /* 0x000fe200078e0012 */
[----:B------:R-:W-:Y:S01]  /*0520*/  LOP3.LUT R14, R14, R13, RZ, 0x3c, !PT ;  /* 0x0000000d0e0e7212 */ /* 0x000fe200078e3cff */
[----:B------:R-:W-:-:S05]  /*0530*/  IMAD.MOV.U32 R13, RZ, RZ, R3 ;  /* 0x000000ffff0d7224 */ /* 0x000fca00078e0003 */
[----:B------:R-:W1:Y:S01]  /*0540*/  I2F.F64.U64 R14, R14 ;  /* 0x0000000e000e7312 */ /* 0x000e620000301800 */
[----:B------:R-:W-:Y:S01]  /*0550*/  @!P1 DMUL R12, R12, 1.80143985094819840000e+16 ;  /* 0x435000000c0c9828 */ /* 0x000fe20000000000 */
[----:B------:R-:W-:-:S09]  /*0560*/  @!P1 IMAD.MOV.U32 R20, RZ, RZ, -0x435 ;  /* 0xfffffbcbff149424 */ /* 0x000fd200078e00ff */
[----:B------:R-:W-:Y:S02]  /*0570*/  @!P1 IMAD.MOV.U32 R3, RZ, RZ, R13 ;  /* 0x000000ffff039224 */ /* 0x000fe400078e000d */
[----:B------:R-:W-:Y:S02]  /*0580*/  @!P1 IMAD.MOV.U32 R18, RZ, RZ, R12 ;  /* 0x000000ffff129224 */ /* 0x000fe400078e000c */
[----:B------:R-:W-:Y:S01]  /*0590*/  VIADD R16, R3, 0xffffffff ;  /* 0xffffffff03107836 */ /* 0x000fe20000000000 */
[----:B-1----:R-:W-:-:S04]  /*05a0*/  DFMA R6, R14, R6, 5.5511151231257827021e-17 ;  /* 0x3c9000000e06742b */ /* 0x002fc80000000006 */
[----:B------:R-:W-:-:S13]  /*05b0*/  ISETP.GT.U32.AND P0, PT, R16, 0x7feffffe, PT ;  /* 0x7feffffe1000780c */ /* 0x000fda0003f04070 */
[----:B0-----:R-:W-:Y:S05]  /*05c0*/  @P0 BRA `(.L_x_13) ;  /* 0x0000000400000947 */ /* 0x001fea0003800000 */
[C---:B------:R-:W-:Y:S01]  /*05d0*/  LOP3.LUT R12, R3.reuse, 0xfffff, RZ, 0xc0, !PT ;  /* 0x000fffff030c7812 */ /* 0x040fe200078ec0ff */
[----:B------:R-:W-:Y:S01]  /*05e0*/  IMAD.MOV.U32 R16, RZ, RZ, RZ ;  /* 0x000000ffff107224 */ /* 0x000fe200078e00ff */
[----:B------:R-:W-:Y:S01]  /*05f0*/  UMOV UR6, 0x3ae80f1e ;  /* 0x3ae80f1e00067882 */ /* 0x000fe20000000000 */
[----:B------:R-:W-:Y:S01]  /*0600*/  IMAD.MOV.U32 R30, RZ, RZ, -0x748574fc ;  /* 0x8b7a8b04ff1e7424 */ /* 0x000fe200078e00ff */
[----:B------:R-:W-:Y:S01]  /*0610*/  LOP3.LUT R19, R12, 0x3ff00000, RZ, 0xfc, !PT ;  /* 0x3ff000000c137812 */ /* 0x000fe200078efcff */
[----:B------:R-:W-:Y:S01]  /*0620*/  IMAD.MOV.U32 R31, RZ, RZ, 0x3ed0ee25 ;  /* 0x3ed0ee25ff1f7424 */ /* 0x000fe200078e00ff */
[----:B------:R-:W-:Y:S01]  /*0630*/  UMOV UR7, 0x3eb1380b ;  /* 0x3eb1380b00077882 */ /* 0x000fe20000000000 */
[----:B------:R-:W-:Y:S01]  /*0640*/  LEA.HI R20, R3, R20, RZ, 0xc ;  /* 0x0000001403147211 */ /* 0x000fe200078f60ff */
[----:B------:R-:W-:Y:S01]  /*0650*/  IMAD.MOV.U32 R21, RZ, RZ, 0x43300000 ;  /* 0x43300000ff157424 */ /* 0x000fe200078e00ff */
[----:B------:R-:W-:Y:S01]  /*0660*/  ISETP.GE.U32.AND P0, PT, R19, 0x3ff6a09f, PT ;  /* 0x3ff6a09f1300780c */ /* 0x000fe20003f06070 */
[----:B------:R-:W-:Y:S01]  /*0670*/  UMOV UR8, 0x80000000 ;  /* 0x8000000000087882 */ /* 0x000fe20000000000 */
[----:B------:R-:W-:-:S11]  /*0680*/  UMOV UR9, 0x43300000 ;  /* 0x4330000000097882 */ /* 0x000fd60000000000 */
[----:B------:R-:W-:Y:S02]  /*0690*/  @P0 VIADD R13, R19, 0xfff00000 ;  /* 0xfff00000130d0836 */ /* 0x000fe40000000000 */
[----:B------:R-:W-:Y:S02]  /*06a0*/  @P0 VIADD R20, R20, 0x1 ;  /* 0x0000000114140836 */ /* 0x000fe40000000000 */
[----:B------:R-:W-:-:S03]  /*06b0*/  @P0 IMAD.MOV.U32 R19, RZ, RZ, R13 ;  /* 0x000000ffff130224 */ /* 0x000fc600078e000d */
[----:B------:R-:W-:-:S03]  /*06c0*/  LOP3.LUT R20, R20, 0x80000000, RZ, 0x3c, !PT ;  /* 0x8000000014147812 */ /* 0x000fc600078e3cff */
[C---:B------:R-:W-:Y:S02]  /*06d0*/  DADD R22, R18.reuse, 1 ;  /* 0x3ff0000012167429 */ /* 0x040fe40000000000 */
[----:B------:R-:W-:Y:S02]  /*06e0*/  DADD R18, R18, -1 ;  /* 0xbff0000012127429 */ /* 0x000fe40000000000 */
[----:B------:R-:W-:Y:S01]  /*06f0*/  DADD R20, R20, -UR8 ;  /* 0x8000000814147e29 */ /* 0x000fe20008000000 */
[----:B------:R-:W-:Y:S01]  /*0700*/  UMOV UR8, 0xfefa39ef ;  /* 0xfefa39ef00087882 */ /* 0x000fe20000000000 */
[----:B------:R-:W0:Y:S01]  /*0710*/  MUFU.RCP64H R17, R23 ;  /* 0x0000001700117308 */ /* 0x000e220000001800 */
[----:B------:R-:W-:Y:S01]  /*0720*/  UMOV UR9, 0x3fe62e42 ;  /* 0x3fe62e4200097882 */ /* 0x000fe20000000000 */
[----:B0-----:R-:W-:-:S08]  /*0730*/  DFMA R12, -R22, R16, 1 ;  /* 0x3ff00000160c742b */ /* 0x001fd00000000110 */
[----:B------:R-:W-:-:S08]  /*0740*/  DFMA R12, R12, R12, R12 ;  /* 0x0000000c0c0c722b */ /* 0x000fd0000000000c */
[----:B------:R-:W-:-:S08]  /*0750*/  DFMA R16, R16, R12, R16 ;  /* 0x0000000c1010722b */ /* 0x000fd00000000010 */
[----:B------:R-:W-:-:S08]  /*0760*/  DMUL R14, R18, R16 ;  /* 0x00000010120e7228 */ /* 0x000fd00000000000 */
[----:B------:R-:W-:-:S08]  /*0770*/  DFMA R14, R18, R16, R14 ;  /* 0x00000010120e722b */ /* 0x000fd0000000000e */
[----:B------:R-:W-:-:S08]  /*0780*/  DMUL R12, R14, R14 ;  /* 0x0000000e0e0c7228 */ /* 0x000fd00000000000 */
[----:B------:R-:W-:Y:S01]  /*0790*/  DFMA R22, R12, UR6, R30 ;  /* 0x000000060c167c2b */ /* 0x000fe2000800001e */
[----:B------:R-:W-:Y:S01]  /*07a0*/  UMOV UR6, 0x9f02676f ;  /* 0x9f02676f00067882 */ /* 0x000fe20000000000 */
[----:B------:R-:W-:Y:S01]  /*07b0*/  UMOV UR7, 0x3ef3b266 ;  /* 0x3ef3b26600077882 */ /* 0x000fe20000000000 */
[----:B------:R-:W-:-:S05]  /*07c0*/  DADD R30, R18, -R14 ;  /* 0x00000000121e7229 */ /* 0x000fca000000080e */
[----:B------:R-:W-:Y:S01]  /*07d0*/  DFMA R22, R12, R22, UR6 ;  /* 0x000000060c167e2b */ /* 0x000fe20008000016 */
[----:B------:R-:W-:Y:S01]  /*07e0*/  UMOV UR6, 0xa9ab0956 ;  /* 0xa9ab095600067882 */ /* 0x000fe20000000000 */
[----:B------:R-:W-:Y:S01]  /*07f0*/  UMOV UR7, 0x3f1745cb ;  /* 0x3f1745cb00077882 */ /* 0x000fe20000000000 */
[----:B------:R-:W-:-:S05]  /*0800*/  DADD R30, R30, R30 ;  /* 0x000000001e1e7229 */ /* 0x000fca000000001e */
[----:B------:R-:W-:Y:S01]  /*0810*/  DFMA R22, R12, R22, UR6 ;  /* 0x000000060c167e2b */ /* 0x000fe20008000016 */
[----:B------:R-:W-:Y:S01]  /*0820*/  UMOV UR6, 0x2d1b5154 ;  /* 0x2d1b515400067882 */ /* 0x000fe20000000000 */
[----:B------:R-:W-:Y:S01]  /*0830*/  UMOV UR7, 0x3f3c71c7 ;  /* 0x3f3c71c700077882 */ /* 0x000fe20000000000 */
[----:B------:R-:W-:Y:S02]  /*0840*/  DFMA R30, R18, -R14, R30 ;  /* 0x8000000e121e722b */ /* 0x000fe4000000001e */
[----:B------:R-:W-:-:S03]  /*0850*/  DFMA R18, R20, UR8, R14 ;  /* 0x0000000814127c2b */ /* 0x000fc6000800000e */
[----:B------:R-:W-:Y:S01]  /*0860*/  DFMA R22, R12, R22, UR6 ;  /* 0x000000060c167e2b */ /* 0x000fe20008000016 */
[----:B------:R-:W-:Y:S01]  /*0870*/  UMOV UR6, 0x923be72d ;  /* 0x923be72d00067882 */ /* 0x000fe20000000000 */
[----:B------:R-:W-:Y:S01]  /*0880*/  UMOV UR7, 0x3f624924 ;  /* 0x3f62492400077882 */ /* 0x000fe20000000000 */
[----:B------:R-:W-:-:S05]  /*0890*/  DMUL R16, R16, R30 ;  /* 0x0000001e10107228 */ /* 0x000fca0000000000 */
[----:B------:R-:W-:Y:S01]  /*08a0*/  DFMA R22, R12, R22, UR6 ;  /* 0x000000060c167e2b */ /* 0x000fe20008000016 */
[----:B------:R-:W-:Y:S01]  /*08b0*/  UMOV UR6, 0x9999a3c4 ;  /* 0x9999a3c400067882 */ /* 0x000fe20000000000 */
[----:B------:R-:W-:-:S06]  /*08c0*/  UMOV UR7, 0x3f899999 ;  /* 0x3f89999900077882 */ /* 0x000fcc0000000000 */
[----:B------:R-:W-:Y:S01]  /*08d0*/  DFMA R22, R12, R22, UR6 ;  /* 0x000000060c167e2b */ /* 0x000fe20008000016 */
[----:B------:R-:W-:Y:S01]  /*08e0*/  UMOV UR6, 0x55555554 ;  /* 0x5555555400067882 */ /* 0x000fe20000000000 */
[----:B------:R-:W-:-:S06]  /*08f0*/  UMOV UR7, 0x3fb55555 ;  /* 0x3fb5555500077882 */ /* 0x000fcc0000000000 */
[----:B------:R-:W-:Y:S01]  /*0900*/  DFMA R22, R12, R22, UR6 ;  /* 0x000000060c167e2b */ /* 0x000fe20008000016 */
[----:B------:R-:W-:Y:S01]  /*0910*/  UMOV UR6, 0xfefa39ef ;  /* 0xfefa39ef00067882 */ /* 0x000fe20000000000 */
[----:B------:R-:W-:Y:S02]  /*0920*/  UMOV UR7, 0x3fe62e42 ;  /* 0x3fe62e4200077882 */ /* 0x000fe40000000000 */
[----:B------:R-:W-:Y:S01]  /*0930*/  DFMA R30, R20, -UR6, R18 ;  /* 0x80000006141e7c2b */ /* 0x000fe20008000012 */
[----:B------:R-:W-:Y:S01]  /*0940*/  UMOV UR6, 0x3b39803f ;  /* 0x3b39803f00067882 */ /* 0x000fe20000000000 */
[----:B------:R-:W-:Y:S02]  /*0950*/  UMOV UR7, 0x3c7abc9e ;  /* 0x3c7abc9e00077882 */ /* 0x000fe40000000000 */
[----:B------:R-:W-:-:S04]  /*0960*/  DMUL R22, R12, R22 ;  /* 0x000000160c167228 */ /* 0x000fc80000000000 */
[----:B------:R-:W-:-:S04]  /*0970*/  DADD R30, -R14, R30 ;  /* 0x000000000e1e7229 */ /* 0x000fc8000000011e */
[----:B------:R-:W-:-:S08]  /*0980*/  DFMA R16, R14, R22, R16 ;  /* 0x000000160e10722b */ /* 0x000fd00000000010 */
[----:B------:R-:W-:-:S08]  /*0990*/  DADD R16, R16, -R30 ;  /* 0x0000000010107229 */ /* 0x000fd0000000081e */
[----:B------:R-:W-:-:S08]  /*09a0*/  DFMA R16, R20, UR6, R16 ;  /* 0x0000000614107c2b */ /* 0x000fd00008000010 */
[----:B------:R-:W-:Y:S01]  /*09b0*/  DADD R12, R18, R16 ;  /* 0x00000000120c7229 */ /* 0x000fe20000000010 */
[----:B------:R-:W-:Y:S10]  /*09c0*/  BRA `(.L_x_14) ;  /* 0x0000000000187947 */ /* 0x000ff40003800000 */
.L_x_13:
[----:B------:R-:W-:Y:S01]  /*09d0*/  IMAD.MOV.U32 R14, RZ, RZ, 0x0 ;  /* 0x00000000ff0e7424 */ /* 0x000fe200078e00ff */
[----:B------:R-:W-:Y:S01]  /*09e0*/  LOP3.LUT P0, RZ, R13, 0x7fffffff, RZ, 0xc0, !PT ;  /* 0x7fffffff0dff7812 */ /* 0x000fe2000780c0ff */
[----:B------:R-:W-:-:S06]  /*09f0*/  IMAD.MOV.U32 R15, RZ, RZ, 0x7ff00000 ;  /* 0x7ff00000ff0f7424 */ /* 0x000fcc00078e00ff */
[----:B------:R-:W-:-:S10]  /*0a00*/  DFMA R14, R12, R14, +INF ;  /* 0x7ff000000c0e742b */ /* 0x000fd4000000000e */
[----:B------:R-:W-:Y:S02]  /*0a10*/  FSEL R12, R14, RZ, P0 ;  /* 0x000000ff0e0c7208 */ /* 0x000fe40000000000 */
[----:B------:R-:W-:-:S07]  /*0a20*/  FSEL R13, R15, -QNAN , P0 ;  /* 0xfff000000f0d7808 */ /* 0x000fce0000000000 */
.L_x_14:
[----:B------:R-:W-:Y:S05]  /*0a30*/  BSYNC.RECONVERGENT B0 ;  /* 0x0000000000007941 */ /* 0x000fea0003800200 */
.L_x_12:
[----:B------:R-:W-:Y:S01]  /*0a40*/  DMUL R12, R12, -2 ;  /* 0xc00000000c0c7828 */ /* 0x000fe20000000000 */
[----:B------:R-:W-:Y:S01]  /*0a50*/  IMAD.MOV.U32 R18, RZ, RZ, 0x0 ;  /* 0x00000000ff127424 */ /* 0x000fe200078e00ff */
[----:B------:R-:W-:Y:S01]  /*0a60*/  BSSY.RECONVERGENT B0, `(.L_x_15) ;  /* 0x0000014000007945 */ /* 0x000fe20003800200 */
[----:B------:R-:W-:-:S03]  /*0a70*/  IMAD.MOV.U32 R19, RZ, RZ, 0x3fd80000 ;  /* 0x3fd80000ff137424 */ /* 0x000fc600078e00ff */
[----:B------:R-:W0:Y:S04]  /*0a80*/  MUFU.RSQ64H R15, R13 ;  /* 0x0000000d000f7308 */ /* 0x000e280000001c00 */
[----:B------:R-:W-:-:S05]  /*0a90*/  VIADD R14, R13, 0xfcb00000 ;  /* 0xfcb000000d0e7836 */ /* 0x000fca0000000000 */
[----:B------:R-:W-:Y:S01]  /*0aa0*/  ISETP.GE.U32.AND P0, PT, R14, 0x7ca00000, PT ;  /* 0x7ca000000e00780c */ /* 0x000fe20003f06070 */
[----:B0-----:R-:W-:-:S08]  /*0ab0*/  DMUL R16, R14, R14 ;  /* 0x0000000e0e107228 */ /* 0x001fd00000000000 */
[----:B------:R-:W-:-:S08]  /*0ac0*/  DFMA R16, R12, -R16, 1 ;  /* 0x3ff000000c10742b */ /* 0x000fd00000000810 */
[----:B------:R-:W-:Y:S02]  /*0ad0*/  DFMA R18, R16, R18, 0.5 ;  /* 0x3fe000001012742b */ /* 0x000fe40000000012 */
[----:B------:R-:W-:-:S08]  /*0ae0*/  DMUL R16, R14, R16 ;  /* 0x000000100e107228 */ /* 0x000fd00000000000 */
[----:B------:R-:W-:-:S08]  /*0af0*/  DFMA R30, R18, R16, R14 ;  /* 0x00000010121e722b */ /* 0x000fd0000000000e */
[----:B------:R-:W-:Y:S02]  /*0b00*/  DMUL R18, R12, R30 ;  /* 0x0000001e0c127228 */ /* 0x000fe40000000000 */
[----:B------:R-:W-:Y:S02]  /*0b10*/  VIADD R23, R31, 0xfff00000 ;  /* 0xfff000001f177836 */ /* 0x000fe40000000000 */
[----:B------:R-:W-:-:S04]  /*0b20*/  IMAD.MOV.U32 R22, RZ, RZ, R30 ;  /* 0x000000ffff167224 */ /* 0x000fc800078e001e */
[----:B------:R-:W-:-:S08]  /*0b30*/  DFMA R20, R18, -R18, R12 ;  /* 0x800000121214722b */ /* 0x000fd0000000000c */
[----:B------:R-:W-:Y:S01]  /*0b40*/  DFMA R16, R20, R22, R18 ;  /* 0x000000161410722b */ /* 0x000fe20000000012 */
[----:B------:R-:W-:Y:S10]  /*0b50*/  @!P0 BRA `(.L_x_16) ;  /* 0x0000000000108947 */ /* 0x000ff40003800000 */
[----:B------:R-:W-:-:S07]  /*0b60*/  MOV R16, 0xb80 ;  /* 0x00000b8000107802 */ /* 0x000fce0000000f00 */
[----:B-----5:R-:W-:Y:S05]  /*0b70*/  CALL.REL.NOINC `($__internal_1_$__cuda_sm20_dsqrt_rn_f64_mediumpath_v1) ;  /* 0x00000004009c7944 */ /* 0x020fea0003c00000 */
[----:B------:R-:W-:Y:S02]  /*0b80*/  IMAD.MOV.U32 R16, RZ, RZ, R14 ;  /* 0x000000ffff107224 */ /* 0x000fe400078e000e */
[----:B------:R-:W-:-:S07]  /*0b90*/  IMAD.MOV.U32 R17, RZ, RZ, R15 ;  /* 0x000000ffff117224 */ /* 0x000fce00078e000f */
.L_x_16:
[----:B------:R-:W-:Y:S05]  /*0ba0*/  BSYNC.RECONVERGENT B0 ;  /* 0x0000000000007941 */ /* 0x000fea0003800200 */
.L_x_15:
[----:B------:R-:W-:Y:S01]  /*0bb0*/  UMOV UR6, 0x54442d18 ;  /* 0x54442d1800067882 */ /* 0x000fe20000000000 */
[----:B------:R-:W-:Y:S01]  /*0bc0*/  UMOV UR7, 0x401921fb ;  /* 0x401921fb00077882 */ /* 0x000fe20000000000 */
[----:B------:R-:W-:Y:S01]  /*0bd0*/  BSSY.RECONVERGENT B1, `(.L_x_17) ;  /* 0x000001f000017945 */ /* 0x000fe20003800200 */
[----:B------:R-:W-:Y:S02]  /*0be0*/  DMUL R14, R6, UR6 ;  /* 0x00000006060e7c28 */ /* 0x000fe40008000000 */
[----:B------:R-:W0:Y:S06]  /*0bf0*/  LDCU.64 UR6, c[0x0][0x390] ;  /* 0x00007200ff0677ac */ /* 0x000e2c0008000a00 */
[----:B------:R-:W-:-:S02]  /*0c00*/  DSETP.NEU.AND P0, PT, R14, +INF , PT ;  /* 0x7ff000000e00742a */ /* 0x000fc40003f0d000 */
[----:B0-----:R-:W-:-:S12]  /*0c10*/  DMUL R6, R16, UR6 ;  /* 0x0000000610067c28 */ /* 0x001fd80008000000 */
[----:B------:R-:W-:Y:S01]  /*0c20*/  @!P0 DMUL R34, RZ, +INF ;  /* 0x7ff00000ff228828 */ /* 0x000fe20000000000 */
[----:B------:R-:W-:Y:S01]  /*0c30*/  @!P0 IMAD.MOV.U32 R3, RZ, RZ, 0x1 ;  /* 0x00000001ff038424 */ /* 0x000fe200078e00ff */
[----:B------:R-:W-:Y:S09]  /*0c40*/  @!P0 BRA `(.L_x_18) ;  /* 0x00000000005c8947 */ /* 0x000ff20003800000 */
[----:B------:R-:W-:Y:S01]  /*0c50*/  UMOV UR6, 0x6dc9c883 ;  /* 0x6dc9c88300067882 */ /* 0x000fe20000000000 */
[----:B------:R-:W-:Y:S01]  /*0c60*/  UMOV UR7, 0x3fe45f30 ;  /* 0x3fe45f3000077882 */ /* 0x000fe20000000000 */
[C---:B------:R-:W-:Y:S01]  /*0c70*/  DSETP.GE.AND P0, PT, R14.reuse, 2.14748364800000000000e+09, PT ;  /* 0x41e000000e00742a */ /* 0x040fe20003f06000 */
[----:B------:R-:W-:Y:S01]  /*0c80*/  BSSY.RECONVERGENT B0, `(.L_x_19) ;  /* 0x0000012000007945 */ /* 0x000fe20003800200 */
[----:B------:R-:W-:Y:S01]  /*0c90*/  DMUL R12, R14, UR6 ;  /* 0x000000060e0c7c28 */ /* 0x000fe20008000000 */
[----:B------:R-:W-:Y:S01]  /*0ca0*/  UMOV UR6, 0x54442d18 ;  /* 0x54442d1800067882 */ /* 0x000fe20000000000 */
[----:B------:R-:W-:-:S04]  /*0cb0*/  UMOV UR7, 0x3ff921fb ;  /* 0x3ff921fb00077882 */ /* 0x000fc80000000000 */
[----:B------:R-:W0:Y:S08]  /*0cc0*/  F2I.F64 R3, R12 ;  /* 0x0000000c00037311 */ /* 0x000e300000301100 */
[----:B0-----:R-:W0:Y:S02]  /*0cd0*/  I2F.F64 R34, R3 ;  /* 0x0000000300227312 */ /* 0x001e240000201c00 */
[----:B0-----:R-:W-:Y:S01]  /*0ce0*/  DFMA R16, R34, -UR6, R14 ;  /* 0x8000000622107c2b */ /* 0x001fe2000800000e */
[----:B------:R-:W-:Y:S01]  /*0cf0*/  UMOV UR6, 0x33145c00 ;  /* 0x33145c0000067882 */ /* 0x000fe20000000000 */
[----:B------:R-:W-:-:S06]  /*0d00*/  UMOV UR7, 0x3c91a626 ;  /* 0x3c91a62600077882 */ /* 0x000fcc0000000000 */
[----:B------:R-:W-:Y:S01]  /*0d10*/  DFMA R16, R34, -UR6, R16 ;  /* 0x8000000622107c2b */ /* 0x000fe20008000010 */
[----:B------:R-:W-:Y:S01]  /*0d20*/  UMOV UR6, 0x252049c0 ;  /* 0x252049c000067882 */ /* 0x000fe20000000000 */
[----:B------:R-:W-:-:S06]  /*0d30*/  UMOV UR7, 0x397b839a ;  /* 0x397b839a00077882 */ /* 0x000fcc0000000000 */
[----:B------:R-:W-:Y:S01]  /*0d40*/  DFMA R34, R34, -UR6, R16 ;  /* 0x8000000622227c2b */ /* 0x000fe20008000010 */
[----:B------:R-:W-:Y:S10]  /*0d50*/  @!P0 BRA `(.L_x_20) ;  /* 0x0000000000108947 */ /* 0x000ff40003800000 */
[----:B------:R-:W-:-:S07]  /*0d60*/  MOV R12, 0xd80 ;  /* 0x00000d80000c7802 */ /* 0x000fce0000000f00 */
[----:B-----5:R-:W-:Y:S05]  /*0d70*/  CALL.REL.NOINC `($fhe_add_gaussian_noise_kernel$__internal_trig_reduction_slowpathd) ;  /* 0x0000000400c47944 */ /* 0x020fea0003c00000 */
[----:B------:R-:W-:Y:S02]  /*0d80*/  IMAD.MOV.U32 R34, RZ, RZ, R20 ;  /* 0x000000ffff227224 */ /* 0x000fe400078e0014 */
[----:B------:R-:W-:-:S07]  /*0d90*/  IMAD.MOV.U32 R35, RZ, RZ, R21 ;  /* 0x000000ffff237224 */ /* 0x000fce00078e0015 */
.L_x_20:
[----:B------:R-:W-:Y:S05]  /*0da0*/  BSYNC.RECONVERGENT B0 ;  /* 0x0000000000007941 */ /* 0x000fea0003800200 */
.L_x_19:
[----:B------:R-:W-:-:S07]  /*0db0*/  VIADD R3, R3, 0x1 ;  /* 0x0000000103037836 */ /* 0x000fce0000000000 */
.L_x_18:
[----:B------:R-:W-:Y:S05]  /*0dc0*/  BSYNC.RECONVERGENT B1 ;  /* 0x0000000000017941 */ /* 0x000fea0003800200 */
.L_x_17:
[----:B------:R-:W0:Y:S01]  /*0dd0*/  LDCU.64 UR6, c[0x4][0x48] ;  /* 0x01000900ff0677ac */ /* 0x000e220008000a00 */
[----:B------:R-:W-:-:S05]  /*0de0*/  IMAD.SHL.U32 R12, R3, 0x40, RZ ;  /* 0x00000040030c7824 */ /* 0x000fca00078e00ff */
[----:B------:R-:W-:-:S04]  /*0df0*/  LOP3.LUT R12, R12, 0x40, RZ, 0xc0, !PT ;  /* 0x000000400c0c7812 */ /* 0x000fc800078ec0ff */
[----:B0-----:R-:W-:-:S05]  /*0e00*/  IADD3 R36, P0, PT, R12, UR6, RZ ;  /* 0x000000060c247c10 */ /* 0x001fca000ff1e0ff */
[----:B------:R-:W-:-:S05]  /*0e10*/  IMAD.X R37, RZ, RZ, UR7, P0 ;  /* 0x00000007ff257e24 */ /* 0x000fca00080e06ff */
[----:B------:R-:W2:Y:S04]  /*0e20*/  LDG.E.128.CONSTANT R12, desc[UR4][R36.64] ;  /* 0x00000004240c7981 */ /* 0x000ea8000c1e9d00 */
[----:B------:R-:W3:Y:S04]  /*0e30*/  LDG.E.128.CONSTANT R16, desc[UR4][R36.64+0x10] ;  /* 0x0000100424107981 */ /* 0x000ee8000c1e9d00 */
[----:B------:R-:W4:Y:S01]  /*0e40*/  LDG.E.128.CONSTANT R20, desc[UR4][R36.64+0x20] ;  /* 0x0000200424147981 */ /* 0x000f22000c1e9d00 */
[----:B------:R-:W-:Y:S01]  /*0e50*/  LOP3.LUT R30, R3, 0x1, RZ, 0xc0, !PT ;  /* 0x00000001031e7812 */ /* 0x000fe200078ec0ff */
[----:B------:R-:W-:Y:S01]  /*0e60*/  IMAD.MOV.U32 R31, RZ, RZ, 0x3da8ff83 ;  /* 0x3da8ff83ff1f7424 */ /* 0x000fe200078e00ff */
[----:B------:R-:W-:-:S02]  /*0e70*/  DMUL R32, R34, R34 ;  /* 0x0000002222207228 */ /* 0x000fc40000000000 */
[----:B------:R-:W-:Y:S01]  /*0e80*/  ISETP.NE.U32.AND P0, PT, R30, 0x1, PT ;  /* 0x000000011e00780c */ /* 0x000fe20003f05070 */
[----:B------:R-:W-:-:S03]  /*0e90*/  IMAD.MOV.U32 R30, RZ, RZ, 0x20fd8164 ;  /* 0x20fd8164ff1e7424 */ /* 0x000fc600078e00ff */
[----:B------:R-:W-:Y:S02]  /*0ea0*/  FSEL R31, -R31, 0.11223486810922622681, !P0 ;  /* 0x3de5db651f1f7808 */ /* 0x000fe40004000100 */
[----:B------:R-:W-:-:S06]  /*0eb0*/  FSEL R30, R30, -8.06006814911005101289e+34, !P0 ;  /* 0xf9785eba1e1e7808 */ /* 0x000fcc0004000000 */
[----:B--2---:R-:W-:-:S08]  /*0ec0*/  DFMA R12, R32, R30, R12 ;  /* 0x0000001e200c722b */ /* 0x004fd0000000000c */
[----:B------:R-:W-:-:S08]  /*0ed0*/  DFMA R12, R32, R12, R14 ;  /* 0x0000000c200c722b */ /* 0x000fd0000000000e */
[----:B---3--:R-:W-:-:S08]  /*0ee0*/  DFMA R12, R32, R12, R16 ;  /* 0x0000000c200c722b */ /* 0x008fd00000000010 */
[----:B------:R-:W-:-:S08]  /*0ef0*/  DFMA R12, R32, R12, R18 ;  /* 0x0000000c200c722b */ /* 0x000fd00000000012 */
[----:B----4-:R-:W-:-:S08]  /*0f00*/  DFMA R12, R32, R12, R20 ;  /* 0x0000000c200c722b */ /* 0x010fd00000000014 */
[----:B------:R-:W-:-:S08]  /*0f10*/  DFMA R12, R32, R12, R22 ;  /* 0x0000000c200c722b */ /* 0x000fd00000000016 */
[----:B------:R-:W-:Y:S02]  /*0f20*/  DFMA R34, R12, R34, R34 ;  /* 0x000000220c22722b */ /* 0x000fe40000000022 */
[----:B------:R-:W-:-:S10]  /*0f30*/  DFMA R12, R32, R12, 1 ;  /* 0x3ff00000200c742b */ /* 0x000fd4000000000c */
[----:B------:R-:W-:Y:S02]  /*0f40*/  FSEL R14, R12, R34, !P0 ;  /* 0x000000220c0e7208 */ /* 0x000fe40004000000 */
[----:B------:R-:W-:Y:S02]  /*0f50*/  FSEL R15, R13, R35, !P0 ;  /* 0x000000230d0f7208 */ /* 0x000fe40004000000 */
[----:B------:R-:W-:-:S04]  /*0f60*/  LOP3.LUT P0, RZ, R3, 0x2, RZ, 0xc0, !PT ;  /* 0x0000000203ff7812 */ /* 0x000fc8000780c0ff */
[----:B------:R-:W-:-:S10]  /*0f70*/  DADD R12, RZ, -R14 ;  /* 0x00000000ff0c7229 */ /* 0x000fd4000000080e */
[----:B------:R-:W-:Y:S02]  /*0f80*/  FSEL R12, R14, R12, !P0 ;  /* 0x0000000c0e0c7208 */ /* 0x000fe40004000000 */
[----:B------:R-:W-:-:S06]  /*0f90*/  FSEL R13, R15, R13, !P0 ;  /* 0x0000000d0f0d7208 */ /* 0x000fcc0004000000 */
[----:B------:R-:W-:Y:S01]  /*0fa0*/  DMUL R6, R6, R12 ;  /* 0x0000000c06067228 */ /* 0x000fe20000000000 */
[----:B------:R-:W-:Y:S02]  /*0fb0*/  IMAD.MOV.U32 R13, RZ, RZ, 0x3fe00000 ;  /* 0x3fe00000ff0d7424 */ /* 0x000fe400078e00ff */
[----:B------:R-:W-:-:S07]  /*0fc0*/  IMAD.MOV.U32 R12, RZ, RZ, RZ ;  /* 0x000000ffff0c7224 */ /* 0x000fce00078e00ff */
[----:B------:R-:W-:-:S06]  /*0fd0*/  LOP3.LUT R13, R13, 0x80000000, R7, 0xb8, !PT ;  /* 0x800000000d0d7812 */ /* 0x000fcc00078eb807 */
[----:B------:R-:W-:Y:S01]  /*0fe0*/  DADD.RZ R6, R6, R12 ;  /* 0x0000000006067229 */ /* 0x000fe2000000c00c */
[----:B------:R-:W0:Y:S09]  /*0ff0*/  LDC.64 R12, c[0x0][0x380] ;  /* 0x0000e000ff0c7b82 */ /* 0x000e320000000a00 */
[----:B------:R-:W1:Y:S02]  /*1000*/  F2I.S64.F64.TRUNC R6, R6 ;  /* 0x0000000600067311 */ /* 0x000e64000030d900 */
[----:B-1----:R-:W-:Y:S01]  /*1010*/  ISETP.GE.AND P1, PT, R7, RZ, PT ;  /* 0x000000ff0700720c */ /* 0x002fe20003f26270 */
[----:B0-----:R-:W-:-:S02]  /*1020*/  IMAD.WIDE.U32 R2, R2, 0x8, R12 ;  /* 0x0000000802027825 */ /* 0x001fc400078e000c */
[----:B------:R-:W0:Y:S10]  /*1030*/  LDC.64 R12, c[0x0][0x398] ;  /* 0x0000e600ff0c7b82 */ /* 0x000e340000000a00 */
[----:B------:R-:W2:Y:S02]  /*1040*/  @P1 LDG.E.64 R14, desc[UR4][R2.64] ;  /* 0x00000004020e1981 */ /* 0x000ea4000c1e1b00 */
[----:B--2---:R-:W-:-:S05]  /*1050*/  @P1 IADD3 R17, P0, PT, R6, R14, RZ ;  /* 0x0000000e06111210 */ /* 0x004fca0007f1e0ff */
[----:B------:R-:W-:Y:S01]  /*1060*/  @P1 IMAD.X R16, R7, 0x1, R15, P0 ;  /* 0x0000000107101824 */ /* 0x000fe200000e060f */
[----:B0-----:R-:W-:-:S04]  /*1070*/  @P1 ISETP.GE.U32.AND P0, PT, R17, R12, PT ;  /* 0x0000000c1100120c */ /* 0x001fc80003f06070 */
[----:B------:R-:W-:-:S04]  /*1080*/  @P1 ISETP.GE.U32.AND.EX P0, PT, R16, R13, PT, P0 ;  /* 0x0000000d1000120c */ /* 0x000fc80003f06100 */
[----:B------:R-:W-:Y:S02]  /*1090*/  @P1 SEL R14, R12, RZ, P0 ;  /* 0x000000ff0c0e1207 */ /* 0x000fe40000000000 */
[----:B------:R-:W-:Y:S02]  /*10a0*/  @P1 SEL R15, R13, RZ, P0 ;  /* 0x000000ff0d0f1207 */ /* 0x000fe40000000000 */
[----:B------:R-:W-:-:S05]  /*10b0*/  @P1 IADD3 R14, P0, PT, -R14, R17, RZ ;  /* 0x000000110e0e1210 */ /* 0x000fca0007f1e1ff */
[----:B------:R-:W-:-:S05]  /*10c0*/  @P1 IMAD.X R15, R16, 0x1, ~R15, P0 ;  /* 0x00000001100f1824 */ /* 0x000fca00000e0e0f */
[----:B------:R-:W-:Y:S04]  /*10d0*/  @P1 STG.E.64 desc[UR4][R2.64], R14 ;  /* 0x0000000e02001986 */ /* 0x000fe8000c101b04 */
[----:B------:R-:W2:Y:S01]  /*10e0*/  @!P1 LDG.E.64 R16, desc[UR4][R2.64] ;  /* 0x0000000402109981 */ /* 0x000ea2000c1e1b00 */
[----:B------:R-:W-:-:S05]  /*10f0*/  @!P1 IADD3 R19, P0, PT, RZ, -R6, RZ ;  /* 0x80000006ff139210 */ /* 0x000fca0007f1e0ff */
[----:B------:R-:W-:Y:S01]  /*1100*/  @!P1 IMAD.X R21, RZ, RZ, ~R7, P0 ;  /* 0x000000ffff159224 */ /* 0x000fe200000e0e07 */
[----:B--2---:R-:W-:-:S04]  /*1110*/  @!P1 ISETP.GE.U32.AND P0, PT, R16, R19, PT ;  /* 0x000000131000920c */ /* 0x004fc80003f06070 */
[----:B------:R-:W-:-:S04]  /*1120*/  @!P1 ISETP.GE.U32.AND.EX P0, PT, R17, R21, PT, P0 ;  /* 0x000000151100920c */ /* 0x000fc80003f06100 */
[----:B------:R-:W-:Y:S02]  /*1130*/  @!P1 SEL R19, R12, RZ, !P0 ;  /* 0x000000ff0c139207 */ /* 0x000fe40004000000 */
[----:B------:R-:W-:Y:S02]  /*1140*/  @!P1 SEL R13, R13, RZ, !P0 ;  /* 0x000000ff0d0d9207 */ /* 0x000fe40004000000 */
[----:B------:R-:W-:-:S04]  /*1150*/  @!P1 IADD3 R6, P0, P2, R19, R16, R6 ;  /* 0x0000001013069210 */ /* 0x000fc80007a1e006 */
[----:B------:R-:W-:-:S05]  /*1160*/  @!P1 IADD3.X R7, PT, PT, R13, R17, R7, P0, P2 ;  /* 0x000000110d079210 */ /* 0x000fca00007e4407 */
[----:B------:R-:W-:Y:S04]  /*1170*/  @!P1 STG.E.64 desc[UR4][R2.64], R6 ;  /* 0x0000000602009986 */ /* 0x000fe8000c101b04 */
[----:B------:R-:W-:Y:S04]  /*1180*/  STG.E.64 desc[UR4][R26.64], R28 ;  /* 0x0000001c1a007986 */ /* 0x000fe8000c101b04 */
[----:B------:R-:W-:Y:S04]  /*1190*/  STG.E.64 desc[UR4][R26.64+0x8], R8 ;  /* 0x000008081a007986 */ /* 0x000fe8000c101b04 */
[----:B------:R-:W-:Y:S04]  /*11a0*/  STG.E.64 desc[UR4][R26.64+0x10], R4 ;  /* 0x000010041a007986 */ /* 0x000fe8000c101b04 */
[----:B-----5:R-:W-:Y:S04]  /*11b0*/  STG.E.64 desc[UR4][R26.64+0x18], R10 ;  /* 0x0000180a1a007986 */ /* 0x020fe8000c101b04 */
[----:B------:R-:W-:Y:S04]  /*11c0*/  STG.E.64 desc[UR4][R26.64+0x28], R24 ;  /* 0x000028181a007986 */ /* 0x000fe8000c101b04 */
[----:B------:R-:W-:Y:S01]  /*11d0*/  STG.E desc[UR4][R26.64+0x20], R0 ;  /* 0x000020001a007986 */ /* 0x000fe2000c101904 */
[----:B------:R-:W-:Y:S05]  /*11e0*/  EXIT ;  /* 0x000000000000794d */ /* 0x000fea0003800000 */
        .weak           $__internal_1_$__cuda_sm20_dsqrt_rn_f64_mediumpath_v1
        .type           $__internal_1_$__cuda_sm20_dsqrt_rn_f64_mediumpath_v1,@function
        .size           $__internal_1_$__cuda_sm20_dsqrt_rn_f64_mediumpath_v1,($fhe_add_gaussian_noise_kernel$__internal_trig_reduction_slowpathd - $__internal_1_$__cuda_sm20_dsqrt_rn_f64_mediumpath_v1)
$__internal_1_$__cuda_sm20_dsqrt_rn_f64_mediumpath_v1:
[----:B------:R-:W-:Y:S01]  /*11f0*/  ISETP.GE.U32.AND P0, PT, R14, -0x3400000, PT ;  /* 0xfcc000000e00780c */ /* 0x000fe20003f06070 */
[----:B------:R-:W-:Y:S01]  /*1200*/  BSSY.RECONVERGENT B1, `(.L_x_21) ;  /* 0x0000026000017945 */ /* 0x000fe20003800200 */
[----:B------:R-:W-:Y:S02]  /*1210*/  IMAD.MOV.U32 R22, RZ, RZ, R30 ;  /* 0x000000ffff167224 */ /* 0x000fe400078e001e */
[----:B------:R-:W-:Y:S02]  /*1220*/  IMAD.MOV.U32 R14, RZ, RZ, R20 ;  /* 0x000000ffff0e7224 */ /* 0x000fe400078e0014 */
[----:B------:R-:W-:-:S07]  /*1230*/  IMAD.MOV.U32 R15, RZ, RZ, R21 ;  /* 0x000000ffff0f7224 */ /* 0x000fce00078e0015 */
[----:B------:R-:W-:Y:S05]  /*1240*/  @!P0 BRA `(.L_x_22) ;  /* 0x0000000000208947 */ /* 0x000fea0003800000 */
[----:B------:R-:W-:-:S10]  /*1250*/  DFMA.RM R14, R14, R22, R18 ;  /* 0x000000160e0e722b */ /* 0x000fd40000004012 */
[----:B------:R-:W-:-:S05]  /*1260*/  IADD3 R18, P0, PT, R14, 0x1, RZ ;  /* 0x000000010e127810 */ /* 0x000fca0007f1e0ff */
[----:B------:R-:W-:-:S06]  /*1270*/  IMAD.X R19, RZ, RZ, R15, P0 ;  /* 0x000000ffff137224 */ /* 0x000fcc00000e060f */
[----:B------:R-:W-:-:S08]  /*1280*/  DFMA.RP R12, -R14, R18, R12 ;  /* 0x000000120e0c722b */ /* 0x000fd0000000810c */
[----:B------:R-:W-:-:S06]  /*1290*/  DSETP.GT.AND P0, PT, R12, RZ, PT ;  /* 0x000000ff0c00722a */ /* 0x000fcc0003f04000 */
[----:B------:R-:W-:Y:S02]  /*12a0*/  FSEL R14, R18, R14, P0 ;  /* 0x0000000e120e7208 */ /* 0x000fe40000000000 */
[----:B------:R-:W-:Y:S01]  /*12b0*/  FSEL R15, R19, R15, P0 ;  /* 0x0000000f130f7208 */ /* 0x000fe20000000000 */
[----:B------:R-:W-:Y:S06]  /*12c0*/  BRA `(.L_x_23) ;  /* 0x0000000000647947 */ /* 0x000fec0003800000 */
.L_x_22:
[----:B------:R-:W-:-:S14]  /*12d0*/  DSETP.NE.AND P0, PT, R12, RZ, PT ;  /* 0x000000ff0c00722a */ /* 0x000fdc0003f05000 */
[----:B------:R-:W-:Y:S05]  /*12e0*/  @!P0 BRA `(.L_x_24) ;  /* 0x0000000000588947 */ /* 0x000fea0003800000 */
[----:B------:R-:W-:-:S13]  /*12f0*/  ISETP.GE.AND P0, PT, R13, RZ, PT ;  /* 0x000000ff0d00720c */ /* 0x000fda0003f06270 */
[----:B------:R-:W-:Y:S02]  /*1300*/  @!P0 IMAD.MOV.U32 R14, RZ, RZ, 0x0 ;  /* 0x00000000ff0e8424 */ /* 0x000fe400078e00ff */
[----:B------:R-:W-:Y:S01]  /*1310*/  @!P0 IMAD.MOV.U32 R15, RZ, RZ, -0x80000 ;  /* 0xfff80000ff0f8424 */ /* 0x000fe200078e00ff */
[----:B------:R-:W-:Y:S06]  /*1320*/  @!P0 BRA `(.L_x_23) ;  /* 0x00000000004c8947 */ /* 0x000fec0003800000 */
[----:B------:R-:W-:-:S13]  /*1330*/  ISETP.GT.AND P0, PT, R13, 0x7fefffff, PT ;  /* 0x7fefffff0d00780c */ /* 0x000fda0003f04270 */
[----:B------:R-:W-:Y:S05]  /*1340*/  @P0 BRA `(.L_x_24) ;  /* 0x0000000000400947 */ /* 0x000fea0003800000 */
[----:B------:R-:W-:Y:S01]  /*1350*/  DMUL R12, R12, 8.11296384146066816958e+31 ;  /* 0x469000000c0c7828 */ /* 0x000fe20000000000 */
[----:B------:R-:W-:Y:S02]  /*1360*/  IMAD.MOV.U32 R14, RZ, RZ, RZ ;  /* 0x000000ffff0e7224 */ /* 0x000fe400078e00ff */
[----:B------:R-:W-:Y:S02]  /*1370*/  IMAD.MOV.U32 R20, RZ, RZ, 0x0 ;  /* 0x00000000ff147424 */ /* 0x000fe400078e00ff */
[----:B------:R-:W-:Y:S01]  /*1380*/  IMAD.MOV.U32 R21, RZ, RZ, 0x3fd80000 ;  /* 0x3fd80000ff157424 */ /* 0x000fe200078e00ff */
[----:B------:R-:W0:Y:S02]  /*1390*/  MUFU.RSQ64H R15, R13 ;  /* 0x0000000d000f7308 */ /* 0x000e240000001c00 */
[----:B0-----:R-:W-:-:S08]  /*13a0*/  DMUL R18, R14, R14 ;  /* 0x0000000e0e127228 */ /* 0x001fd00000000000 */
[----:B------:R-:W-:-:S08]  /*13b0*/  DFMA R18, R12, -R18, 1 ;  /* 0x3ff000000c12742b */ /* 0x000fd00000000812 */
[----:B------:R-:W-:Y:S02]  /*13c0*/  DFMA R20, R18, R20, 0.5 ;  /* 0x3fe000001214742b */ /* 0x000fe40000000014 */
[----:B------:R-:W-:-:S08]  /*13d0*/  DMUL R18, R14, R18 ;  /* 0x000000120e127228 */ /* 0x000fd00000000000 */
[----:B------:R-:W-:-:S08]  /*13e0*/  DFMA R18, R20, R18, R14 ;  /* 0x000000121412722b */ /* 0x000fd0000000000e */
[----:B------:R-:W-:Y:S02]  /*13f0*/  DMUL R14, R12, R18 ;  /* 0x000000120c0e7228 */ /* 0x000fe40000000000 */
[----:B------:R-:W-:-:S06]  /*1400*/  VIADD R19, R19, 0xfff00000 ;  /* 0xfff0000013137836 */ /* 0x000fcc0000000000 */
[----:B------:R-:W-:-:S08]  /*1410*/  DFMA R20, R14, -R14, R12 ;  /* 0x8000000e0e14722b */ /* 0x000fd0000000000c */
[----:B------:R-:W-:-:S10]  /*1420*/  DFMA R14, R18, R20, R14 ;  /* 0x00000014120e722b */ /* 0x000fd4000000000e */
[----:B------:R-:W-:Y:S01]  /*1430*/  VIADD R15, R15, 0xfcb00000 ;  /* 0xfcb000000f0f7836 */ /* 0x000fe20000000000 */
[----:B------:R-:W-:Y:S06]  /*1440*/  BRA `(.L_x_23) ;  /* 0x0000000000047947 */ /* 0x000fec0003800000 */
.L_x_24:
[----:B------:R-:W-:-:S11]  /*1450*/  DADD R14, R12, R12 ;  /* 0x000000000c0e7229 */ /* 0x000fd6000000000c */
.L_x_23:
[----:B------:R-:W-:Y:S05]  /*1460*/  BSYNC.RECONVERGENT B1 ;  /* 0x0000000000017941 */ /* 0x000fea0003800200 */
.L_x_21:
[----:B------:R-:W-:-:S04]  /*1470*/  IMAD.MOV.U32 R17, RZ, RZ, 0x0 ;  /* 0x00000000ff117424 */ /* 0x000fc800078e00ff */
[----:B------:R-:W-:Y:S05]  /*1480*/  RET.REL.NODEC R16 `(fhe_add_gaussian_noise_kernel) ;  /* 0xffffffe810dc7950 */ /* 0x000fea0003c3ffff */
        .type           $fhe_add_gaussian_noise_kernel$__internal_trig_reduction_slowpathd,@function
        .size           $fhe_add_gaussian_noise_kernel$__internal_trig_reduction_slowpathd,(.L_x_136 - $fhe_add_gaussian_noise_kernel$__internal_trig_reduction_slowpathd)
$fhe_add_gaussian_noise_kernel$__internal_trig_reduction_slowpathd:
[--C-:B------:R-:W-:Y:S01]  /*1490*/  SHF.R.U32.HI R3, RZ, 0x14, R15.reuse ;  /* 0x00000014ff037819 */ /* 0x100fe2000001160f */
[----:B------:R-:W-:Y:S02]  /*14a0*/  IMAD.MOV.U32 R20, RZ, RZ, R14 ;  /* 0x000000ffff147224 */ /* 0x000fe400078e000e */
[----:B------:R-:W-:Y:S01]  /*14b0*/  IMAD.MOV.U32 R23, RZ, RZ, R15 ;  /* 0x000000ffff177224 */ /* 0x000fe200078e000f */
[----:B------:R-:W-:Y:S01]  /*14c0*/  LOP3.LUT R13, R3, 0x7ff, RZ, 0xc0, !PT ;  /* 0x000007ff030d7812 */ /* 0x000fe200078ec0ff */
[----:B------:R-:W-:-:S03]  /*14d0*/  IMAD.MOV.U32 R16, RZ, RZ, RZ ;  /* 0x000000ffff107224 */ /* 0x000fc600078e00ff */
[----:B------:R-:W-:-:S13]  /*14e0*/  ISETP.NE.AND P0, PT, R13, 0x7ff, PT ;  /* 0x000007ff0d00780c */ /* 0x000fda0003f05270 */
[----:B------:R-:W-:Y:S05]  /*14f0*/  @!P0 BRA `(.L_x_25) ;  /* 0x00000008006c8947 */ /* 0x000fea0003800000 */
[----:B------:R-:W-:Y:S01]  /*1500*/  VIADD R13, R13, 0xfffffc00 ;  /* 0xfffffc000d0d7836 */ /* 0x000fe20000000000 */
[----:B------:R-:W-:Y:S01]  /*1510*/  BSSY.RECONVERGENT B2, `(.L_x_26) ;  /* 0x0000035000027945 */ /* 0x000fe20003800200 */
[----:B------:R-:W-:-:S03]  /*1520*/  CS2R R18, SRZ ;  /* 0x0000000000127805 */ /* 0x000fc6000001ff00 */
[----:B------:R-:W-:Y:S02]  /*1530*/  SHF.R.U32.HI R14, RZ, 0x6, R13 ;  /* 0x00000006ff0e7819 */ /* 0x000fe4000001160d */
[----:B------:R-:W-:Y:S02]  /*1540*/  ISETP.GE.U32.AND P0, PT, R13, 0x80, PT ;  /* 0x000000800d00780c */ /* 0x000fe40003f06070 */
[C---:B------:R-:W-:Y:S02]  /*1550*/  IADD3 R13, PT, PT, -R14.reuse, 0x13, RZ ;  /* 0x000000130e0d7810 */ /* 0x040fe40007ffe1ff */
[----:B------:R-:W-:Y:S02]  /*1560*/  IADD3 R31, PT, PT, -R14, 0xf, RZ ;  /* 0x0000000f0e1f7810 */ /* 0x000fe40007ffe1ff */
[----:B------:R-:W-:Y:S01]  /*1570*/  SEL R21, R13, 0x12, P0 ;  /* 0x000000120d157807 */ /* 0x000fe20000000000 */
[----:B------:R-:W-:-:S03]  /*1580*/  IMAD.MOV.U32 R13, RZ, RZ, R15 ;  /* 0x000000ffff0d7224 */ /* 0x000fc600078e000f */
[----:B------:R-:W-:-:S13]  /*1590*/  ISETP.GE.AND P0, PT, R31, R21, PT ;  /* 0x000000151f00720c */ /* 0x000fda0003f06270 */
[----:B------:R-:W-:Y:S05]  /*15a0*/  @P0 BRA `(.L_x_27) ;  /* 0x0000000000ac0947 */ /* 0x000fea0003800000 */
[----:B------:R-:W0:Y:S01]  /*15b0*/  LDC.64 R16, c[0x0][0x358] ;  /* 0x0000d600ff107b82 */ /* 0x000e220000000a00 */
[----:B------:R-:W-:Y:S01]  /*15c0*/  IADD3 R15, PT, PT, RZ, -R14, -R21 ;  /* 0x8000000eff0f7210 */ /* 0x000fe20007ffe815 */
[----:B------:R-:W-:Y:S01]  /*15d0*/  BSSY.RECONVERGENT B3, `(.L_x_28) ;  /* 0x0000022000037945 */ /* 0x000fe20003800200 */
[C---:B------:R-:W-:Y:S01]  /*15e0*/  SHF.L.U64.HI R14, R20.reuse, 0xb, R23 ;  /* 0x0000000b140e7819 */ /* 0x040fe20000010217 */
[----:B------:R-:W-:Y:S01]  /*15f0*/  IMAD.SHL.U32 R23, R20, 0x800, RZ ;  /* 0x0000080014177824 */ /* 0x000fe200078e00ff */
[----:B------:R-:W-:Y:S01]  /*1600*/  CS2R R18, SRZ ;  /* 0x0000000000127805 */ /* 0x000fe2000001ff00 */
[----:B------:R-:W-:Y:S01]  /*1610*/  IMAD.MOV.U32 R22, RZ, RZ, RZ ;  /* 0x000000ffff167224 */ /* 0x000fe200078e00ff */
[----:B------:R-:W-:-:S07]  /*1620*/  LOP3.LUT R14, R14, 0x80000000, RZ, 0xfc, !PT ;  /* 0x800000000e0e7812 */ /* 0x000fce00078efcff */
.L_x_29:
[----:B------:R-:W1:Y:S01]  /*1630*/  LDC.64 R20, c[0x4][0x40] ;  /* 0x01001000ff147b82 */ /* 0x000e620000000a00 */
[----:B0-----:R-:W-:Y:S02]  /*1640*/  R2UR UR6, R16 ;  /* 0x00000000100672ca */ /* 0x001fe400000e0000 */
[----:B------:R-:W-:Y:S01]  /*1650*/  R2UR UR7, R17 ;  /* 0x00000000110772ca */ /* 0x000fe200000e0000 */
[----:B-1----:R-:W-:-:S12]  /*1660*/  IMAD.WIDE R20, R31, 0x8, R20 ;  /* 0x000000081f147825 */ /* 0x002fd800078e0214 */
[----:B------:R-:W2:Y:S01]  /*1670*/  LDG.E.64.CONSTANT R20, desc[UR6][R20.64] ;  /* 0x0000000614147981 */ /* 0x000ea2000c1e9b00 */
[----:B------:R-:W-:Y:S02]  /*1680*/  VIADD R15, R15, 0x1 ;  /* 0x000000010f0f7836 */ /* 0x000fe40000000000 */
[----:B------:R-:W-:Y:S02]  /*1690*/  VIADD R31, R31, 0x1 ;  /* 0x000000011f1f7836 */ /* 0x000fe40000000000 */
[----:B--2---:R-:W-:-:S04]  /*16a0*/  IMAD.WIDE.U32 R18, P2, R20, R23, R18 ;  /* 0x0000001714127225 */ /* 0x004fc80007840012 */
[----:B------:R-:W-:Y:S02]  /*16b0*/  IMAD R33, R20, R14, RZ ;  /* 0x0000000e14217224 */ /* 0x000fe400078e02ff */
[CC--:B------:R-:W-:Y:S02]  /*16c0*/  IMAD R30, R21.reuse, R23.reuse, RZ ;  /* 0x00000017151e7224 */ /* 0x0c0fe400078e02ff */
[----:B------:R-:W-:Y:S01]  /*16d0*/  IMAD.HI.U32 R35, R21, R23, RZ ;  /* 0x0000001715237227 */ /* 0x000fe200078e00ff */
[----:B------:R-:W-:-:S03]  /*16e0*/  IADD3 R19, P0, PT, R33, R19, RZ ;  /* 0x0000001321137210 */ /* 0x000fc60007f1e0ff */
[----:B------:R-:W-:Y:S01]  /*16f0*/  IMAD R33, R22, 0x8, R1 ;  /* 0x0000000816217824 */ /* 0x000fe200078e0201 */
[----:B------:R-:W-:Y:S01]  /*1700*/  IADD3 R19, P1, PT, R30, R19, RZ ;  /* 0x000000131e137210 */ /* 0x000fe20007f3e0ff */
[----:B------:R-:W-:-:S04]  /*1710*/  IMAD.HI.U32 R30, R20, R14, RZ ;  /* 0x0000000e141e7227 */ /* 0x000fc800078e00ff */
[----:B------:R-:W-:Y:S01]  /*1720*/  IMAD.X R20, RZ, RZ, R30, P2 ;  /* 0x000000ffff147224 */ /* 0x000fe200010e061e */
[----:B------:R0:W-:Y:S01]  /*1730*/  STL.64 [R33], R18 ;  /* 0x0000001221007387 */ /* 0x0001e20000100a00 */
[----:B------:R-:W-:-:S03]  /*1740*/  IMAD.HI.U32 R30, R21, R14, RZ ;  /* 0x0000000e151e7227 */ /* 0x000fc600078e00ff */
[----:B------:R-:W-:Y:S01]  /*1750*/  IADD3.X R20, P0, PT, R35, R20, RZ, P0, !PT ;  /* 0x0000001423147210 */ /* 0x000fe2000071e4ff */
[----:B------:R-:W-:Y:S02]  /*1760*/  IMAD R21, R21, R14, RZ ;  /* 0x0000000e15157224 */ /* 0x000fe400078e02ff */
[----:B------:R-:W-:-:S03]  /*1770*/  VIADD R22, R22, 0x1 ;  /* 0x0000000116167836 */ /* 0x000fc60000000000 */
[----:B------:R-:W-:Y:S01]  /*1780*/  IADD3.X R21, P1, PT, R21, R20, RZ, P1, !PT ;  /* 0x0000001415157210 */ /* 0x000fe20000f3e4ff */
[----:B------:R-:W-:Y:S01]  /*1790*/  IMAD.X R20, RZ, RZ, R30, P0 ;  /* 0x000000ffff147224 */ /* 0x000fe200000e061e */
[----:B------:R-:W-:-:S03]  /*17a0*/  ISETP.NE.AND P0, PT, R15, -0xf, PT ;  /* 0xfffffff10f00780c */ /* 0x000fc60003f05270 */
[----:B------:R-:W-:Y:S02]  /*17b0*/  IMAD.X R20, RZ, RZ, R20, P1 ;  /* 0x000000ffff147224 */ /* 0x000fe400008e0614 */
[----:B0-----:R-:W-:Y:S02]  /*17c0*/  IMAD.MOV.U32 R18, RZ, RZ, R21 ;  /* 0x000000ffff127224 */ /* 0x001fe400078e0015 */
[----:B------:R-:W-:-:S06]  /*17d0*/  IMAD.MOV.U32 R19, RZ, RZ, R20 ;  /* 0x000000ffff137224 */ /* 0x000fcc00078e0014 */
[----:B------:R-:W-:Y:S05]  /*17e0*/  @P0 BRA `(.L_x_29) ;  /* 0xfffffffc00900947 */ /* 0x000fea000383ffff */
[----:B------:R-:W-:Y:S05]  /*17f0*/  BSYNC.RECONVERGENT B3 ;  /* 0x0000000000037941 */ /* 0x000fea0003800200 */
.L_x_28:
[----:B------:R-:W-:-:S05]  /*1800*/  LOP3.LUT R14, R3, 0x7ff, RZ, 0xc0, !PT ;  /* 0x000007ff030e7812 */ /* 0x000fca00078ec0ff */
[----:B------:R-:W-:-:S05]  /*1810*/  VIADD R14, R14, 0xfffffc00 ;  /* 0xfffffc000e0e7836 */ /* 0x000fca0000000000 */
[----:B------:R-:W-:Y:S02]  /*1820*/  SHF.R.U32.HI R15, RZ, 0x6, R14 ;  /* 0x00000006ff0f7819 */ /* 0x000fe4000001160e */
[----:B------:R-:W-:Y:S02]  /*1830*/  ISETP.GE.U32.AND P0, PT, R14, 0x80, PT ;  /* 0x000000800e00780c */ /* 0x000fe40003f06070 */
[----:B------:R-:W-:-:S04]  /*1840*/  IADD3 R15, PT, PT, -R15, 0x13, RZ ;  /* 0x000000130f0f7810 */ /* 0x000fc80007ffe1ff */
[----:B------:R-:W-:-:S07]  /*1850*/  SEL R31, R15, 0x12, P0 ;  /* 0x000000120f1f7807 */ /* 0x000fce0000000000 */
.L_x_27:
[----:B------:R-:W-:Y:S05]  /*1860*/  BSYNC.RECONVERGENT B2 ;  /* 0x0000000000027941 */ /* 0x000fea0003800200 */
.L_x_26:
[C---:B------:R-:W-:Y:S02]  /*1870*/  LOP3.LUT R14, R3.reuse, 0x7ff, RZ, 0xc0, !PT ;  /* 0x000007ff030e7812 */ /* 0x040fe400078ec0ff */
[----:B------:R-:W-:-:S03]  /*1880*/  LOP3.LUT P0, R23, R3, 0x3f, RZ, 0xc0, !PT ;  /* 0x0000003f03177812 */ /* 0x000fc6000780c0ff */
[----:B------:R-:W-:-:S05]  /*1890*/  VIADD R14, R14, 0xfffffc00 ;  /* 0xfffffc000e0e7836 */ /* 0x000fca0000000000 */
[----:B------:R-:W-:-:S05]  /*18a0*/  SHF.R.U32.HI R14, RZ, 0x6, R14 ;  /* 0x00000006ff0e7819 */ /* 0x000fca000001160e */
[----:B------:R-:W-:-:S04]  /*18b0*/  IMAD.IADD R14, R14, 0x1, R31 ;  /* 0x000000010e0e7824 */ /* 0x000fc800078e021f */
[----:B------:R-:W-:-:S05]  /*18c0*/  IMAD.U32 R31, R14, 0x8, R1 ;  /* 0x000000080e1f7824 */ /* 0x000fca00078e0001 */
[----:B------:R0:W-:Y:S04]  /*18d0*/  STL.64 [R31+-0x78], R18 ;  /* 0xffff88121f007387 */ /* 0x0001e80000100a00 */
[----:B------:R-:W2:Y:S04]  /*18e0*/  @P0 LDL.64 R20, [R1+0x8] ;  /* 0x0000080001140983 */ /* 0x000ea80000100a00 */
[----:B------:R-:W3:Y:S04]  /*18f0*/  LDL.64 R16, [R1+0x10] ;  /* 0x0000100001107983 */ /* 0x000ee80000100a00 */
[----:B------:R-:W4:Y:S01]  /*1900*/  LDL.64 R14, [R1+0x18] ;  /* 0x00001800010e7983 */ /* 0x000f220000100a00 */
[----:B------:R-:W-:Y:S01]  /*1910*/  @P0 LOP3.LUT R3, R3, 0x3f, RZ, 0xc, !PT ;  /* 0x0000003f03030812 */ /* 0x000fe200078e0cff */
[----:B------:R-:W-:Y:S01]  /*1920*/  BSSY.RECONVERGENT B2, `(.L_x_30) ;  /* 0x0000034000027945 */ /* 0x000fe20003800200 */
[----:B--2---:R-:W-:-:S02]  /*1930*/  @P0 SHF.R.U64 R20, R20, 0x1, R21 ;  /* 0x0000000114140819 */ /* 0x004fc40000001215 */
[----:B------:R-:W-:Y:S02]  /*1940*/  @P0 SHF.R.U32.HI R22, RZ, 0x1, R21 ;  /* 0x00000001ff160819 */ /* 0x000fe40000011615 */
[----:B---3--:R-:W-:Y:S02]  /*1950*/  @P0 SHF.L.U32 R21, R16, R23, RZ ;  /* 0x0000001710150219 */ /* 0x008fe400000006ff */
[----:B0-----:R-:W-:Y:S02]  /*1960*/  @P0 SHF.R.U64 R18, R20, R3, R22 ;  /* 0x0000000314120219 */ /* 0x001fe40000001216 */
[--C-:B------:R-:W-:Y:S02]  /*1970*/  @P0 SHF.R.U32.HI R34, RZ, 0x1, R17.reuse ;  /* 0x00000001ff220819 */ /* 0x100fe40000011611 */
[C-C-:B------:R-:W-:Y:S02]  /*1980*/  @P0 SHF.R.U64 R32, R16.reuse, 0x1, R17.reuse ;  /* 0x0000000110200819 */ /* 0x140fe40000001211 */
[----:B------:R-:W-:-:S02]  /*1990*/  @P0 SHF.L.U64.HI R30, R16, R23, R17 ;  /* 0x00000017101e0219 */ /* 0x000fc40000010211 */
[----:B------:R-:W-:Y:S02]  /*19a0*/  @P0 SHF.R.U32.HI R19, RZ, R3, R22 ;  /* 0x00000003ff130219 */ /* 0x000fe40000011616 */
[----:B------:R-:W-:Y:S02]  /*19b0*/  @P0 LOP3.LUT R16, R21, R18, RZ, 0xfc, !PT ;  /* 0x0000001215100212 */ /* 0x000fe400078efcff */
[----:B----4-:R-:W-:Y:S02]  /*19c0*/  @P0 SHF.L.U32 R20, R14, R23, RZ ;  /* 0x000000170e140219 */ /* 0x010fe400000006ff */
[----:B------:R-:W-:Y:S01]  /*19d0*/  @P0 SHF.R.U64 R31, R32, R3, R34 ;  /* 0x00000003201f0219 */ /* 0x000fe20000001222 */
[----:B------:R-:W-:Y:S01]  /*19e0*/  IMAD.SHL.U32 R18, R16, 0x4, RZ ;  /* 0x0000000410127824 */ /* 0x000fe200078e00ff */
[----:B------:R-:W-:Y:S02]  /*19f0*/  @P0 LOP3.LUT R17, R30, R19, RZ, 0xfc, !PT ;  /* 0x000000131e110212 */ /* 0x000fe400078efcff */
[----:B------:R-:W-:-:S02]  /*1a00*/  @P0 SHF.L.U64.HI R22, R14, R23, R15 ;  /* 0x000000170e160219 */ /* 0x000fc4000001020f */
[----:B------:R-:W-:Y:S02]  /*1a10*/  @P0 SHF.R.U32.HI R3, RZ, R3, R34 ;  /* 0x00000003ff030219 */ /* 0x000fe40000011622 */
[----:B------:R-:W-:Y:S02]  /*1a20*/  @P0 LOP3.LUT R14, R20, R31, RZ, 0xfc, !PT ;  /* 0x0000001f140e0212 */ /* 0x000fe400078efcff */
[----:B------:R-:W-:Y:S02]  /*1a30*/  SHF.L.U64.HI R16, R16, 0x2, R17 ;  /* 0x0000000210107819 */ /* 0x000fe40000010211 */
[----:B------:R-:W-:Y:S02]  /*1a40*/  @P0 LOP3.LUT R15, R22, R3, RZ, 0xfc, !PT ;  /* 0x00000003160f0212 */ /* 0x000fe400078efcff */
[----:B------:R-:W-:Y:S02]  /*1a50*/  SHF.L.W.U32.HI R17, R17, 0x2, R14 ;  /* 0x0000000211117819 */ /* 0x000fe40000010e0e */
[----:B------:R-:W-:-:S02]  /*1a60*/  IADD3 RZ, P0, PT, RZ, -R18, RZ ;  /* 0x80000012ffff7210 */ /* 0x000fc40007f1e0ff */
[----:B------:R-:W-:Y:S02]  /*1a70*/  LOP3.LUT R3, RZ, R16, RZ, 0x33, !PT ;  /* 0x00000010ff037212 */ /* 0x000fe400078e33ff */
[----:B------:R-:W-:Y:S02]  /*1a80*/  SHF.L.W.U32.HI R14, R14, 0x2, R15 ;  /* 0x000000020e0e7819 */ /* 0x000fe40000010e0f */
[----:B------:R-:W-:Y:S02]  /*1a90*/  LOP3.LUT R19, RZ, R17, RZ, 0x33, !PT ;  /* 0x00000011ff137212 */ /* 0x000fe400078e33ff */
[----:B------:R-:W-:Y:S02]  /*1aa0*/  IADD3.X R21, P0, PT, RZ, R3, RZ, P0, !PT ;  /* 0x00000003ff157210 */ /* 0x000fe4000071e4ff */
[----:B------:R-:W-:Y:S02]  /*1ab0*/  LOP3.LUT R3, RZ, R14, RZ, 0x33, !PT ;  /* 0x0000000eff037212 */ /* 0x000fe400078e33ff */
[----:B------:R-:W-:-:S02]  /*1ac0*/  IADD3.X R22, P1, PT, RZ, R19, RZ, P0, !PT ;  /* 0x00000013ff167210 */ /* 0x000fc4000073e4ff */
[----:B------:R-:W-:-:S03]  /*1ad0*/  ISETP.GT.U32.AND P2, PT, R17, -0x1, PT ;  /* 0xffffffff1100780c */ /* 0x000fc60003f44070 */
[----:B------:R-:W-:Y:S01]  /*1ae0*/  IMAD.X R3, RZ, RZ, R3, P1 ;  /* 0x000000ffff037224 */ /* 0x000fe200008e0603 */
[----:B------:R-:W-:-:S04]  /*1af0*/  ISETP.GT.AND.EX P0, PT, R14, -0x1, PT, P2 ;  /* 0xffffffff0e00780c */ /* 0x000fc80003f04320 */
[----:B------:R-:W-:Y:S02]  /*1b00*/  SEL R3, R14, R3, P0 ;  /* 0x000000030e037207 */ /* 0x000fe40000000000 */
[----:B------:R-:W-:Y:S02]  /*1b10*/  SEL R22, R17, R22, P0 ;  /* 0x0000001611167207 */ /* 0x000fe40000000000 */
[----:B------:R-:W-:Y:S02]  /*1b20*/  ISETP.NE.U32.AND P1, PT, R3, RZ, PT ;  /* 0x000000ff0300720c */ /* 0x000fe40003f25070 */
[----:B------:R-:W-:Y:S02]  /*1b30*/  SEL R23, R16, R21, P0 ;  /* 0x0000001510177207 */ /* 0x000fe40000000000 */
[----:B------:R-:W-:Y:S01]  /*1b40*/  SEL R17, R22, R3, !P1 ;  /* 0x0000000316117207 */ /* 0x000fe20004800000 */
[----:B------:R-:W-:-:S05]  /*1b50*/  @!P0 IMAD.MOV R18, RZ, RZ, -R18 ;  /* 0x000000ffff128224 */ /* 0x000fca00078e0a12 */
[----:B------:R-:W0:Y:S02]  /*1b60*/  FLO.U32 R17, R17 ;  /* 0x0000001100117300 */ /* 0x000e2400000e0000 */
[C---:B0-----:R-:W-:Y:S02]  /*1b70*/  IADD3 R20, PT, PT, -R17.reuse, 0x1f, RZ ;  /* 0x0000001f11147810 */ /* 0x041fe40007ffe1ff */
[----:B------:R-:W-:-:S03]  /*1b80*/  IADD3 R19, PT, PT, -R17, 0x3f, RZ ;  /* 0x0000003f11137810 */ /* 0x000fc60007ffe1ff */
[----:B------:R-:W-:-:S05]  /*1b90*/  @P1 IMAD.MOV R19, RZ, RZ, R20 ;  /* 0x000000ffff131224 */ /* 0x000fca00078e0214 */
[----:B------:R-:W-:-:S13]  /*1ba0*/  ISETP.NE.AND P1, PT, R19, RZ, PT ;  /* 0x000000ff1300720c */ /* 0x000fda0003f25270 */
[----:B------:R-:W-:Y:S05]  /*1bb0*/  @!P1 BRA `(.L_x_31) ;  /* 0x0000000000289947 */ /* 0x000fea0003800000 */
[C---:B------:R-:W-:Y:S02]  /*1bc0*/  LOP3.LUT R17, R19.reuse, 0x3f, RZ, 0xc0, !PT ;  /* 0x0000003f13117812 */ /* 0x040fe400078ec0ff */
[--C-:B------:R-:W-:Y:S02]  /*1bd0*/  SHF.R.U64 R21, R18, 0x1, R23.reuse ;  /* 0x0000000112157819 */ /* 0x100fe40000001217 */
[----:B------:R-:W-:Y:S02]  /*1be0*/  SHF.R.U32.HI R23, RZ, 0x1, R23 ;  /* 0x00000001ff177819 */ /* 0x000fe40000011617 */
[----:B------:R-:W-:Y:S02]  /*1bf0*/  LOP3.LUT R16, R19, 0x3f, RZ, 0xc, !PT ;  /* 0x0000003f13107812 */ /* 0x000fe400078e0cff */
[CC--:B------:R-:W-:Y:S02]  /*1c00*/  SHF.L.U64.HI R18, R22.reuse, R17.reuse, R3 ;  /* 0x0000001116127219 */ /* 0x0c0fe40000010203 */
[----:B------:R-:W-:-:S02]  /*1c10*/  SHF.L.U32 R17, R22, R17, RZ ;  /* 0x0000001116117219 */ /* 0x000fc400000006ff */
[-CC-:B------:R-:W-:Y:S02]  /*1c20*/  SHF.R.U64 R22, R21, R16.reuse, R23.reuse ;  /* 0x0000001015167219 */ /* 0x180fe40000001217 */
[----:B------:R-:W-:Y:S02]  /*1c30*/  SHF.R.U32.HI R3, RZ, R16, R23 ;  /* 0x00000010ff037219 */ /* 0x000fe40000011617 */
[----:B------:R-:W-:Y:S02]  /*1c40*/  LOP3.LUT R22, R17, R22, RZ, 0xfc, !PT ;  /* 0x0000001611167212 */ /* 0x000fe400078efcff */
[----:B------:R-:W-:-:S07]  /*1c50*/  LOP3.LUT R3, R18, R3, RZ, 0xfc, !PT ;  /* 0x0000000312037212 */ /* 0x000fce00078efcff */
.L_x_31:
[----:B------:R-:W-:Y:S05]  /*1c60*/  BSYNC.RECONVERGENT B2 ;  /* 0x0000000000027941 */ /* 0x000fea0003800200 */
.L_x_30:
[----:B------:R-:W-:Y:S01]  /*1c70*/  IMAD.WIDE.U32 R20, R22, 0x2168c235, RZ ;  /* 0x2168c23516147825 */ /* 0x000fe200078e00ff */
[----:B------:R-:W-:-:S03]  /*1c80*/  SHF.R.U32.HI R15, RZ, 0x1e, R15 ;  /* 0x0000001eff0f7819 */ /* 0x000fc6000001160f */
[----:B------:R-:W-:Y:S01]  /*1c90*/  IMAD.MOV.U32 R16, RZ, RZ, R21 ;  /* 0x000000ffff107224 */ /* 0x000fe200078e0015 */
[----:B------:R-:W-:Y:S01]  /*1ca0*/  IADD3 RZ, P1, PT, R20, R20, RZ ;  /* 0x0000001414ff7210 */ /* 0x000fe20007f3e0ff */
[----:B------:R-:W-:Y:S02]  /*1cb0*/  IMAD.MOV.U32 R17, RZ, RZ, RZ ;  /* 0x000000ffff117224 */ /* 0x000fe400078e00ff */
[----:B------:R-:W-:-:S04]  /*1cc0*/  IMAD.HI.U32 R18, R3, -0x36f0255e, RZ ;  /* 0xc90fdaa203127827 */ /* 0x000fc800078e00ff */
[----:B------:R-:W-:-:S04]  /*1cd0*/  IMAD.WIDE.U32 R16, R22, -0x36f0255e, R16 ;  /* 0xc90fdaa216107825 */ /* 0x000fc800078e0010 */
[C---:B------:R-:W-:Y:S02]  /*1ce0*/  IMAD R21, R3.reuse, -0x36f0255e, RZ ;  /* 0xc90fdaa203157824 */ /* 0x040fe400078e02ff */
[----:B------:R-:W-:-:S04]  /*1cf0*/  IMAD.WIDE.U32 R16, P2, R3, 0x2168c235, R16 ;  /* 0x2168c23503107825 */ /* 0x000fc80007840010 */
[----:B------:R-:W-:Y:S01]  /*1d00*/  IMAD.X R3, RZ, RZ, R18, P2 ;  /* 0x000000ffff037224 */ /* 0x000fe200010e0612 */
[----:B------:R-:W-:Y:S02]  /*1d10*/  IADD3 R17, P2, PT, R21, R17, RZ ;  /* 0x0000001115117210 */ /* 0x000fe40007f5e0ff */
[----:B------:R-:W-:Y:S02]  /*1d20*/  IADD3.X RZ, P1, PT, R16, R16, RZ, P1, !PT ;  /* 0x0000001010ff7210 */ /* 0x000fe40000f3e4ff */
[C---:B------:R-:W-:Y:S01]  /*1d30*/  ISETP.GT.U32.AND P3, PT, R17.reuse, RZ, PT ;  /* 0x000000ff1100720c */ /* 0x040fe20003f64070 */
[----:B------:R-:W-:Y:S01]  /*1d40*/  IMAD.X R3, RZ, RZ, R3, P2 ;  /* 0x000000ffff037224 */ /* 0x000fe200010e0603 */
[----:B------:R-:W-:-:S04]  /*1d50*/  IADD3.X R16, P2, PT, R17, R17, RZ, P1, !PT ;  /* 0x0000001111107210 */ /* 0x000fc80000f5e4ff */
[C---:B------:R-:W-:Y:S01]  /*1d60*/  ISETP.GT.AND.EX P1, PT, R3.reuse, RZ, PT, P3 ;  /* 0x000000ff0300720c */ /* 0x040fe20003f24330 */
[----:B------:R-:W-:-:S03]  /*1d70*/  IMAD.X R18, R3, 0x1, R3, P2 ;  /* 0x0000000103127824 */ /* 0x000fc600010e0603 */
[----:B------:R-:W-:Y:S02]  /*1d80*/  SEL R16, R16, R17, P1 ;  /* 0x0000001110107207 */ /* 0x000fe40000800000 */
[----:B------:R-:W-:Y:S02]  /*1d90*/  SEL R17, R18, R3, P1 ;  /* 0x0000000312117207 */ /* 0x000fe40000800000 */
[----:B------:R-:W-:Y:S02]  /*1da0*/  IADD3 R20, P2, PT, R16, 0x1, RZ ;  /* 0x0000000110147810 */ /* 0x000fe40007f5e0ff */
[----:B------:R-:W-:Y:S02]  /*1db0*/  SEL R16, RZ, 0xffffffff, !P1 ;  /* 0xffffffffff107807 */ /* 0x000fe40004800000 */
[----:B------:R-:W-:Y:S01]  /*1dc0*/  LOP3.LUT P1, R13, R13, 0x80000000, RZ, 0xc0, !PT ;  /* 0x800000000d0d7812 */ /* 0x000fe2000782c0ff */
[----:B------:R-:W-:Y:S02]  /*1dd0*/  IMAD.X R17, RZ, RZ, R17, P2 ;  /* 0x000000ffff117224 */ /* 0x000fe400010e0611 */
[----:B------:R-:W-:Y:S01]  /*1de0*/  IMAD.IADD R3, R16, 0x1, -R19 ;  /* 0x0000000110037824 */ /* 0x000fe200078e0a13 */
[----:B------:R-:W-:-:S02]  /*1df0*/  LEA.HI R16, R14, R15, RZ, 0x1 ;  /* 0x0000000f0e107211 */ /* 0x000fc400078f08ff */
[----:B------:R-:W-:Y:S01]  /*1e00*/  SHF.R.U64 R20, R20, 0xa, R17 ;  /* 0x0000000a14147819 */ /* 0x000fe20000001211 */
[----:B------:R-:W-:Y:S01]  /*1e10*/  IMAD.SHL.U32 R3, R3, 0x100000, RZ ;  /* 0x0010000003037824 */ /* 0x000fe200078e00ff */
[----:B------:R-:W-:Y:S02]  /*1e20*/  @!P0 LOP3.LUT R13, R13, 0x80000000, RZ, 0x3c, !PT ;  /* 0x800000000d0d8812 */ /* 0x000fe400078e3cff */
[----:B------:R-:W-:-:S03]  /*1e30*/  IADD3 R20, P2, PT, R20, 0x1, RZ ;  /* 0x0000000114147810 */ /* 0x000fc60007f5e0ff */
[----:B------:R-:W-:Y:S01]  /*1e40*/  @P1 IMAD.MOV R16, RZ, RZ, -R16 ;  /* 0x000000ffff101224 */ /* 0x000fe200078e0a10 */
[----:B------:R-:W-:-:S04]  /*1e50*/  LEA.HI.X R17, R17, RZ, RZ, 0x16, P2 ;  /* 0x000000ff11117211 */ /* 0x000fc800010fb4ff */
[--C-:B------:R-:W-:Y:S02]  /*1e60*/  SHF.R.U64 R20, R20, 0x1, R17.reuse ;  /* 0x0000000114147819 */ /* 0x100fe40000001211 */
[----:B------:R-:W-:Y:S02]  /*1e70*/  SHF.R.U32.HI R18, RZ, 0x1, R17 ;  /* 0x00000001ff127819 */ /* 0x000fe40000011611 */
[----:B------:R-:W-:-:S04]  /*1e80*/  IADD3 R20, P2, P3, RZ, RZ, R20 ;  /* 0x000000ffff147210 */ /* 0x000fc80007b5e014 */
[----:B------:R-:W-:-:S04]  /*1e90*/  IADD3.X R14, PT, PT, R3, 0x3fe00000, R18, P2, P3 ;  /* 0x3fe00000030e7810 */ /* 0x000fc800017e6412 */
[----:B------:R-:W-:-:S07]  /*1ea0*/  LOP3.LUT R23, R14, R13, RZ, 0xfc, !PT ;  /* 0x0000000d0e177212 */ /* 0x000fce00078efcff */
.L_x_25:
[----:B------:R-:W-:Y:S02]  /*1eb0*/  IMAD.MOV.U32 R13, RZ, RZ, 0x0 ;  /* 0x00000000ff0d7424 */ /* 0x000fe400078e00ff */
[----:B------:R-:W-:Y:S02]  /*1ec0*/  IMAD.MOV.U32 R3, RZ, RZ, R16 ;  /* 0x000000ffff037224 */ /* 0x000fe400078e0010 */
[----:B------:R-:W-:Y:S01]  /*1ed0*/  IMAD.MOV.U32 R21, RZ, RZ, R23 ;  /* 0x000000ffff157224 */ /* 0x000fe200078e0017 */
[----:B------:R-:W-:Y:S06]  /*1ee0*/  RET.REL.NODEC R12 `(fhe_add_gaussian_noise_kernel) ;  /* 0xffffffe00c447950 */ /* 0x000fec0003c3ffff */
.L_x_32:
        /* <DEDUP_REMOVED lines=9> */
.L_x_136:


//--------------------- .text.fhe_sample_gaussian_kernel --------------------------
	.section	.text.fhe_sample_gaussian_kernel,"ax",@progbits
	.align	128
        .global         fhe_sample_gaussian_kernel
        .type           fhe_sample_gaussian_kernel,@function
        .size           fhe_sample_gaussian_kernel,(.L_x_138 - fhe_sample_gaussian_kernel)
        .other          fhe_sample_gaussian_kernel,@"STO_CUDA_ENTRY STV_DEFAULT"
fhe_sample_gaussian_kernel:
.text.fhe_sample_gaussian_kernel:
[----:B------:R-:W0:Y:S01]  /*0000*/  LDC R1, c[0x0][0x37c] ;  /* 0x0000df00ff017b82 */ /* 0x000e220000000800 */
[----:B------:R-:W1:Y:S07]  /*0010*/  S2R R0, SR_TID.X ;  /* 0x0000000000007919 */ /* 0x000e6e0000002100 */
[----:B------:R-:W1:Y:S01]  /*0020*/  S2UR UR4, SR_CTAID.X ;  /* 0x00000000000479c3 */ /* 0x000e620000002500 */
[----:B------:R-:W2:Y:S01]  /*0030*/  LDCU UR5, c[0x0][0x398] ;  /* 0x00007300ff0577ac */ /* 0x000ea20008000800 */
[----:B0-----:R-:W-:-:S06]  /*0040*/  VIADD R1, R1, 0xffffffd8 ;  /* 0xffffffd801017836 */ /* 0x001fcc0000000000 */
[----:B------:R-:W1:Y:S02]  /*0050*/  LDC R29, c[0x0][0x360] ;  /* 0x0000d800ff1d7b82 */ /* 0x000e640000000800 */
[----:B-1----:R-:W-:-:S05]  /*0060*/  IMAD R29, R29, UR4, R0 ;  /* 0x000000041d1d7c24 */ /* 0x002fca000f8e0200 */
[----:B--2---:R-:W-:-:S13]  /*0070*/  ISETP.GE.U32.AND P0, PT, R29, UR5, PT ;  /* 0x000000051d007c0c */ /* 0x004fda000bf06070 */
[----:B------:R-:W-:Y:S05]  /*0080*/  @P0 EXIT ;  /* 0x000000000000094d */ /* 0x000fea0003800000 */
[----:B------:R-:W0:Y:S01]  /*0090*/  LDC.64 R6, c[0x0][0x388] ;  /* 0x0000e200ff067b82 */ /* 0x000e220000000a00 */
[----:B------:R-:W1:Y:S01]  /*00a0*/  LDCU.64 UR4, c[0x0][0x358] ;  /* 0x00006b00ff0477ac */ /* 0x000e620008000a00 */
[----:B0-----:R-:W-:-:S05]  /*00b0*/  IMAD.WIDE.U32 R6, R29, 0x30, R6 ;  /* 0x000000301d067825 */ /* 0x001fca00078e0006 */
[----:B-1----:R-:W2:Y:S04]  /*00c0*/  LDG.E.64 R2, desc[UR4][R6.64] ;  /* 0x0000000406027981 */ /* 0x002ea8000c1e1b00 */
[----:B------:R-:W3:Y:S04]  /*00d0*/  LDG.E.64 R26, desc[UR4][R6.64+0x10] ;  /* 0x00001004061a7981 */ /* 0x000ee8000c1e1b00 */
[----:B------:R-:W4:Y:S04]  /*00e0*/  LDG.E.64 R4, desc[UR4][R6.64+0x8] ;  /* 0x0000080406047981 */ /* 0x000f28000c1e1b00 */
[----:B------:R-:W5:Y:S04]  /*00f0*/  LDG.E R28, desc[UR4][R6.64+0x20] ;  /* 0x00002004061c7981 */ /* 0x000f68000c1e1900 */
[----:B------:R-:W5:Y:S04]  /*0100*/  LDG.E.64 R22, desc[UR4][R6.64+0x28] ;  /* 0x0000280406167981 */ /* 0x000f68000c1e1b00 */
[----:B------:R0:W5:Y:S01]  /*0110*/  LDG.E.64 R20, desc[UR4][R6.64+0x18] ;  /* 0x0000180406147981 */ /* 0x000162000c1e1b00 */
[----:B------:R-:W-:Y:S01]  /*0120*/  UMOV UR6, 0xd9d7bdbb ;  /* 0xd9d7bdbb00067882 */ /* 0x000fe20000000000 */
[----:B------:R-:W-:Y:S01]  /*0130*/  UMOV UR7, 0x3ddb7cdf ;  /* 0x3ddb7cdf00077882 */ /* 0x000fe20000000000 */
[----:B------:R-:W-:Y:S01]  /*0140*/  BSSY.RECONVERGENT B0, `(.L_x_33) ;  /* 0x000007e000007945 */ /* 0x000fe20003800200 */
        /* <DEDUP_REMOVED lines=11> */
[----:B------:R-:W-:-:S04]  /*0200*/  IMAD.SHL.U32 R3, R9, 0x2, RZ ;  /* 0x0000000209037824 */ /* 0x000fc800078e00ff */
[----:B------:R-:W-:-:S05]  /*0210*/  IMAD.SHL.U32 R0, R18, 0x10, RZ ;  /* 0x0000001012007824 */ /* 0x000fca00078e00ff */
[----:B------:R-:W-:Y:S02]  /*0220*/  LOP3.LUT R3, R9, R3, R0, 0x96, !PT ;  /* 0x0000000309037212 */ /* 0x000fe400078e9600 */
[C---:B------:R-:W-:Y:S02]  /*0230*/  IADD3 R9, PT, PT, R2.reuse, 0x587c5, R18 ;  /* 0x000587c502097810 */ /* 0x040fe40007ffe012 */
[----:B------:R-:W-:Y:S02]  /*0240*/  LOP3.LUT R19, R3, R18, RZ, 0x3c, !PT ;  /* 0x0000001203137212 */ /* 0x000fe400078e3cff */
[----:B------:R-:W-:Y:S02]  /*0250*/  SHF.R.U32.HI R0, RZ, 0x2, R5 ;  /* 0x00000002ff007819 */ /* 0x000fe40000011605 */
[----:B0-----:R-:W-:Y:S01]  /*0260*/  IADD3 R6, PT, PT, R2, 0xb0f8a, R19 ;  /* 0x000b0f8a02067810 */ /* 0x001fe20007ffe013 */
[----:B------:R-:W-:Y:S01]  /*0270*/  IMAD.SHL.U32 R3, R19, 0x10, RZ ;  /* 0x0000001013037824 */ /* 0x000fe200078e00ff */
[----:B------:R-:W-:-:S03]  /*0280*/  LOP3.LUT R0, R0, R5, RZ, 0x3c, !PT ;  /* 0x0000000500007212 */ /* 0x000fc600078e3cff */
[----:B------:R-:W-:-:S04]  /*0290*/  IMAD.WIDE.U32 R6, R6, 0x200000, RZ ;  /* 0x0020000006067825 */ /* 0x000fc800078e00ff */
[----:B------:R-:W-:Y:S01]  /*02a0*/  IMAD.SHL.U32 R4, R0, 0x2, RZ ;  /* 0x0000000200047824 */ /* 0x000fe200078e00ff */
[----:B------:R-:W-:Y:S01]  /*02b0*/  LOP3.LUT R8, R6, R9, RZ, 0x3c, !PT ;  /* 0x0000000906087212 */ /* 0x000fe200078e3cff */
[----:B------:R-:W-:Y:S02]  /*02c0*/  IMAD.MOV.U32 R9, RZ, RZ, R7 ;  /* 0x000000ffff097224 */ /* 0x000fe400078e0007 */
[----:B------:R-:W-:Y:S01]  /*02d0*/  IMAD.MOV.U32 R6, RZ, RZ, 0x0 ;  /* 0x00000000ff067424 */ /* 0x000fe200078e00ff */
[----:B------:R-:W-:Y:S01]  /*02e0*/  LOP3.LUT R16, R0, R4, R3, 0x96, !PT ;  /* 0x0000000400107212 */ /* 0x000fe200078e9603 */
[----:B------:R-:W-:Y:S02]  /*02f0*/  IMAD.MOV.U32 R7, RZ, RZ, 0x3ca00000 ;  /* 0x3ca00000ff077424 */ /* 0x000fe400078e00ff */
[----:B------:R-:W0:Y:S01]  /*0300*/  I2F.F64.U64 R8, R8 ;  /* 0x0000000800087312 */ /* 0x000e220000301800 */
[----:B------:R-:W-:Y:S01]  /*0310*/  LOP3.LUT R16, R16, R19, RZ, 0x3c, !PT ;  /* 0x0000001310107212 */ /* 0x000fe200078e3cff */
[----:B------:R-:W-:-:S04]  /*0320*/  IMAD.SHL.U32 R3, R11, 0x2, RZ ;  /* 0x000000020b037824 */ /* 0x000fc800078e00ff */
[----:B------:R-:W-:-:S05]  /*0330*/  IMAD.SHL.U32 R0, R16, 0x10, RZ ;  /* 0x0000001010007824 */ /* 0x000fca00078e00ff */
[----:B------:R-:W-:Y:S01]  /*0340*/  LOP3.LUT R3, R11, R3, R0, 0x96, !PT ;  /* 0x000000030b037212 */ /* 0x000fe200078e9600 */
[----:B0-----:R-:W-:-:S03]  /*0350*/  DFMA R4, R8, R6, 5.5511151231257827021e-17 ;  /* 0x3c9000000804742b */ /* 0x001fc60000000006 */
[----:B------:R-:W-:Y:S02]  /*0360*/  LOP3.LUT R17, R3, R16, RZ, 0x3c, !PT ;  /* 0x0000001003117212 */ /* 0x000fe400078e3cff */
[----:B------:R-:W-:-:S03]  /*0370*/  IADD3 R3, PT, PT, R2, 0x10974f, R16 ;  /* 0x0010974f02037810 */ /* 0x000fc60007ffe010 */
[----:B------:R-:W-:Y:S01]  /*0380*/  IMAD.IADD R10, R17, 0x1, R26 ;  /* 0x00000001110a7824 */ /* 0x000fe200078e021a */
[----:B------:R-:W-:-:S03]  /*0390*/  DSETP.GEU.AND P0, PT, R4, UR6, PT ;  /* 0x0000000604007e2a */ /* 0x000fc6000bf0e000 */
[----:B------:R-:W-:-:S03]  /*03a0*/  IMAD.WIDE.U32 R10, R10, 0x200000, RZ ;  /* 0x002000000a0a7825 */ /* 0x000fc600078e00ff */
[----:B------:R-:W-:Y:S02]  /*03b0*/  FSEL R5, R5, 0.10717176645994186401, P0 ;  /* 0x3ddb7cdf05057808 */ /* 0x000fe40000000000 */
[----:B------:R-:W-:Y:S02]  /*03c0*/  FSEL R4, R4, -7.59071635616563200000e+15, P0 ;  /* 0xd9d7bdbb04047808 */ /* 0x000fe40000000000 */
[----:B------:R-:W-:Y:S01]  /*03d0*/  ISETP.GT.AND P1, PT, R5, 0xfffff, PT ;  /* 0x000fffff0500780c */ /* 0x000fe20003f24270 */
[----:B------:R-:W-:Y:S01]  /*03e0*/  IMAD.MOV.U32 R9, RZ, RZ, R5 ;  /* 0x000000ffff097224 */ /* 0x000fe200078e0005 */
[----:B------:R-:W-:Y:S01]  /*03f0*/  LOP3.LUT R10, R10, R3, RZ, 0x3c, !PT ;  /* 0x000000030a0a7212 */ /* 0x000fe200078e3cff */
[----:B------:R-:W-:-:S03]  /*0400*/  IMAD.MOV.U32 R8, RZ, RZ, R4 ;  /* 0x000000ffff087224 */ /* 0x000fc600078e0004 */
[----:B------:R-:W0:Y:S07]  /*0410*/  I2F.F64.U64 R2, R10 ;  /* 0x0000000a00027312 */ /* 0x000e2e0000301800 */
[----:B------:R-:W-:Y:S02]  /*0420*/  @!P1 DMUL R8, R8, 1.80143985094819840000e+16 ;  /* 0x4350000008089828 */ /* 0x000fe40000000000 */
[----:B0-----:R-:W-:-:S08]  /*0430*/  DFMA R2, R2, R6, 5.5511151231257827021e-17 ;  /* 0x3c9000000202742b */ /* 0x001fd00000000006 */
[----:B------:R-:W-:Y:S02]  /*0440*/  @!P1 IMAD.MOV.U32 R5, RZ, RZ, R9 ;  /* 0x000000ffff059224 */ /* 0x000fe400078e0009 */
[----:B------:R-:W-:Y:S02]  /*0450*/  @!P1 IMAD.MOV.U32 R4, RZ, RZ, R8 ;  /* 0x000000ffff049224 */ /* 0x000fe400078e0008 */
[----:B------:R-:W-:-:S05]  /*0460*/  VIADD R0, R5, 0xffffffff ;  /* 0xffffffff05007836 */ /* 0x000fca0000000000 */
[----:B------:R-:W-:Y:S01]  /*0470*/  ISETP.GT.U32.AND P0, PT, R0, 0x7feffffe, PT ;  /* 0x7feffffe0000780c */ /* 0x000fe20003f04070 */
[----:B------:R-:W-:Y:S02]  /*0480*/  IMAD.MOV.U32 R0, RZ, RZ, -0x3ff ;  /* 0xfffffc01ff007424 */ /* 0x000fe400078e00ff */
[----:B------:R-:W-:-:S10]  /*0490*/  @!P1 IMAD.MOV.U32 R0, RZ, RZ, -0x435 ;  /* 0xfffffbcbff009424 */ /* 0x000fd400078e00ff */
[----:B------:R-:W-:Y:S05]  /*04a0*/  @P0 BRA `(.L_x_34) ;  /* 0x0000000400040947 */ /* 0x000fea0003800000 */
[----:B------:R-:W-:Y:S01]  /*04b0*/  LOP3.LUT R6, R5, 0xfffff, RZ, 0xc0, !PT ;  /* 0x000fffff05067812 */ /* 0x000fe200078ec0ff */
[----:B------:R-:W-:Y:S01]  /*04c0*/  IMAD.MOV.U32 R8, RZ, RZ, RZ ;  /* 0x000000ffff087224 */ /* 0x000fe200078e00ff */
[----:B------:R-:W-:Y:S01]  /*04d0*/  UMOV UR6, 0x3ae80f1e ;  /* 0x3ae80f1e00067882 */ /* 0x000fe20000000000 */
[----:B------:R-:W-:Y:S01]  /*04e0*/  IMAD.MOV.U32 R24, RZ, RZ, -0x748574fc ;  /* 0x8b7a8b04ff187424 */ /* 0x000fe200078e00ff */
[----:B------:R-:W-:Y:S01]  /*04f0*/  LOP3.LUT R7, R6, 0x3ff00000, RZ, 0xfc, !PT ;  /* 0x3ff0000006077812 */ /* 0x000fe200078efcff */
[----:B------:R-:W-:Y:S01]  /*0500*/  IMAD.MOV.U32 R6, RZ, RZ, R4 ;  /* 0x000000ffff067224 */ /* 0x000fe200078e0004 */
[----:B------:R-:W-:Y:S01]  /*0510*/  UMOV UR7, 0x3eb1380b ;  /* 0x3eb1380b00077882 */ /* 0x000fe20000000000 */
[----:B------:R-:W-:Y:S01]  /*0520*/  IMAD.MOV.U32 R25, RZ, RZ, 0x3ed0ee25 ;  /* 0x3ed0ee25ff197424 */ /* 0x000fe200078e00ff */
[----:B------:R-:W-:Y:S01]  /*0530*/  ISETP.GE.U32.AND P0, PT, R7, 0x3ff6a09f, PT ;  /* 0x3ff6a09f0700780c */ /* 0x000fe20003f06070 */
[----:B------:R-:W-:Y:S01]  /*0540*/  IMAD.MOV.U32 R31, RZ, RZ, 0x43300000 ;  /* 0x43300000ff1f7424 */ /* 0x000fe200078e00ff */
[----:B------:R-:W-:Y:S01]  /*0550*/  LEA.HI R0, R5, R0, RZ, 0xc ;  /* 0x0000000005007211 */ /* 0x000fe200078f60ff */
[----:B------:R-:W-:Y:S01]  /*0560*/  UMOV UR8, 0x80000000 ;  /* 0x8000000000087882 */ /* 0x000fe20000000000 */
[----:B------:R-:W-:-:S09]  /*0570*/  UMOV UR9, 0x43300000 ;  /* 0x4330000000097882 */ /* 0x000fd20000000000 */
[----:B------:R-:W-:Y:S02]  /*0580*/  @P0 VIADD R9, R7, 0xfff00000 ;  /* 0xfff0000007090836 */ /* 0x000fe40000000000 */
[----:B------:R-:W-:Y:S02]  /*0590*/  @P0 VIADD R0, R0, 0x1 ;  /* 0x0000000100000836 */ /* 0x000fe40000000000 */
[----:B------:R-:W-:-:S03]  /*05a0*/  @P0 IMAD.MOV.U32 R7, RZ, RZ, R9 ;  /* 0x000000ffff070224 */ /* 0x000fc600078e0009 */
[----:B------:R-:W-:-:S03]  /*05b0*/  LOP3.LUT R30, R0, 0x80000000, RZ, 0x3c, !PT ;  /* 0x80000000001e7812 */ /* 0x000fc600078e3cff */
[C---:B------:R-:W-:Y:S02]  /*05c0*/  DADD R14, R6.reuse, 1 ;  /* 0x3ff00000060e7429 */ /* 0x040fe40000000000 */
[----:B------:R-:W-:-:S04]  /*05d0*/  DADD R6, R6, -1 ;  /* 0xbff0000006067429 */ /* 0x000fc80000000000 */
[----:B------:R-:W0:Y:S02]  /*05e0*/  MUFU.RCP64H R9, R15 ;  /* 0x0000000f00097308 */ /* 0x000e240000001800 */
[----:B0-----:R-:W-:-:S08]  /*05f0*/  DFMA R10, -R14, R8, 1 ;  /* 0x3ff000000e0a742b */ /* 0x001fd00000000108 */
[----:B------:R-:W-:-:S08]  /*0600*/  DFMA R10, R10, R10, R10 ;  /* 0x0000000a0a0a722b */ /* 0x000fd0000000000a */
[----:B------:R-:W-:-:S08]  /*0610*/  DFMA R8, R8, R10, R8 ;  /* 0x0000000a0808722b */ /* 0x000fd00000000008 */
[----:B------:R-:W-:-:S08]  /*0620*/  DMUL R10, R6, R8 ;  /* 0x00000008060a7228 */ /* 0x000fd00000000000 */
[----:B------:R-:W-:-:S08]  /*0630*/  DFMA R10, R6, R8, R10 ;  /* 0x00000008060a722b */ /* 0x000fd0000000000a */
[----:B------:R-:W-:Y:S02]  /*0640*/  DMUL R12, R10, R10 ;  /* 0x0000000a0a0c7228 */ /* 0x000fe40000000000 */
[----:B------:R-:W-:-:S06]  /*0650*/  DADD R4, R6, -R10 ;  /* 0x0000000006047229 */ /* 0x000fcc000000080a */
[----:B------:R-:W-:Y:S01]  /*0660*/  DFMA R14, R12, UR6, R24 ;  /* 0x000000060c0e7c2b */ /* 0x000fe20008000018 */
[----:B------:R-:W-:Y:S01]  /*0670*/  UMOV UR6, 0x9f02676f ;  /* 0x9f02676f00067882 */ /* 0x000fe20000000000 */
[----:B------:R-:W-:Y:S01]  /*0680*/  UMOV UR7, 0x3ef3b266 ;  /* 0x3ef3b26600077882 */ /* 0x000fe20000000000 */
[----:B------:R-:W-:Y:S02]  /*0690*/  DADD R24, R4, R4 ;  /* 0x0000000004187229 */ /* 0x000fe40000000004 */
[----:B------:R-:W-:Y:S01]  /*06a0*/  DADD R4, R30, -UR8 ;  /* 0x800000081e047e29 */ /* 0x000fe20008000000 */
[----:B------:R-:W-:Y:S01]  /*06b0*/  UMOV UR8, 0xfefa39ef ;  /* 0xfefa39ef00087882 */ /* 0x000fe20000000000 */
[----:B------:R-:W-:Y:S01]  /*06c0*/  UMOV UR9, 0x3fe62e42 ;  /* 0x3fe62e4200097882 */ /* 0x000fe20000000000 */
[----:B------:R-:W-:Y:S01]  /*06d0*/  DFMA R14, R12, R14, UR6 ;  /* 0x000000060c0e7e2b */ /* 0x000fe2000800000e */
[----:B------:R-:W-:Y:S01]  /*06e0*/  UMOV UR6, 0xa9ab0956 ;  /* 0xa9ab095600067882 */ /* 0x000fe20000000000 */
[----:B------:R-:W-:Y:S01]  /*06f0*/  UMOV UR7, 0x3f1745cb ;  /* 0x3f1745cb00077882 */ /* 0x000fe20000000000 */
[----:B------:R-:W-:-:S02]  /*0700*/  DFMA R30, R6, -R10, R24 ;  /* 0x8000000a061e722b */ /* 0x000fc40000000018 */
        /* <DEDUP_REMOVED lines=27> */
.L_x_34:
[----:B------:R-:W-:Y:S01]  /*08c0*/  IMAD.MOV.U32 R4, RZ, RZ, 0x0 ;  /* 0x00000000ff047424 */ /* 0x000fe200078e00ff */
[----:B------:R-:W-:Y:S01]  /*08d0*/  LOP3.LUT P0, RZ, R9, 0x7fffffff, RZ, 0xc0, !PT ;  /* 0x7fffffff09ff7812 */ /* 0x000fe2000780c0ff */
[----:B------:R-:W-:-:S06]  /*08e0*/  IMAD.MOV.U32 R5, RZ, RZ, 0x7ff00000 ;  /* 0x7ff00000ff057424 */ /* 0x000fcc00078e00ff */
[----:B------:R-:W-:-:S10]  /*08f0*/  DFMA R4, R8, R4, +INF ;  /* 0x7ff000000804742b */ /* 0x000fd40000000004 */
[----:B------:R-:W-:Y:S02]  /*0900*/  FSEL R6, R4, RZ, P0 ;  /* 0x000000ff04067208 */ /* 0x000fe40000000000 */
[----:B------:R-:W-:-:S07]  /*0910*/  FSEL R7, R5, -QNAN , P0 ;  /* 0xfff0000005077808 */ /* 0x000fce0000000000 */
.L_x_35:
[----:B------:R-:W-:Y:S05]  /*0920*/  BSYNC.RECONVERGENT B0 ;  /* 0x0000000000007941 */ /* 0x000fea0003800200 */
.L_x_33:
        /* <DEDUP_REMOVED lines=19> */
[----:B-----5:R-:W-:Y:S05]  /*0a60*/  CALL.REL.NOINC `($__internal_2_$__cuda_sm20_dsqrt_rn_f64_mediumpath_v1) ;  /* 0x00000004004c7944 */ /* 0x020fea0003c00000 */
.L_x_37:
[----:B------:R-:W-:Y:S05]  /*0a70*/  BSYNC.RECONVERGENT B0 ;  /* 0x0000000000007941 */ /* 0x000fea0003800200 */
.L_x_36:
        /* <DEDUP_REMOVED lines=28> */
[----:B-----5:R-:W-:Y:S05]  /*0c40*/  CALL.REL.NOINC `($fhe_sample_gaussian_kernel$__internal_trig_reduction_slowpathd) ;  /* 0x0000000400907944 */ /* 0x020fea0003c00000 */
[----:B------:R-:W-:Y:S02]  /*0c50*/  IMAD.MOV.U32 R0, RZ, RZ, R6 ;  /* 0x000000ffff007224 */ /* 0x000fe400078e0006 */
[----:B------:R-:W-:Y:S02]  /*0c60*/  IMAD.MOV.U32 R2, RZ, RZ, R10 ;  /* 0x000000ffff027224 */ /* 0x000fe400078e000a */
[----:B------:R-:W-:-:S07]  /*0c70*/  IMAD.MOV.U32 R3, RZ, RZ, R11 ;  /* 0x000000ffff037224 */ /* 0x000fce00078e000b */
.L_x_41:
[----:B------:R-:W-:Y:S05]  /*0c80*/  BSYNC.RECONVERGENT B0 ;  /* 0x0000000000007941 */ /* 0x000fea0003800200 */
.L_x_40:
[----:B------:R-:W-:-:S07]  /*0c90*/  VIADD R0, R0, 0x1 ;  /* 0x0000000100007836 */ /* 0x000fce0000000000 */
.L_x_39:
[----:B------:R-:W-:Y:S05]  /*0ca0*/  BSYNC.RECONVERGENT B1 ;  /* 0x0000000000017941 */ /* 0x000fea0003800200 */
.L_x_38:
        /* <DEDUP_REMOVED lines=16> */
[C---:B------:R-:W-:Y:S01]  /*0db0*/  DFMA R4, R32.reuse, R4, R6 ;  /* 0x000000042004722b */ /* 0x040fe20000000006 */
[----:B------:R-:W0:Y:S07]  /*0dc0*/  LDC.64 R6, c[0x0][0x388] ;  /* 0x0000e200ff067b82 */ /* 0x000e2e0000000a00 */
[----:B---3--:R-:W-:-:S08]  /*0dd0*/  DFMA R4, R32, R4, R8 ;  /* 0x000000042004722b */ /* 0x008fd00000000008 */
[----:B------:R-:W-:-:S08]  /*0de0*/  DFMA R4, R32, R4, R10 ;  /* 0x000000042004722b */ /* 0x000fd0000000000a */
[----:B----4-:R-:W-:Y:S01]  /*0df0*/  DFMA R4, R32, R4, R12 ;  /* 0x000000042004722b */ /* 0x010fe2000000000c */
[----:B0-----:R-:W-:-:S07]  /*0e00*/  IMAD.WIDE.U32 R6, R29, 0x30, R6 ;  /* 0x000000301d067825 */ /* 0x001fce00078e0006 */
        /* <DEDUP_REMOVED lines=8> */
[----:B------:R-:W-:Y:S02]  /*0e90*/  FSEL R3, R5, R3, !P0 ;  /* 0x0000000305037208 */ /* 0x000fe40004000000 */
[----:B------:R-:W0:Y:S04]  /*0ea0*/  LDC.64 R4, c[0x0][0x380] ;  /* 0x0000e000ff047b82 */ /* 0x000e280000000a00 */
[----:B------:R-:W-:Y:S01]  /*0eb0*/  DMUL R24, R24, R2 ;  /* 0x0000000218187228 */ /* 0x000fe20000000000 */
[----:B------:R-:W-:Y:S02]  /*0ec0*/  IMAD.MOV.U32 R3, RZ, RZ, 0x3fe00000 ;  /* 0x3fe00000ff037424 */ /* 0x000fe400078e00ff */
[----:B------:R-:W-:-:S07]  /*0ed0*/  IMAD.MOV.U32 R2, RZ, RZ, RZ ;  /* 0x000000ffff027224 */ /* 0x000fce00078e00ff */
[----:B------:R-:W-:-:S06]  /*0ee0*/  LOP3.LUT R3, R3, 0x80000000, R25, 0xb8, !PT ;  /* 0x8000000003037812 */ /* 0x000fcc00078eb819 */
[----:B------:R-:W-:Y:S01]  /*0ef0*/  DADD.RZ R2, R24, R2 ;  /* 0x0000000018027229 */ /* 0x000fe2000000c002 */
[----:B0-----:R-:W-:-:S09]  /*0f00*/  IMAD.WIDE.U32 R4, R29, 0x8, R4 ;  /* 0x000000081d047825 */ /* 0x001fd200078e0004 */
[----:B------:R-:W0:Y:S02]  /*0f10*/  F2I.S64.F64.TRUNC R2, R2 ;  /* 0x0000000200027311 */ /* 0x000e24000030d900 */
[----:B0-----:R-:W-:Y:S04]  /*0f20*/  STG.E.64 desc[UR4][R4.64], R2 ;  /* 0x0000000204007986 */ /* 0x001fe8000c101b04 */
[----:B------:R-:W-:Y:S04]  /*0f30*/  STG.E.64 desc[UR4][R6.64], R26 ;  /* 0x0000001a06007986 */ /* 0x000fe8000c101b04 */
[----:B------:R-:W-:Y:S04]  /*0f40*/  STG.E.64 desc[UR4][R6.64+0x8], R18 ;  /* 0x0000081206007986 */ /* 0x000fe8000c101b04 */
[----:B------:R-:W-:Y:S04]  /*0f50*/  STG.E.64 desc[UR4][R6.64+0x10], R16 ;  /* 0x0000101006007986 */ /* 0x000fe8000c101b04 */
[----:B-----5:R-:W-:Y:S04]  /*0f60*/  STG.E.64 desc[UR4][R6.64+0x18], R20 ;  /* 0x0000181406007986 */ /* 0x020fe8000c101b04 */
[----:B------:R-:W-:Y:S04]  /*0f70*/  STG.E.64 desc[UR4][R6.64+0x28], R22 ;  /* 0x0000281606007986 */ /* 0x000fe8000c101b04 */
[----:B------:R-:W-:Y:S01]  /*0f80*/  STG.E desc[UR4][R6.64+0x20], R28 ;  /* 0x0000201c06007986 */ /* 0x000fe2000c101904 */
[----:B------:R-:W-:Y:S05]  /*0f90*/  EXIT ;  /* 0x000000000000794d */ /* 0x000fea0003800000 */
        .weak           $__internal_2_$__cuda_sm20_dsqrt_rn_f64_mediumpath_v1
        .type           $__internal_2_$__cuda_sm20_dsqrt_rn_f64_mediumpath_v1,@function
        .size           $__internal_2_$__cuda_sm20_dsqrt_rn_f64_mediumpath_v1,($fhe_sample_gaussian_kernel$__internal_trig_reduction_slowpathd - $__internal_2_$__cuda_sm20_dsqrt_rn_f64_mediumpath_v1)
$__internal_2_$__cuda_sm20_dsqrt_rn_f64_mediumpath_v1:
[----:B------:R-:W-:Y:S01]  /*0fa0*/  ISETP.GE.U32.AND P0, PT, R4, -0x3400000, PT ;  /* 0xfcc000000400780c */ /* 0x000fe20003f06070 */
[----:B------:R-:W-:Y:S01]  /*0fb0*/  BSSY.RECONVERGENT B1, `(.L_x_42) ;  /* 0x0000028000017945 */ /* 0x000fe20003800200 */
[----:B------:R-:W-:Y:S02]  /*0fc0*/  IMAD.MOV.U32 R4, RZ, RZ, R6 ;  /* 0x000000ffff047224 */ /* 0x000fe400078e0006 */
[----:B------:R-:W-:Y:S02]  /*0fd0*/  IMAD.MOV.U32 R5, RZ, RZ, R7 ;  /* 0x000000ffff057224 */ /* 0x000fe400078e0007 */
[----:B------:R-:W-:Y:S02]  /*0fe0*/  IMAD.MOV.U32 R12, RZ, RZ, R14 ;  /* 0x000000ffff0c7224 */ /* 0x000fe400078e000e */
[----:B------:R-:W-:Y:S02]  /*0ff0*/  IMAD.MOV.U32 R6, RZ, RZ, R10 ;  /* 0x000000ffff067224 */ /* 0x000fe400078e000a */
[----:B------:R-:W-:-:S03]  /*1000*/  IMAD.MOV.U32 R7, RZ, RZ, R11 ;  /* 0x000000ffff077224 */ /* 0x000fc600078e000b */
        /* <DEDUP_REMOVED lines=9> */
.L_x_43:
        /* <DEDUP_REMOVED lines=24> */
.L_x_45:
[----:B------:R-:W-:-:S11]  /*1220*/  DADD R6, R4, R4 ;  /* 0x0000000004067229 */ /* 0x000fd60000000004 */
.L_x_44:
[----:B------:R-:W-:Y:S05]  /*1230*/  BSYNC.RECONVERGENT B1 ;  /* 0x0000000000017941 */ /* 0x000fea0003800200 */
.L_x_42:
[----:B------:R-:W-:Y:S02]  /*1240*/  IMAD.MOV.U32 R4, RZ, RZ, R0 ;  /* 0x000000ffff047224 */ /* 0x000fe400078e0000 */
[----:B------:R-:W-:Y:S02]  /*1250*/  IMAD.MOV.U32 R5, RZ, RZ, 0x0 ;  /* 0x00000000ff057424 */ /* 0x000fe400078e00ff */
[----:B------:R-:W-:Y:S02]  /*1260*/  IMAD.MOV.U32 R24, RZ, RZ, R6 ;  /* 0x000000ffff187224 */ /* 0x000fe400078e0006 */
[----:B------:R-:W-:Y:S01]  /*1270*/  IMAD.MOV.U32 R25, RZ, RZ, R7 ;  /* 0x000000ffff197224 */ /* 0x000fe200078e0007 */
[----:B------:R-:W-:Y:S06]  /*1280*/  RET.REL.NODEC R4 `(fhe_sample_gaussian_kernel) ;  /* 0xffffffec045c7950 */ /* 0x000fec0003c3ffff */
        .type           $fhe_sample_gaussian_kernel$__internal_trig_reduction_slowpathd,@function
        .size           $fhe_sample_gaussian_kernel$__internal_trig_reduction_slowpathd,(.L_x_138 - $fhe_sample_gaussian_kernel$__internal_trig_reduction_slowpathd)
$fhe_sample_gaussian_kernel$__internal_trig_reduction_slowpathd:
        /* <DEDUP_REMOVED lines=26> */
.L_x_50:
        /* <DEDUP_REMOVED lines=29> */
.L_x_49:
[----:B------:R-:W-:-:S05]  /*1600*/  LOP3.LUT R4, R2, 0x7ff, RZ, 0xc0, !PT ;  /* 0x000007ff02047812 */ /* 0x000fca00078ec0ff */
[----:B------:R-:W-:-:S05]  /*1610*/  VIADD R4, R4, 0xfffffc00 ;  /* 0xfffffc0004047836 */ /* 0x000fca0000000000 */
[----:B------:R-:W-:Y:S02]  /*1620*/  SHF.R.U32.HI R5, RZ, 0x6, R4 ;  /* 0x00000006ff057819 */ /* 0x000fe40000011604 */
[----:B------:R-:W-:Y:S02]  /*1630*/  ISETP.GE.U32.AND P0, PT, R4, 0x80, PT ;  /* 0x000000800400780c */ /* 0x000fe40003f06070 */
[----:B------:R-:W-:-:S04]  /*1640*/  IADD3 R5, PT, PT, -R5, 0x13, RZ ;  /* 0x0000001305057810 */ /* 0x000fc80007ffe1ff */
[----:B------:R-:W-:-:S07]  /*1650*/  SEL R15, R5, 0x12, P0 ;  /* 0x00000012050f7807 */ /* 0x000fce0000000000 */
.L_x_48:
[----:B------:R-:W-:Y:S05]  /*1660*/  BSYNC.RECONVERGENT B2 ;  /* 0x0000000000027941 */ /* 0x000fea0003800200 */
.L_x_47:
        /* <DEDUP_REMOVED lines=14> */
[CC--:B---3--:R-:W-:Y:S02]  /*1750*/  @P0 SHF.L.U32 R15, R6.reuse, R35.reuse, RZ ;  /* 0x00000023060f0219 */ /* 0x0c8fe400000006ff */
[----:B0-----:R-:W-:Y:S02]  /*1760*/  @P0 SHF.R.U64 R8, R11, R2, R13 ;  /* 0x000000020b080219 */ /* 0x001fe4000000120d */
[--C-:B------:R-:W-:Y:S02]  /*1770*/  @P0 SHF.R.U32.HI R33, RZ, 0x1, R7.reuse ;  /* 0x00000001ff210819 */ /* 0x100fe40000011607 */
[C-C-:B------:R-:W-:Y:S02]  /*1780*/  @P0 SHF.R.U64 R31, R6.reuse, 0x1, R7.reuse ;  /* 0x00000001061f0819 */ /* 0x140fe40000001207 */
[----:B------:R-:W-:-:S02]  /*1790*/  @P0 SHF.L.U64.HI R10, R6, R35, R7 ;  /* 0x00000023060a0219 */ /* 0x000fc40000010207 */
[----:B------:R-:W-:Y:S02]  /*17a0*/  @P0 SHF.R.U32.HI R9, RZ, R2, R13 ;  /* 0x00000002ff090219 */ /* 0x000fe4000001160d */
[----:B------:R-:W-:Y:S02]  /*17b0*/  @P0 LOP3.LUT R6, R15, R8, RZ, 0xfc, !PT ;  /* 0x000000080f060212 */ /* 0x000fe400078efcff */
[----:B----4-:R-:W-:Y:S02]  /*17c0*/  @P0 SHF.L.U32 R11, R4, R35, RZ ;  /* 0x00000023040b0219 */ /* 0x010fe400000006ff */
[----:B------:R-:W-:Y:S02]  /*17d0*/  @P0 SHF.R.U64 R12, R31, R2, R33 ;  /* 0x000000021f0c0219 */ /* 0x000fe40000001221 */
[----:B------:R-:W-:Y:S01]  /*17e0*/  @P0 LOP3.LUT R7, R10, R9, RZ, 0xfc, !PT ;  /* 0x000000090a070212 */ /* 0x000fe200078efcff */
[----:B------:R-:W-:Y:S01]  /*17f0*/  IMAD.SHL.U32 R9, R6, 0x4, RZ ;  /* 0x0000000406097824 */ /* 0x000fe200078e00ff */
        /* <DEDUP_REMOVED lines=38> */
.L_x_52:
[----:B------:R-:W-:Y:S05]  /*1a60*/  BSYNC.RECONVERGENT B2 ;  /* 0x0000000000027941 */ /* 0x000fea0003800200 */
.L_x_51:
[----:B------:R-:W-:-:S04]  /*1a70*/  IMAD.WIDE.U32 R10, R7, 0x2168c235, RZ ;  /* 0x2168c235070a7825 */ /* 0x000fc800078e00ff */
        /* <DEDUP_REMOVED lines=22> */
[----:B------:R-:W-:-:S02]  /*1be0*/  SHF.R.U32.HI R9, RZ, 0x1e, R5 ;  /* 0x0000001eff097819 */ /* 0x000fc40000011605 */
[----:B------:R-:W-:Y:S01]  /*1bf0*/  SHF.R.U64 R10, R10, 0xa, R7 ;  /* 0x0000000a0a0a7819 */ /* 0x000fe20000001207 */
[----:B------:R-:W-:Y:S01]  /*1c00*/  IMAD.SHL.U32 R2, R2, 0x100000, RZ ;  /* 0x0010000002027824 */ /* 0x000fe200078e00ff */
[----:B------:R-:W-:Y:S02]  /*1c10*/  LEA.HI R6, R4, R9, RZ, 0x1 ;  /* 0x0000000904067211 */ /* 0x000fe400078f08ff */
[----:B------:R-:W-:Y:S02]  /*1c20*/  IADD3 R10, P2, PT, R10, 0x1, RZ ;  /* 0x000000010a0a7810 */ /* 0x000fe40007f5e0ff */
[----:B------:R-:W-:Y:S01]  /*1c30*/  @!P0 LOP3.LUT R3, R3, 0x80000000, RZ, 0x3c, !PT ;  /* 0x8000000003038812 */ /* 0x000fe200078e3cff */
[----:B------:R-:W-:Y:S01]  /*1c40*/  @P1 IMAD.MOV R6, RZ, RZ, -R6 ;  /* 0x000000ffff061224 */ /* 0x000fe200078e0a06 */
[----:B------:R-:W-:-:S04]  /*1c50*/  LEA.HI.X R7, R7, RZ, RZ, 0x16, P2 ;  /* 0x000000ff07077211 */ /* 0x000fc800010fb4ff */
[--C-:B------:R-:W-:Y:S02]  /*1c60*/  SHF.R.U64 R10, R10, 0x1, R7.reuse ;  /* 0x000000010a0a7819 */ /* 0x100fe40000001207 */
[----:B------:R-:W-:Y:S02]  /*1c70*/  SHF.R.U32.HI R5, RZ, 0x1, R7 ;  /* 0x00000001ff057819 */ /* 0x000fe40000011607 */
[----:B------:R-:W-:-:S04]  /*1c80*/  IADD3 R10, P2, P3, RZ, RZ, R10 ;  /* 0x000000ffff0a7210 */ /* 0x000fc80007b5e00a */
[----:B------:R-:W-:-:S04]  /*1c90*/  IADD3.X R2, PT, PT, R2, 0x3fe00000, R5, P2, P3 ;  /* 0x3fe0000002027810 */ /* 0x000fc800017e6405 */
[----:B------:R-:W-:-:S07]  /*1ca0*/  LOP3.LUT R13, R2, R3, RZ, 0xfc, !PT ;  /* 0x00000003020d7212 */ /* 0x000fce00078efcff */
.L_x_46:
[----:B------:R-:W-:Y:S02]  /*1cb0*/  IMAD.MOV.U32 R2, RZ, RZ, R0 ;  /* 0x000000ffff027224 */ /* 0x000fe400078e0000 */
[----:B------:R-:W-:Y:S02]  /*1cc0*/  IMAD.MOV.U32 R3, RZ, RZ, 0x0 ;  /* 0x00000000ff037424 */ /* 0x000fe400078e00ff */
[----:B------:R-:W-:Y:S02]  /*1cd0*/  IMAD.MOV.U32 R11, RZ, RZ, R13 ;  /* 0x000000ffff0b7224 */ /* 0x000fe400078e000d */
[----:B------:R-:W-:Y:S05]  /*1ce0*/  RET.REL.NODEC R2 `(fhe_sample_gaussian_kernel) ;  /* 0xffffffe002c47950 */ /* 0x000fea0003c3ffff */
.L_x_53:
        /* <DEDUP_REMOVED lines=9> */
.L_x_138:


//--------------------- .text.fhe_init_curand_kernel --------------------------
	.section	.text.fhe_init_curand_kernel,"ax",@progbits
	.align	128
        .global         fhe_init_curand_kernel
        .type           fhe_init_curand_kernel,@function
        .size           fhe_init_curand_kernel,(.L_x_149 - fhe_init_curand_kernel)
        .other          fhe_init_curand_kernel,@"STO_CUDA_ENTRY STV_DEFAULT"
fhe_init_curand_kernel:
.text.fhe_init_curand_kernel:
        /* <DEDUP_REMOVED lines=9> */
[----:B------:R-:W1:Y:S01]  /*0090*/  LDCU.64 UR4, c[0x0][0x358] ;  /* 0x00006b00ff0477ac */ /* 0x000e620008000a00 */
[----:B------:R-:W-:Y:S01]  /*00a0*/  ISETP.NE.AND P0, PT, R0, RZ, PT ;  /* 0x000000ff0000720c */ /* 0x000fe20003f05270 */
[----:B------:R-:W-:Y:S05]  /*00b0*/  BSSY.RECONVERGENT B0, `(.L_x_54) ;  /* 0x00000e0000007945 */ /* 0x000fea0003800200 */
[----:B------:R-:W2:Y:S01]  /*00c0*/  LDC.64 R6, c[0x0][0x380] ;  /* 0x0000e000ff067b82 */ /* 0x000ea20000000a00 */
[----:B0-----:R-:W-:Y:S02]  /*00d0*/  LOP3.LUT R2, R2, 0xaad26b49, RZ, 0x3c, !PT ;  /* 0xaad26b4902027812 */ /* 0x001fe400078e3cff */
[----:B------:R-:W-:-:S03]  /*00e0*/  LOP3.LUT R3, R3, 0xf7dcefdd, RZ, 0x3c, !PT ;  /* 0xf7dcefdd03037812 */ /* 0x000fc600078e3cff */
[----:B------:R-:W-:Y:S02]  /*00f0*/  IMAD R2, R2, 0x4182bed5, RZ ;  /* 0x4182bed502027824 */ /* 0x000fe400078e02ff */
[----:B------:R-:W-:Y:S02]  /*0100*/  IMAD R3, R3, -0x658354e5, RZ ;  /* 0x9a7cab1b03037824 */ /* 0x000fe400078e02ff */
[----:B--2---:R-:W-:Y:S01]  /*0110*/  IMAD.WIDE.U32 R6, R0, 0x30, R6 ;  /* 0x0000003000067825 */ /* 0x004fe200078e0006 */
[C---:B------:R-:W-:Y:S02]  /*0120*/  LOP3.LUT R8, R2.reuse, 0x159a55e5, RZ, 0x3c, !PT ;  /* 0x159a55e502087812 */ /* 0x040fe400078e3cff */
[C---:B------:R-:W-:Y:S01]  /*0130*/  IADD3 R4, PT, PT, R2.reuse, 0x64f0c9, R3 ;  /* 0x0064f0c902047810 */ /* 0x040fe20007ffe003 */
[C---:B------:R-:W-:Y:S01]  /*0140*/  VIADD R5, R2.reuse, 0x75bcd15 ;  /* 0x075bcd1502057836 */ /* 0x040fe20000000000 */
[----:B------:R-:W-:Y:S01]  /*0150*/  LOP3.LUT R10, R3, 0x5491333, RZ, 0x3c, !PT ;  /* 0x05491333030a7812 */ /* 0x000fe200078e3cff */
[----:B------:R-:W-:-:S02]  /*0160*/  VIADD R11, R2, 0x583f19 ;  /* 0x00583f19020b7836 */ /* 0x000fc40000000000 */
[----:B------:R-:W-:Y:S01]  /*0170*/  VIADD R9, R3, 0x1f123bb5 ;  /* 0x1f123bb503097836 */ /* 0x000fe20000000000 */
[----:B-1----:R0:W-:Y:S04]  /*0180*/  STG.E.64 desc[UR4][R6.64], R4 ;  /* 0x0000000406007986 */ /* 0x0021e8000c101b04 */
[----:B------:R0:W-:Y:S04]  /*0190*/  STG.E.64 desc[UR4][R6.64+0x8], R8 ;  /* 0x0000080806007986 */ /* 0x0001e8000c101b04 */
[----:B------:R0:W-:Y:S01]  /*01a0*/  STG.E.64 desc[UR4][R6.64+0x10], R10 ;  /* 0x0000100a06007986 */ /* 0x0001e2000c101b04 */
[----:B------:R-:W-:Y:S05]  /*01b0*/  @!P0 BRA `(.L_x_55) ;  /* 0x0000000c003c8947 */ /* 0x000fea0003800000 */
[----:B------:R-:W-:-:S07]  /*01c0*/  CS2R R12, SRZ ;  /* 0x00000000000c7805 */ /* 0x000fce000001ff00 */
.L_x_61:
[----:B-1----:R-:W-:Y:S01]  /*01d0*/  LOP3.LUT R2, R0, 0x3, RZ, 0xc0, !PT ;  /* 0x0000000300027812 */ /* 0x002fe200078ec0ff */
[----:B------:R-:W-:Y:S03]  /*01e0*/  BSSY.RECONVERGENT B1, `(.L_x_56) ;  /* 0x00000c6000017945 */ /* 0x000fe60003800200 */
[----:B------:R-:W-:-:S04]  /*01f0*/  ISETP.NE.U32.AND P0, PT, R2, RZ, PT ;  /* 0x000000ff0200720c */ /* 0x000fc80003f05070 */
[----:B------:R-:W-:-:S13]  /*0200*/  ISETP.NE.AND.EX P0, PT, RZ, RZ, PT, P0 ;  /* 0x000000ffff00720c */ /* 0x000fda0003f05300 */
[----:B------:R-:W-:Y:S05]  /*0210*/  @!P0 BRA `(.L_x_57) ;  /* 0x0000000c00088947 */ /* 0x000fea0003800000 */
[----:B0-----:R-:W0:Y:S01]  /*0220*/  LDC.64 R8, c[0x4][RZ] ;  /* 0x01000000ff087b82 */ /* 0x001e220000000a00 */
[----:B------:R-:W-:Y:S02]  /*0230*/  IMAD.MOV.U32 R14, RZ, RZ, RZ ;  /* 0x000000ffff0e7224 */ /* 0x000fe400078e00ff */
[----:B0-----:R-:W-:-:S07]  /*0240*/  IMAD.WIDE.U32 R8, R12, 0xc80, R8 ;  /* 0x00000c800c087825 */ /* 0x001fce00078e0008 */
.L_x_60:
[----:B-1----:R-:W-:Y:S01]  /*0250*/  IMAD.MOV.U32 R15, RZ, RZ, RZ ;  /* 0x000000ffff0f7224 */ /* 0x002fe200078e00ff */
[----:B------:R-:W-:Y:S01]  /*0260*/  CS2R R2, SRZ ;  /* 0x0000000000027805 */ /* 0x000fe2000001ff00 */
[----:B------:R-:W-:Y:S01]  /*0270*/  IMAD.MOV.U32 R17, RZ, RZ, RZ ;  /* 0x000000ffff117224 */ /* 0x000fe200078e00ff */
[----:B------:R-:W-:-:S07]  /*0280*/  CS2R R4, SRZ ;  /* 0x0000000000047805 */ /* 0x000fce000001ff00 */
.L_x_59:
[----:B------:R-:W-:-:S05]  /*0290*/  IMAD.WIDE.U32 R10, R17, 0x4, R6 ;  /* 0x00000004110a7825 */ /* 0x000fca00078e0006 */
[----:B------:R0:W5:Y:S01]  /*02a0*/  LDG.E R16, desc[UR4][R10.64+0x4] ;  /* 0x000004040a107981 */ /* 0x000162000c1e1900 */
[----:B------:R-:W-:-:S07]  /*02b0*/  IMAD.MOV.U32 R19, RZ, RZ, RZ ;  /* 0x000000ffff137224 */ /* 0x000fce00078e00ff */
.L_x_58:
[----:B-----5:R-:W-:Y:S01]  /*02c0*/  SHF.R.U32.HI R24, RZ, R19, R16 ;  /* 0x00000013ff187219 */ /* 0x020fe20000011610 */
[----:B0-----:R-:W-:-:S03]  /*02d0*/  IMAD.SHL.U32 R10, R17, 0x20, RZ ;  /* 0x00000020110a7824 */ /* 0x001fc600078e00ff */
[----:B------:R-:W-:Y:S01]  /*02e0*/  LOP3.LUT R11, R24, 0x1, RZ, 0xc0, !PT ;  /* 0x00000001180b7812 */ /* 0x000fe200078ec0ff */
[----:B------:R-:W-:-:S03]  /*02f0*/  IMAD.IADD R10, R10, 0x1, R19 ;  /* 0x000000010a0a7824 */ /* 0x000fc600078e0213 */
[----:B------:R-:W-:Y:S01]  /*0300*/  ISETP.NE.U32.AND P0, PT, R11, 0x1, PT ;  /* 0x000000010b00780c */ /* 0x000fe20003f05070 */
[----:B------:R-:W-:-:S03]  /*0310*/  IMAD R11, R10, 0x5, RZ ;  /* 0x000000050a0b7824 */ /* 0x000fc600078e02ff */
[----:B------:R-:W-:Y:S01]  /*0320*/  R2P PR, R24, 0x7e ;  /* 0x0000007e18007804 */ /* 0x000fe20000000000 */
[----:B------:R-:W-:-:S08]  /*0330*/  IMAD.WIDE.U32 R10, R11, 0x4, R8 ;  /* 0x000000040b0a7825 */ /* 0x000fd000078e0008 */
[----:B------:R-:W2:Y:S04]  /*0340*/  @!P0 LDG.E.CONSTANT R18, desc[UR4][R10.64] ;  /* 0x000000040a128981 */ /* 0x000ea8000c1e9900 */
[----:B------:R-:W3:Y:S04]  /*0350*/  @!P0 LDG.E.CONSTANT R20, desc[UR4][R10.64+0x10] ;  /* 0x000010040a148981 */ /* 0x000ee8000c1e9900 */
[----:B------:R-:W4:Y:S04]  /*0360*/  @P1 LDG.E.CONSTANT R22, desc[UR4][R10.64+0x14] ;  /* 0x000014040a161981 */ /* 0x000f28000c1e9900 */
[----:B------:R-:W4:Y:S04]  /*0370*/  @P2 LDG.E.CONSTANT R26, desc[UR4][R10.64+0x28] ;  /* 0x000028040a1a2981 */ /* 0x000f28000c1e9900 */
[----:B------:R-:W4:Y:S04]  /*0380*/  @!P0 LDG.E.CONSTANT R21, desc[UR4][R10.64+0x4] ;  /* 0x000004040a158981 */ /* 0x000f28000c1e9900 */
[----:B------:R-:W4:Y:S04]  /*0390*/  @!P0 LDG.E.CONSTANT R23, desc[UR4][R10.64+0xc] ;  /* 0x00000c040a178981 */ /* 0x000f28000c1e9900 */
[----:B------:R-:W4:Y:S04]  /*03a0*/  @P1 LDG.E.CONSTANT R25, desc[UR4][R10.64+0x18] ;  /* 0x000018040a191981 */ /* 0x000f28000c1e9900 */
[----:B------:R-:W4:Y:S04]  /*03b0*/  @P3 LDG.E.CONSTANT R28, desc[UR4][R10.64+0x3c] ;  /* 0x00003c040a1c3981 */ /* 0x000f28000c1e9900 */
[----:B------:R-:W4:Y:S01]  /*03c0*/  @P6 LDG.E.CONSTANT R27, desc[UR4][R10.64+0x7c] ;  /* 0x00007c040a1b6981 */ /* 0x000f22000c1e9900 */
[----:B--2---:R-:W-:-:S03]  /*03d0*/  @!P0 LOP3.LUT R15, R15, R18, RZ, 0x3c, !PT ;  /* 0x000000120f0f8212 */ /* 0x004fc600078e3cff */
[----:B------:R-:W2:Y:S01]  /*03e0*/  @!P0 LDG.E.CONSTANT R18, desc[UR4][R10.64+0x8] ;  /* 0x000008040a128981 */ /* 0x000ea2000c1e9900 */
[----:B---3--:R-:W-:-:S03]  /*03f0*/  @!P0 LOP3.LUT R3, R3, R20, RZ, 0x3c, !PT ;  /* 0x0000001403038212 */ /* 0x008fc600078e3cff */
[----:B------:R-:W3:Y:S01]  /*0400*/  @P1 LDG.E.CONSTANT R20, desc[UR4][R10.64+0x24] ;  /* 0x000024040a141981 */ /* 0x000ee2000c1e9900 */
[----:B----4-:R-:W-:-:S03]  /*0410*/  @P1 LOP3.LUT R15, R15, R22, RZ, 0x3c, !PT ;  /* 0x000000160f0f1212 */ /* 0x010fc600078e3cff */
[----:B------:R-:W4:Y:S01]  /*0420*/  @P2 LDG.E.CONSTANT R22, desc[UR4][R10.64+0x38] ;  /* 0x000038040a162981 */ /* 0x000f22000c1e9900 */
[----:B------:R-:W-:-:S03]  /*0430*/  @P2 LOP3.LUT R15, R15, R26, RZ, 0x3c, !PT ;  /* 0x0000001a0f0f2212 */ /* 0x000fc600078e3cff */
[----:B------:R-:W4:Y:S01]  /*0440*/  @P4 LDG.E.CONSTANT R26, desc[UR4][R10.64+0x50] ;  /* 0x000050040a1a4981 */ /* 0x000f22000c1e9900 */
[----:B------:R-:W-:-:S03]  /*0450*/  @!P0 LOP3.LUT R4, R4, R21, RZ, 0x3c, !PT ;  /* 0x0000001504048212 */ /* 0x000fc600078e3cff */
[----:B------:R-:W4:Y:S01]  /*0460*/  @P1 LDG.E.CONSTANT R21, desc[UR4][R10.64+0x20] ;  /* 0x000020040a151981 */ /* 0x000f22000c1e9900 */
[----:B------:R-:W-:-:S03]  /*0470*/  @!P0 LOP3.LUT R2, R2, R23, RZ, 0x3c, !PT ;  /* 0x0000001702028212 */ /* 0x000fc600078e3cff */
[----:B------:R-:W4:Y:S01]  /*0480*/  @P2 LDG.E.CONSTANT R23, desc[UR4][R10.64+0x2c] ;  /* 0x00002c040a172981 */ /* 0x000f22000c1e9900 */
[----:B------:R-:W-:-:S03]  /*0490*/  @P1 LOP3.LUT R4, R4, R25, RZ, 0x3c, !PT ;  /* 0x0000001904041212 */ /* 0x000fc600078e3cff */
[----:B------:R-:W4:Y:S01]  /*04a0*/  @P2 LDG.E.CONSTANT R25, desc[UR4][R10.64+0x34] ;  /* 0x000034040a192981 */ /* 0x000f22000c1e9900 */
[----:B--2---:R-:W-:-:S03]  /*04b0*/  @!P0 LOP3.LUT R5, R5, R18, RZ, 0x3c, !PT ;  /* 0x0000001205058212 */ /* 0x004fc600078e3cff */
[----:B------:R-:W2:Y:S01]  /*04c0*/  @P1 LDG.E.CONSTANT R18, desc[UR4][R10.64+0x1c] ;  /* 0x00001c040a121981 */ /* 0x000ea2000c1e9900 */
[----:B---3--:R-:W-:-:S03]  /*04d0*/  @P1 LOP3.LUT R3, R3, R20, RZ, 0x3c, !PT ;  /* 0x0000001403031212 */ /* 0x008fc600078e3cff */
[----:B------:R-:W3:Y:S01]  /*04e0*/  @P2 LDG.E.CONSTANT R20, desc[UR4][R10.64+0x30] ;  /* 0x000030040a142981 */ /* 0x000ee2000c1e9900 */
[----:B----4-:R-:W-:-:S03]  /*04f0*/  @P2 LOP3.LUT R3, R3, R22, RZ, 0x3c, !PT ;  /* 0x0000001603032212 */ /* 0x010fc600078e3cff */
[----:B------:R-:W4:Y:S01]  /*0500*/  @P3 LDG.E.CONSTANT R22, desc[UR4][R10.64+0x4c] ;  /* 0x00004c040a163981 */ /* 0x000f22000c1e9900 */
[----:B------:R-:W-:-:S04]  /*0510*/  @P3 LOP3.LUT R15, R15, R28, RZ, 0x3c, !PT ;  /* 0x0000001c0f0f3212 */ /* 0x000fc800078e3cff */
[----:B------:R-:W-:Y:S02]  /*0520*/  @P4 LOP3.LUT R15, R15, R26, RZ, 0x3c, !PT ;  /* 0x0000001a0f0f4212 */ /* 0x000fe400078e3cff */
[----:B------:R-:W-:Y:S01]  /*0530*/  @P1 LOP3.LUT R2, R2, R21, RZ, 0x3c, !PT ;  /* 0x0000001502021212 */ /* 0x000fe200078e3cff */
[----:B------:R-:W4:Y:S04]  /*0540*/  @P5 LDG.E.CONSTANT R26, desc[UR4][R10.64+0x64] ;  /* 0x000064040a1a5981 */ /* 0x000f28000c1e9900 */
[----:B------:R-:W4:Y:S01]  /*0550*/  @P3 LDG.E.CONSTANT R21, desc[UR4][R10.64+0x40] ;  /* 0x000040040a153981 */ /* 0x000f22000c1e9900 */
[----:B------:R-:W-:Y:S02]  /*0560*/  @P2 LOP3.LUT R4, R4, R23, RZ, 0x3c, !PT ;  /* 0x0000001704042212 */ /* 0x000fe400078e3cff */
[----:B------:R-:W-:Y:S01]  /*0570*/  @P2 LOP3.LUT R2, R2, R25, RZ, 0x3c, !PT ;  /* 0x0000001902022212 */ /* 0x000fe200078e3cff */
[----:B------:R-:W4:Y:S04]  /*0580*/  @P3 LDG.E.CONSTANT R23, desc[UR4][R10.64+0x48] ;  /* 0x000048040a173981 */ /* 0x000f28000c1e9900 */
[----:B------:R-:W4:Y:S01]  /*0590*/  @P4 LDG.E.CONSTANT R25, desc[UR4][R10.64+0x54] ;  /* 0x000054040a194981 */ /* 0x000f22000c1e9900 */
[----:B--2---:R-:W-:-:S03]  /*05a0*/  @P1 LOP3.LUT R5, R5, R18, RZ, 0x3c, !PT ;  /* 0x0000001205051212 */ /* 0x004fc600078e3cff */
[----:B------:R-:W2:Y:S01]  /*05b0*/  @P3 LDG.E.CONSTANT R18, desc[UR4][R10.64+0x44] ;  /* 0x000044040a123981 */ /* 0x000ea2000c1e9900 */
[----:B---3--:R-:W-:-:S03]  /*05c0*/  @P2 LOP3.LUT R5, R5, R20, RZ, 0x3c, !PT ;  /* 0x0000001405052212 */ /* 0x008fc600078e3cff */
[----:B------:R-:W3:Y:S01]  /*05d0*/  @P4 LDG.E.CONSTANT R20, desc[UR4][R10.64+0x58] ;  /* 0x000058040a144981 */ /* 0x000ee2000c1e9900 */
[----:B----4-:R-:W-:-:S03]  /*05e0*/  @P3 LOP3.LUT R3, R3, R22, RZ, 0x3c, !PT ;  /* 0x0000001603033212 */ /* 0x010fc600078e3cff */
[----:B------:R-:W4:Y:S01]  /*05f0*/  @P4 LDG.E.CONSTANT R22, desc[UR4][R10.64+0x60] ;  /* 0x000060040a164981 */ /* 0x000f22000c1e9900 */
[----:B------:R-:W-:Y:S02]  /*0600*/  LOP3.LUT P0, RZ, R24, 0x80, RZ, 0xc0, !PT ;  /* 0x0000008018ff7812 */ /* 0x000fe4000780c0ff */
[----:B------:R-:W-:Y:S02]  /*0610*/  @P5 LOP3.LUT R15, R15, R26, RZ, 0x3c, !PT ;  /* 0x0000001a0f0f5212 */ /* 0x000fe400078e3cff */
[----:B------:R-:W4:Y:S01]  /*0620*/  @P6 LDG.E.CONSTANT R26, desc[UR4][R10.64+0x78] ;  /* 0x000078040a1a6981 */ /* 0x000f22000c1e9900 */
[----:B------:R-:W-:-:S03]  /*0630*/  @P3 LOP3.LUT R4, R4, R21, RZ, 0x3c, !PT ;  /* 0x0000001504043212 */ /* 0x000fc600078e3cff */
[----:B------:R-:W4:Y:S01]  /*0640*/  @P4 LDG.E.CONSTANT R21, desc[UR4][R10.64+0x5c] ;  /* 0x00005c040a154981 */ /* 0x000f22000c1e9900 */
[----:B------:R-:W-:-:S03]  /*0650*/  @P3 LOP3.LUT R2, R2, R23, RZ, 0x3c, !PT ;  /* 0x0000001702023212 */ /* 0x000fc600078e3cff */
[----:B------:R-:W4:Y:S01]  /*0660*/  @P5 LDG.E.CONSTANT R23, desc[UR4][R10.64+0x68] ;  /* 0x000068040a175981 */ /* 0x000f22000c1e9900 */
[----:B------:R-:W-:-:S03]  /*0670*/  @P4 LOP3.LUT R4, R4, R25, RZ, 0x3c, !PT ;  /* 0x0000001904044212 */ /* 0x000fc600078e3cff */
[----:B------:R-:W4:Y:S01]  /*0680*/  @P5 LDG.E.CONSTANT R25, desc[UR4][R10.64+0x70] ;  /* 0x000070040a195981 */ /* 0x000f22000c1e9900 */
[----:B--2---:R-:W-:-:S03]  /*0690*/  @P3 LOP3.LUT R5, R5, R18, RZ, 0x3c, !PT ;  /* 0x0000001205053212 */ /* 0x004fc600078e3cff */
[----:B------:R-:W2:Y:S01]  /*06a0*/  @P5 LDG.E.CONSTANT R18, desc[UR4][R10.64+0x6c] ;  /* 0x00006c040a125981 */ /* 0x000ea2000c1e9900 */
[----:B---3--:R-:W-:-:S03]  /*06b0*/  @P4 LOP3.LUT R5, R5, R20, RZ, 0x3c, !PT ;  /* 0x0000001405054212 */ /* 0x008fc600078e3cff */
[----:B------:R-:W3:Y:S01]  /*06c0*/  @P5 LDG.E.CONSTANT R20, desc[UR4][R10.64+0x74] ;  /* 0x000074040a145981 */ /* 0x000ee2000c1e9900 */
[----:B----4-:R-:W-:-:S03]  /*06d0*/  @P4 LOP3.LUT R3, R3, R22, RZ, 0x3c, !PT ;  /* 0x0000001603034212 */ /* 0x010fc600078e3cff */
[----:B------:R-:W4:Y:S01]  /*06e0*/  @P0 LDG.E.CONSTANT R22, desc[UR4][R10.64+0x8c] ;  /* 0x00008c040a160981 */ /* 0x000f22000c1e9900 */
[----:B------:R-:W-:-:S03]  /*06f0*/  @P6 LOP3.LUT R15, R15, R26, RZ, 0x3c, !PT ;  /* 0x0000001a0f0f6212 */ /* 0x000fc600078e3cff */
        /* <DEDUP_REMOVED lines=13> */
[----:B------:R-:W-:Y:S02]  /*07d0*/  @P6 LOP3.LUT R4, R4, R27, RZ, 0x3c, !PT ;  /* 0x0000001b04046212 */ /* 0x000fe400078e3cff */
[----:B------:R-:W-:Y:S02]  /*07e0*/  @P6 LOP3.LUT R2, R2, R21, RZ, 0x3c, !PT ;  /* 0x0000001502026212 */ /* 0x000fe400078e3cff */
[----:B------:R-:W-:Y:S02]  /*07f0*/  @P0 LOP3.LUT R4, R4, R23, RZ, 0x3c, !PT ;  /* 0x0000001704040212 */ /* 0x000fe400078e3cff */
[----:B------:R-:W-:Y:S02]  /*0800*/  @P0 LOP3.LUT R2, R2, R25, RZ, 0x3c, !PT ;  /* 0x0000001902020212 */ /* 0x000fe400078e3cff */
[----:B--2---:R-:W-:Y:S02]  /*0810*/  @P6 LOP3.LUT R5, R5, R18, RZ, 0x3c, !PT ;  /* 0x0000001205056212 */ /* 0x004fe400078e3cff */
[----:B---3--:R-:W-:-:S02]  /*0820*/  @P6 LOP3.LUT R3, R3, R20, RZ, 0x3c, !PT ;  /* 0x0000001403036212 */ /* 0x008fc400078e3cff */
[----:B----4-:R-:W-:Y:S02]  /*0830*/  @P0 LOP3.LUT R5, R5, R22, RZ, 0x3c, !PT ;  /* 0x0000001605050212 */ /* 0x010fe400078e3cff */
[----:B------:R-:W-:Y:S02]  /*0840*/  @P0 LOP3.LUT R3, R3, R26, RZ, 0x3c, !PT ;  /* 0x0000001a03030212 */ /* 0x000fe400078e3cff */
[----:B------:R-:W-:-:S13]  /*0850*/  R2P PR, R24.B1, 0x7f ;  /* 0x0000007f18007804 */ /* 0x000fda0000001000 */
[----:B------:R-:W2:Y:S04]  /*0860*/  @P0 LDG.E.CONSTANT R18, desc[UR4][R10.64+0xa0] ;  /* 0x0000a0040a120981 */ /* 0x000ea8000c1e9900 */
[----:B------:R-:W3:Y:S04]  /*0870*/  @P1 LDG.E.CONSTANT R22, desc[UR4][R10.64+0xb4] ;  /* 0x0000b4040a161981 */ /* 0x000ee8000c1e9900 */
[----:B------:R-:W4:Y:S04]  /*0880*/  @P2 LDG.E.CONSTANT R26, desc[UR4][R10.64+0xc8] ;  /* 0x0000c8040a1a2981 */ /* 0x000f28000c1e9900 */
[----:B------:R-:W4:Y:S04]  /*0890*/  @P3 LDG.E.CONSTANT R28, desc[UR4][R10.64+0xdc] ;  /* 0x0000dc040a1c3981 */ /* 0x000f28000c1e9900 */
[----:B------:R-:W4:Y:S04]  /*08a0*/  @P0 LDG.E.CONSTANT R23, desc[UR4][R10.64+0xa4] ;  /* 0x0000a4040a170981 */ /* 0x000f28000c1e9900 */
[----:B------:R-:W4:Y:S04]  /*08b0*/  @P0 LDG.E.CONSTANT R20, desc[UR4][R10.64+0xa8] ;  /* 0x0000a8040a140981 */ /* 0x000f28000c1e9900 */
[----:B------:R-:W4:Y:S04]  /*08c0*/  @P4 LDG.E.CONSTANT R25, desc[UR4][R10.64+0xf0] ;  /* 0x0000f0040a194981 */ /* 0x000f28000c1e9900 */
        /* <DEDUP_REMOVED lines=21> */
[----:B------:R-:W-:Y:S02]  /*0a20*/  LOP3.LUT P0, RZ, R24, 0x8000, RZ, 0xc0, !PT ;  /* 0x0000800018ff7812 */ /* 0x000fe4000780c0ff */
[----:B----4-:R-:W-:Y:S01]  /*0a30*/  @P5 LOP3.LUT R15, R15, R26, RZ, 0x3c, !PT ;  /* 0x0000001a0f0f5212 */ /* 0x010fe200078e3cff */
[----:B------:R-:W4:Y:S04]  /*0a40*/  @P3 LDG.E.CONSTANT R24, desc[UR4][R10.64+0xe4] ;  /* 0x0000e4040a183981 */ /* 0x000f28000c1e9900 */
[----:B------:R-:W2:Y:S01]  /*0a50*/  @P6 LDG.E.CONSTANT R26, desc[UR4][R10.64+0x118] ;  /* 0x000118040a1a6981 */ /* 0x000ea2000c1e9900 */
        /* <DEDUP_REMOVED lines=8> */
[----:B---3--:R-:W-:-:S03]  /*0ae0*/  @P2 LOP3.LUT R3, R3, R22, RZ, 0x3c, !PT ;  /* 0x0000001603032212 */ /* 0x008fc600078e3cff */
[----:B------:R-:W3:Y:S01]  /*0af0*/  @P4 LDG.E.CONSTANT R22, desc[UR4][R10.64+0x100] ;  /* 0x000100040a164981 */ /* 0x000ee2000c1e9900 */
[----:B--2---:R-:W-:-:S03]  /*0b00*/  @P6 LOP3.LUT R15, R15, R26, RZ, 0x3c, !PT ;  /* 0x0000001a0f0f6212 */ /* 0x004fc600078e3cff */
[----:B------:R-:W2:Y:S01]  /*0b10*/  @P0 LDG.E.CONSTANT R26, desc[UR4][R10.64+0x12c] ;  /* 0x00012c040a1a0981 */ /* 0x000ea2000c1e9900 */
[----:B----4-:R-:W-:-:S03]  /*0b20*/  @P2 LOP3.LUT R2, R2, R23, RZ, 0x3c, !PT ;  /* 0x0000001702022212 */ /* 0x010fc600078e3cff */
[----:B------:R-:W4:Y:S01]  /*0b30*/  @P4 LDG.E.CONSTANT R23, desc[UR4][R10.64+0xfc] ;  /* 0x0000fc040a174981 */ /* 0x000f22000c1e9900 */
[----:B------:R-:W-:-:S03]  /*0b40*/  @P2 LOP3.LUT R5, R5, R20, RZ, 0x3c, !PT ;  /* 0x0000001405052212 */ /* 0x000fc600078e3cff */
[----:B------:R-:W4:Y:S01]  /*0b50*/  @P4 LDG.E.CONSTANT R20, desc[UR4][R10.64+0xf8] ;  /* 0x0000f8040a144981 */ /* 0x000f22000c1e9900 */
[----:B------:R-:W-:Y:S02]  /*0b60*/  @P3 LOP3.LUT R2, R2, R27, RZ, 0x3c, !PT ;  /* 0x0000001b02023212 */ /* 0x000fe400078e3cff */
[----:B------:R-:W-:Y:S01]  /*0b70*/  @P3 LOP3.LUT R4, R4, R25, RZ, 0x3c, !PT ;  /* 0x0000001904043212 */ /* 0x000fe200078e3cff */
[----:B------:R-:W4:Y:S01]  /*0b80*/  @P5 LDG.E.CONSTANT R27, desc[UR4][R10.64+0x110] ;  /* 0x000110040a1b5981 */ /* 0x000f22000c1e9900 */
[----:B------:R-:W-:-:S03]  /*0b90*/  @P3 LOP3.LUT R5, R5, R24, RZ, 0x3c, !PT ;  /* 0x0000001805053212 */ /* 0x000fc600078e3cff */
[----:B------:R-:W4:Y:S04]  /*0ba0*/  @P5 LDG.E.CONSTANT R25, desc[UR4][R10.64+0x108] ;  /* 0x000108040a195981 */ /* 0x000f28000c1e9900 */
        /* <DEDUP_REMOVED lines=19> */
[----:B------:R-:W-:-:S05]  /*0ce0*/  VIADD R19, R19, 0x10 ;  /* 0x0000001013137836 */ /* 0x000fca0000000000 */
[----:B------:R-:W-:Y:S02]  /*0cf0*/  ISETP.NE.AND P1, PT, R19, 0x20, PT ;  /* 0x000000201300780c */ /* 0x000fe40003f25270 */
[----:B------:R-:W-:Y:S02]  /*0d00*/  @P5 LOP3.LUT R3, R3, R18, RZ, 0x3c, !PT ;  /* 0x0000001203035212 */ /* 0x000fe400078e3cff */
[----:B------:R-:W-:Y:S02]  /*0d10*/  @P6 LOP3.LUT R4, R4, R21, RZ, 0x3c, !PT ;  /* 0x0000001504046212 */ /* 0x000fe400078e3cff */
[----:B---3--:R-:W-:-:S04]  /*0d20*/  @P6 LOP3.LUT R3, R3, R22, RZ, 0x3c, !PT ;  /* 0x0000001603036212 */ /* 0x008fc800078e3cff */
[----:B--2---:R-:W-:Y:S02]  /*0d30*/  @P0 LOP3.LUT R3, R3, R26, RZ, 0x3c, !PT ;  /* 0x0000001a03030212 */ /* 0x004fe400078e3cff */
[----:B----4-:R-:W-:Y:S02]  /*0d40*/  @P6 LOP3.LUT R2, R2, R23, RZ, 0x3c, !PT ;  /* 0x0000001702026212 */ /* 0x010fe400078e3cff */
[----:B------:R-:W-:Y:S02]  /*0d50*/  @P6 LOP3.LUT R5, R5, R20, RZ, 0x3c, !PT ;  /* 0x0000001405056212 */ /* 0x000fe400078e3cff */
[----:B------:R-:W-:Y:S02]  /*0d60*/  @P0 LOP3.LUT R2, R2, R27, RZ, 0x3c, !PT ;  /* 0x0000001b02020212 */ /* 0x000fe400078e3cff */
[----:B------:R-:W-:Y:S02]  /*0d70*/  @P0 LOP3.LUT R4, R4, R25, RZ, 0x3c, !PT ;  /* 0x0000001904040212 */ /* 0x000fe400078e3cff */
[----:B------:R-:W-:Y:S01]  /*0d80*/  @P0 LOP3.LUT R5, R5, R24, RZ, 0x3c, !PT ;  /* 0x0000001805050212 */ /* 0x000fe200078e3cff */
[----:B------:R-:W-:Y:S06]  /*0d90*/  @P1 BRA `(.L_x_58) ;  /* 0xfffffff400481947 */ /* 0x000fec000383ffff */
[----:B------:R-:W-:-:S05]  /*0da0*/  VIADD R17, R17, 0x1 ;  /* 0x0000000111117836 */ /* 0x000fca0000000000 */
[----:B------:R-:W-:-:S13]  /*0db0*/  ISETP.NE.AND P0, PT, R17, 0x5, PT ;  /* 0x000000051100780c */ /* 0x000fda0003f05270 */
[----:B------:R-:W-:Y:S05]  /*0dc0*/  @P0 BRA `(.L_x_59) ;  /* 0xfffffff400300947 */ /* 0x000fea000383ffff */
[----:B------:R1:W-:Y:S01]  /*0dd0*/  STG.E.64 desc[UR4][R6.64+0x8], R4 ;  /* 0x0000080406007986 */ /* 0x0003e2000c101b04 */
[----:B------:R-:W-:Y:S01]  /*0de0*/  VIADD R14, R14, 0x1 ;  /* 0x000000010e0e7836 */ /* 0x000fe20000000000 */
[----:B------:R-:W-:Y:S02]  /*0df0*/  LOP3.LUT R11, R0, 0x3, RZ, 0xc0, !PT ;  /* 0x00000003000b7812 */ /* 0x000fe400078ec0ff */
[----:B------:R1:W-:Y:S02]  /*0e00*/  STG.E.64 desc[UR4][R6.64+0x10], R2 ;  /* 0x0000100206007986 */ /* 0x0003e4000c101b04 */
[----:B------:R-:W-:Y:S02]  /*0e10*/  ISETP.GE.U32.AND P0, PT, R14, R11, PT ;  /* 0x0000000b0e00720c */ /* 0x000fe40003f06070 */
[----:B------:R1:W-:Y:S11]  /*0e20*/  STG.E desc[UR4][R6.64+0x4], R15 ;  /* 0x0000040f06007986 */ /* 0x0003f6000c101904 */
[----:B------:R-:W-:Y:S05]  /*0e30*/  @!P0 BRA `(.L_x_60) ;  /* 0xfffffff400048947 */ /* 0x000fea000383ffff */
.L_x_57:
[----:B------:R-:W-:Y:S05]  /*0e40*/  BSYNC.RECONVERGENT B1 ;  /* 0x0000000000017941 */ /* 0x000fea0003800200 */
.L_x_56:
[----:B------:R-:W-:Y:S01]  /*0e50*/  ISETP.GT.U32.AND P0, PT, R0, 0x3, PT ;  /* 0x000000030000780c */ /* 0x000fe20003f04070 */
[----:B------:R-:W-:Y:S01]  /*0e60*/  VIADD R12, R12, 0x1 ;  /* 0x000000010c0c7836 */ /* 0x000fe20000000000 */
[--C-:B------:R-:W-:Y:S02]  /*0e70*/  SHF.R.U64 R0, R0, 0x2, R13.reuse ;  /* 0x0000000200007819 */ /* 0x100fe4000000120d */
[----:B------:R-:W-:Y:S02]  /*0e80*/  ISETP.GT.U32.AND.EX P0, PT, R13, RZ, PT, P0 ;  /* 0x000000ff0d00720c */ /* 0x000fe40003f04100 */
[----:B------:R-:W-:-:S11]  /*0e90*/  SHF.R.U32.HI R13, RZ, 0x2, R13 ;  /* 0x00000002ff0d7819 */ /* 0x000fd6000001160d */
[----:B------:R-:W-:Y:S05]  /*0ea0*/  @P0 BRA `(.L_x_61) ;  /* 0xfffffff000c80947 */ /* 0x000fea000383ffff */
.L_x_55:
[----:B------:R-:W-:Y:S05]  /*0eb0*/  BSYNC.RECONVERGENT B0 ;  /* 0x0000000000007941 */ /* 0x000fea0003800200 */
.L_x_54:
[----:B------:R-:W-:Y:S04]  /*0ec0*/  STG.E.64 desc[UR4][R6.64+0x18], RZ ;  /* 0x000018ff06007986 */ /* 0x000fe8000c101b04 */
[----:B------:R-:W-:Y:S04]  /*0ed0*/  STG.E desc[UR4][R6.64+0x20], RZ ;  /* 0x000020ff06007986 */ /* 0x000fe8000c101904 */
[----:B------:R-:W-:Y:S01]  /*0ee0*/  STG.E.64 desc[UR4][R6.64+0x28], RZ ;  /* 0x000028ff06007986 */ /* 0x000fe2000c101b04 */
[----:B------:R-:W-:Y:S05]  /*0ef0*/  EXIT ;  /* 0x000000000000794d */ /* 0x000fea0003800000 */
.L_x_62:
        /* <DEDUP_REMOVED lines=16> */
.L_x_149:


//--------------------- .text.fhe_decode_bits_kernel --------------------------
	.section	.text.fhe_decode_bits_kernel,"ax",@progbits
	.align	128
        .global         fhe_decode_bits_kernel
        .type           fhe_decode_bits_kernel,@function
        .size           fhe_decode_bits_kernel,(.L_x_139 - fhe_decode_bits_kernel)
        .other          fhe_decode_bits_kernel,@"STO_CUDA_ENTRY STV_DEFAULT"
fhe_decode_bits_kernel:
.text.fhe_decode_bits_kernel:
        /* <DEDUP_REMOVED lines=10> */
[----:B------:R-:W2:Y:S01]  /*00a0*/  LDCU UR4, c[0x0][0x39c] ;  /* 0x00007380ff0477ac */ /* 0x000ea20008000800 */
[----:B0-----:R-:W-:-:S06]  /*00b0*/  IMAD.WIDE.U32 R2, R0, 0x8, R2 ;  /* 0x0000000800027825 */ /* 0x001fcc00078e0002 */
[----:B-1----:R-:W2:Y:S01]  /*00c0*/  LDG.E.64.CONSTANT R2, desc[UR6][R2.64] ;  /* 0x0000000602027981 */ /* 0x002ea2000c1e9b00 */
[----:B------:R-:W-:Y:S01]  /*00d0*/  BSSY.RECONVERGENT B0, `(.L_x_63) ;  /* 0x000001a000007945 */ /* 0x000fe20003800200 */
[----:B--2---:R-:W-:-:S04]  /*00e0*/  LOP3.LUT R4, R3, UR4, RZ, 0xfc, !PT ;  /* 0x0000000403047c12 */ /* 0x004fc8000f8efcff */
[----:B------:R-:W-:-:S13]  /*00f0*/  ISETP.NE.U32.AND P0, PT, R4, RZ, PT ;  /* 0x000000ff0400720c */ /* 0x000fda0003f05070 */
[----:B------:R-:W-:Y:S05]  /*0100*/  @P0 BRA `(.L_x_64) ;  /* 0x0000000000500947 */ /* 0x000fea0003800000 */
[----:B------:R-:W0:Y:S02]  /*0110*/  LDCU UR4, c[0x0][0x398] ;  /* 0x00007300ff0477ac */ /* 0x000e240008000800 */
[----:B0-----:R-:W0:Y:S01]  /*0120*/  I2F.U32.RP R3, UR4 ;  /* 0x0000000400037d06 */ /* 0x001e220008209000 */
[----:B------:R-:W-:-:S07]  /*0130*/  ISETP.NE.U32.AND P1, PT, RZ, UR4, PT ;  /* 0x00000004ff007c0c */ /* 0x000fce000bf25070 */
[----:B0-----:R-:W0:Y:S02]  /*0140*/  MUFU.RCP R3, R3 ;  /* 0x0000000300037308 */ /* 0x001e240000001000 */
[----:B0-----:R-:W-:Y:S02]  /*0150*/  VIADD R4, R3, 0xffffffe ;  /* 0x0ffffffe03047836 */ /* 0x001fe40000000000 */
[----:B------:R-:W-:-:S04]  /*0160*/  IMAD.MOV.U32 R3, RZ, RZ, RZ ;  /* 0x000000ffff037224 */ /* 0x000fc800078e00ff */
[----:B------:R0:W1:Y:S02]  /*0170*/  F2I.FTZ.U32.TRUNC.NTZ R5, R4 ;  /* 0x0000000400057305 */ /* 0x000064000021f000 */
[----:B0-----:R-:W-:Y:S02]  /*0180*/  HFMA2 R4, -RZ, RZ, 0, 0 ;  /* 0x00000000ff047431 */ /* 0x001fe400000001ff */
[----:B-1----:R-:W-:-:S04]  /*0190*/  IMAD.MOV R7, RZ, RZ, -R5 ;  /* 0x000000ffff077224 */ /* 0x002fc800078e0a05 */
        /* <DEDUP_REMOVED lines=8> */
[----:B------:R-:W-:Y:S02]  /*0220*/  @P0 IADD3 R2, PT, PT, R2, -UR4, RZ ;  /* 0x8000000402020c10 */ /* 0x000fe4000fffe0ff */
[----:B------:R-:W-:Y:S01]  /*0230*/  @!P1 LOP3.LUT R2, RZ, UR4, RZ, 0x33, !PT ;  /* 0x00000004ff029c12 */ /* 0x000fe2000f8e33ff */
[----:B------:R-:W-:Y:S06]  /*0240*/  BRA `(.L_x_65) ;  /* 0x0000000000087947 */ /* 0x000fec0003800000 */
.L_x_64:
[----:B------:R-:W-:-:S07]  /*0250*/  MOV R6, 0x270 ;  /* 0x0000027000067802 */ /* 0x000fce0000000f00 */
[----:B------:R-:W-:Y:S05]  /*0260*/  CALL.REL.NOINC `($__internal_3_$__cuda_sm20_rem_u64) ;  /* 0x0000000000387944 */ /* 0x000fea0003c00000 */
.L_x_65:
[----:B------:R-:W-:Y:S05]  /*0270*/  BSYNC.RECONVERGENT B0 ;  /* 0x0000000000007941 */ /* 0x000fea0003800200 */
.L_x_63:
[----:B------:R-:W0:Y:S01]  /*0280*/  LDCU.64 UR4, c[0x0][0x398] ;  /* 0x00007300ff0477ac */ /* 0x000e220008000a00 */
[----:B------:R-:W1:Y:S01]  /*0290*/  LDC.64 R4, c[0x0][0x380] ;  /* 0x0000e000ff047b82 */ /* 0x000e620000000a00 */
[----:B------:R-:W0:Y:S02]  /*02a0*/  LDCU.64 UR8, c[0x0][0x3a0] ;  /* 0x00007400ff0877ac */ /* 0x000e240008000a00 */
[----:B0-----:R-:W-:Y:S02]  /*02b0*/  UIADD3 UR4, UP0, UPT, UR4, -UR8, URZ ;  /* 0x8000000804047290 */ /* 0x001fe4000ff1e0ff */
[C---:B------:R-:W-:Y:S02]  /*02c0*/  ISETP.GT.U32.AND P1, PT, R2.reuse, UR8, PT ;  /* 0x0000000802007c0c */ /* 0x040fe4000bf24070 */
[----:B------:R-:W-:Y:S02]  /*02d0*/  UIADD3.X UR5, UPT, UPT, UR5, ~UR9, URZ, UP0, !UPT ;  /* 0x8000000905057290 */ /* 0x000fe400087fe4ff */
[----:B------:R-:W-:-:S04]  /*02e0*/  ISETP.GE.U32.AND P0, PT, R2, UR4, PT ;  /* 0x0000000402007c0c */ /* 0x000fc8000bf06070 */
[----:B------:R-:W-:-:S04]  /*02f0*/  ISETP.GE.U32.AND.EX P0, PT, R3, UR5, PT, P0 ;  /* 0x0000000503007c0c */ /* 0x000fc8000bf06100 */
[----:B------:R-:W-:Y:S01]  /*0300*/  ISETP.GT.U32.AND.EX P0, PT, R3, UR9, !P0, P1 ;  /* 0x0000000903007c0c */ /* 0x000fe2000c704110 */
[----:B-1----:R-:W-:-:S03]  /*0310*/  IMAD.WIDE.U32 R2, R0, 0x4, R4 ;  /* 0x0000000400027825 */ /* 0x002fc600078e0004 */
[----:B------:R-:W-:-:S05]  /*0320*/  SEL R5, RZ, 0x1, !P0 ;  /* 0x00000001ff057807 */ /* 0x000fca0004000000 */
[----:B------:R-:W-:Y:S01]  /*0330*/  STG.E desc[UR6][R2.64], R5 ;  /* 0x0000000502007986 */ /* 0x000fe2000c101906 */
[----:B------:R-:W-:Y:S05]  /*0340*/  EXIT ;  /* 0x000000000000794d */ /* 0x000fea0003800000 */
        .weak           $__internal_3_$__cuda_sm20_rem_u64
        .type           $__internal_3_$__cuda_sm20_rem_u64,@function
        .size           $__internal_3_$__cuda_sm20_rem_u64,(.L_x_139 - $__internal_3_$__cuda_sm20_rem_u64)
$__internal_3_$__cuda_sm20_rem_u64:
[----:B------:R-:W0:Y:S01]  /*0350*/  LDCU.64 UR4, c[0x0][0x398] ;  /* 0x00007300ff0477ac */ /* 0x000e220008000a00 */
[----:B------:R-:W1:Y:S01]  /*0360*/  LDC.64 R4, c[0x0][0x398] ;  /* 0x0000e600ff047b82 */ /* 0x000e620000000a00 */
[----:B0-----:R-:W0:Y:S08]  /*0370*/  I2F.U64.RP R7, UR4 ;  /* 0x0000000400077d12 */ /* 0x001e300008309000 */
[----:B0-----:R-:W0:Y:S02]  /*0380*/  MUFU.RCP R7, R7 ;  /* 0x0000000700077308 */ /* 0x001e240000001000 */
[----:B0-----:R-:W-:-:S06]  /*0390*/  IADD3 R8, PT, PT, R7, 0x1ffffffe, RZ ;  /* 0x1ffffffe07087810 */ /* 0x001fcc0007ffe0ff */
[----:B------:R-:W1:Y:S02]  /*03a0*/  F2I.U64.TRUNC R8, R8 ;  /* 0x0000000800087311 */ /* 0x000e64000020d800 */
[----:B-1----:R-:W-:-:S04]  /*03b0*/  IMAD.WIDE.U32 R10, R8, R4, RZ ;  /* 0x00000004080a7225 */ /* 0x002fc800078e00ff */
[----:B------:R-:W-:Y:S01]  /*03c0*/  IMAD R11, R8, R5, R11 ;  /* 0x00000005080b7224 */ /* 0x000fe200078e020b */
[----:B------:R-:W-:-:S03]  /*03d0*/  IADD3 R13, P0, PT, RZ, -R10, RZ ;  /* 0x8000000aff0d7210 */ /* 0x000fc60007f1e0ff */
[----:B------:R-:W-:Y:S02]  /*03e0*/  IMAD R11, R9, R4, R11 ;  /* 0x00000004090b7224 */ /* 0x000fe400078e020b */
[----:B------:R-:W-:-:S04]  /*03f0*/  IMAD.HI.U32 R10, R8, R13, RZ ;  /* 0x0000000d080a7227 */ /* 0x000fc800078e00ff */
[----:B------:R-:W-:Y:S01]  /*0400*/  IMAD.X R15, RZ, RZ, ~R11, P0 ;  /* 0x000000ffff0f7224 */ /* 0x000fe200000e0e0b */
[----:B------:R-:W-:-:S03]  /*0410*/  MOV R11, R8 ;  /* 0x00000008000b7202 */ /* 0x000fc60000000f00 */
        /* <DEDUP_REMOVED lines=11> */
[----:B------:R-:W-:-:S03]  /*04d0*/  IMAD.HI.U32 R10, R11, R13, RZ ;  /* 0x0000000d0b0a7227 */ /* 0x000fc600078e00ff */
[----:B------:R-:W-:Y:S01]  /*04e0*/  IADD3.X R8, PT, PT, RZ, ~R9, RZ, P0, !PT ;  /* 0x80000009ff087210 */ /* 0x000fe200007fe4ff */
[----:B------:R-:W-:-:S04]  /*04f0*/  HFMA2 R9, -RZ, RZ, 0, 0 ;  /* 0x00000000ff097431 */ /* 0x000fc800000001ff */
        /* <DEDUP_REMOVED lines=14> */
[----:B------:R-:W-:-:S03]  /*05e0*/  IMAD.WIDE.U32 R8, R11, R4, RZ ;  /* 0x000000040b087225 */ /* 0x000fc600078e00ff */
[----:B------:R-:W-:Y:S01]  /*05f0*/  IADD3.X R7, PT, PT, RZ, R7, RZ, P1, !PT ;  /* 0x00000007ff077210 */ /* 0x000fe20000ffe4ff */
[----:B------:R-:W-:Y:S01]  /*0600*/  IMAD R11, R11, R5, R9 ;  /* 0x000000050b0b7224 */ /* 0x000fe200078e0209 */
[----:B------:R-:W-:-:S03]  /*0610*/  IADD3 R9, P1, PT, -R8, R2, RZ ;  /* 0x0000000208097210 */ /* 0x000fc60007f3e1ff */
[-C--:B------:R-:W-:Y:S01]  /*0620*/  IMAD R2, R7, R4.reuse, R11 ;  /* 0x0000000407027224 */ /* 0x080fe200078e020b */
[----:B------:R-:W-:-:S03]  /*0630*/  ISETP.GE.U32.AND P0, PT, R9, R4, PT ;  /* 0x000000040900720c */ /* 0x000fc60003f06070 */
[----:B------:R-:W-:Y:S01]  /*0640*/  IMAD.X R2, R3, 0x1, ~R2, P1 ;  /* 0x0000000103027824 */ /* 0x000fe200008e0e02 */
[----:B------:R-:W-:-:S04]  /*0650*/  IADD3 R7, P1, PT, R9, -R4, RZ ;  /* 0x8000000409077210 */ /* 0x000fc80007f3e0ff */
[CC--:B------:R-:W-:Y:S02]  /*0660*/  ISETP.GE.U32.AND.EX P0, PT, R2.reuse, R5.reuse, PT, P0 ;  /* 0x000000050200720c */ /* 0x0c0fe40003f06100 */
[----:B------:R-:W-:Y:S02]  /*0670*/  IADD3.X R8, PT, PT, R2, ~R5, RZ, P1, !PT ;  /* 0x8000000502087210 */ /* 0x000fe40000ffe4ff */
[----:B------:R-:W-:Y:S02]  /*0680*/  SEL R7, R7, R9, P0 ;  /* 0x0000000907077207 */ /* 0x000fe40000000000 */
[----:B------:R-:W-:Y:S02]  /*0690*/  SEL R8, R8, R2, P0 ;  /* 0x0000000208087207 */ /* 0x000fe40000000000 */
[CC--:B------:R-:W-:Y:S02]  /*06a0*/  ISETP.GE.U32.AND P0, PT, R7.reuse, R4.reuse, PT ;  /* 0x000000040700720c */ /* 0x0c0fe40003f06070 */
[----:B------:R-:W-:-:S02]  /*06b0*/  IADD3 R2, P2, PT, R7, -R4, RZ ;  /* 0x8000000407027210 */ /* 0x000fc40007f5e0ff */
[----:B------:R-:W-:Y:S02]  /*06c0*/  ISETP.GE.U32.AND.EX P0, PT, R8, R5, PT, P0 ;  /* 0x000000050800720c */ /* 0x000fe40003f06100 */
[----:B------:R-:W-:Y:S01]  /*06d0*/  ISETP.NE.U32.AND P1, PT, R4, RZ, PT ;  /* 0x000000ff0400720c */ /* 0x000fe20003f25070 */
[----:B------:R-:W-:Y:S01]  /*06e0*/  IMAD.X R3, R8, 0x1, ~R5, P2 ;  /* 0x0000000108037824 */ /* 0x000fe200010e0e05 */
[----:B------:R-:W-:Y:S02]  /*06f0*/  SEL R2, R2, R7, P0 ;  /* 0x0000000702027207 */ /* 0x000fe40000000000 */
[----:B------:R-:W-:Y:S02]  /*0700*/  MOV R7, 0x0 ;  /* 0x0000000000077802 */ /* 0x000fe40000000f00 */
[----:B------:R-:W-:Y:S02]  /*0710*/  ISETP.NE.AND.EX P1, PT, R5, RZ, PT, P1 ;  /* 0x000000ff0500720c */ /* 0x000fe40003f25310 */
[----:B------:R-:W-:-:S02]  /*0720*/  SEL R3, R3, R8, P0 ;  /* 0x0000000803037207 */ /* 0x000fc40000000000 */
[----:B------:R-:W-:Y:S02]  /*0730*/  SEL R2, R2, 0xffffffff, P1 ;  /* 0xffffffff02027807 */ /* 0x000fe40000800000 */
[----:B------:R-:W-:Y:S01]  /*0740*/  SEL R3, R3, 0xffffffff, P1 ;  /* 0xffffffff03037807 */ /* 0x000fe20000800000 */
[----:B------:R-:W-:Y:S06]  /*0750*/  RET.REL.NODEC R6 `(fhe_decode_bits_kernel) ;  /* 0xfffffff806287950 */ /* 0x000fec0003c3ffff */
.L_x_66:
        /* <DEDUP_REMOVED lines=10> */
.L_x_139:


//--------------------- .text.fhe_encode_bits_kernel --------------------------
	.section	.text.fhe_encode_bits_kernel,"ax",@progbits
	.align	128
        .global         fhe_encode_bits_kernel
        .type           fhe_encode_bits_kernel,@function
        .size           fhe_encode_bits_kernel,(.L_x_151 - fhe_encode_bits_kernel)
        .other          fhe_encode_bits_kernel,@"STO_CUDA_ENTRY STV_DEFAULT"
fhe_encode_bits_kernel:
.text.fhe_encode_bits_kernel:
        /* <DEDUP_REMOVED lines=10> */
[----:B------:R-:W2:Y:S08]  /*00a0*/  LDC.64 R6, c[0x0][0x398] ;  /* 0x0000e600ff067b82 */ /* 0x000eb00000000a00 */
[----:B------:R-:W3:Y:S01]  /*00b0*/  LDC.64 R4, c[0x0][0x380] ;  /* 0x0000e000ff047b82 */ /* 0x000ee20000000a00 */
[----:B0-----:R-:W-:-:S06]  /*00c0*/  IMAD.WIDE.U32 R2, R9, 0x4, R2 ;  /* 0x0000000409027825 */ /* 0x001fcc00078e0002 */
[----:B-1----:R-:W4:Y:S01]  /*00d0*/  LDG.E.CONSTANT R2, desc[UR4][R2.64] ;  /* 0x0000000402027981 */ /* 0x002f22000c1e9900 */
[----:B---3--:R-:W-:Y:S01]  /*00e0*/  IMAD.WIDE.U32 R4, R9, 0x8, R4 ;  /* 0x0000000809047825 */ /* 0x008fe200078e0004 */
[----:B----4-:R-:W-:-:S04]  /*00f0*/  ISETP.NE.AND P0, PT, R2, RZ, PT ;  /* 0x000000ff0200720c */ /* 0x010fc80003f05270 */
[----:B--2---:R-:W-:Y:S02]  /*0100*/  SEL R6, R6, RZ, P0 ;  /* 0x000000ff06067207 */ /* 0x004fe40000000000 */
[----:B------:R-:W-:-:S05]  /*0110*/  SEL R7, R7, RZ, P0 ;  /* 0x000000ff07077207 */ /* 0x000fca0000000000 */
[----:B------:R-:W-:Y:S01]  /*0120*/  STG.E.64 desc[UR4][R4.64], R6 ;  /* 0x0000000604007986 */ /* 0x000fe2000c101b04 */
[----:B------:R-:W-:Y:S05]  /*0130*/  EXIT ;  /* 0x000000000000794d */ /* 0x000fea0003800000 */
.L_x_67:
        /* <DEDUP_REMOVED lines=12> */
.L_x_151:


//--------------------- .text.fhe_negacyclic_rotate_kernel --------------------------
	.section	.text.fhe_negacyclic_rotate_kernel,"ax",@progbits
	.align	128
        .global         fhe_negacyclic_rotate_kernel
        .type           fhe_negacyclic_rotate_kernel,@function
        .size           fhe_negacyclic_rotate_kernel,(.L_x_152 - fhe_negacyclic_rotate_kernel)
        .other          fhe_negacyclic_rotate_kernel,@"STO_CUDA_ENTRY STV_DEFAULT"
fhe_negacyclic_rotate_kernel:
.text.fhe_negacyclic_rotate_kernel:
[----:B------:R-:W-:Y:S08]  /*0000*/  LDC R1, c[0x0][0x37c] ;  /* 0x0000df00ff017b82 */ /* 0x000ff00000000800 */
[----:B------:R-:W0:Y:S01]  /*0010*/  LDC.64 R2, c[0x0][0x3a0] ;  /* 0x0000e800ff027b82 */ /* 0x000e220000000a00 */
[----:B------:R-:W1:Y:S07]  /*0020*/  S2R R8, SR_TID.X ;  /* 0x0000000000087919 */ /* 0x000e6e0000002100 */
[----:B------:R-:W1:Y:S08]  /*0030*/  S2UR UR4, SR_CTAID.X ;  /* 0x00000000000479c3 */ /* 0x000e700000002500 */
[----:B------:R-:W1:Y:S01]  /*0040*/  LDC R7, c[0x0][0x360] ;  /* 0x0000d800ff077b82 */ /* 0x000e620000000800 */
[----:B0-----:R-:W0:Y:S08]  /*0050*/  I2F.U32.RP R0, R2 ;  /* 0x0000000200007306 */ /* 0x001e300000209000 */
[----:B0-----:R-:W0:Y:S02]  /*0060*/  MUFU.RCP R0, R0 ;  /* 0x0000000000007308 */ /* 0x001e240000001000 */
[----:B0-----:R-:W-:Y:S01]  /*0070*/  VIADD R4, R0, 0xffffffe ;  /* 0x0ffffffe00047836 */ /* 0x001fe20000000000 */
[----:B------:R-:W-:-:S05]  /*0080*/  LOP3.LUT R0, RZ, R2, RZ, 0x33, !PT ;  /* 0x00000002ff007212 */ /* 0x000fca00078e33ff */
[----:B------:R0:W2:Y:S02]  /*0090*/  F2I.FTZ.U32.TRUNC.NTZ R5, R4 ;  /* 0x0000000400057305 */ /* 0x0000a4000021f000 */
[----:B0-----:R-:W-:Y:S02]  /*00a0*/  IMAD.MOV.U32 R4, RZ, RZ, RZ ;  /* 0x000000ffff047224 */ /* 0x001fe400078e00ff */
[----:B--2---:R-:W-:-:S04]  /*00b0*/  IMAD.MOV R9, RZ, RZ, -R5 ;  /* 0x000000ffff097224 */ /* 0x004fc800078e0a05 */
[----:B------:R-:W-:-:S04]  /*00c0*/  IMAD R9, R9, R2, RZ ;  /* 0x0000000209097224 */ /* 0x000fc800078e02ff */
[----:B------:R-:W-:-:S04]  /*00d0*/  IMAD.HI.U32 R6, R5, R9, R4 ;  /* 0x0000000905067227 */ /* 0x000fc800078e0004 */
[----:B-1----:R-:W-:-:S04]  /*00e0*/  IMAD R5, R7, UR4, R8 ;  /* 0x0000000407057c24 */ /* 0x002fc8000f8e0208 */
[----:B------:R-:W-:-:S04]  /*00f0*/  IMAD.HI.U32 R9, R6, R5, RZ ;  /* 0x0000000506097227 */ /* 0x000fc800078e00ff */
[----:B------:R-:W-:-:S04]  /*0100*/  IMAD.MOV R7, RZ, RZ, -R9 ;  /* 0x000000ffff077224 */ /* 0x000fc800078e0a09 */
[----:B------:R-:W-:-:S05]  /*0110*/  IMAD R7, R2, R7, R5 ;  /* 0x0000000702077224 */ /* 0x000fca00078e0205 */
[----:B------:R-:W-:-:S13]  /*0120*/  ISETP.GE.U32.AND P1, PT, R7, R2, PT ;  /* 0x000000020700720c */ /* 0x000fda0003f26070 */
[----:B------:R-:W-:Y:S02]  /*0130*/  @P1 IMAD.IADD R7, R7, 0x1, -R2 ;  /* 0x0000000107071824 */ /* 0x000fe400078e0a02 */
[----:B------:R-:W-:Y:S01]  /*0140*/  @P1 VIADD R9, R9, 0x1 ;  /* 0x0000000109091836 */ /* 0x000fe20000000000 */
[----:B------:R-:W-:Y:S02]  /*0150*/  ISETP.NE.U32.AND P1, PT, R2, RZ, PT ;  /* 0x000000ff0200720c */ /* 0x000fe40003f25070 */
[----:B------:R-:W-:-:S13]  /*0160*/  ISETP.GE.U32.AND P0, PT, R7, R2, PT ;  /* 0x000000020700720c */ /* 0x000fda0003f06070 */
[----:B------:R-:W-:-:S04]  /*0170*/  @P0 IADD3 R9, PT, PT, R9, 0x1, RZ ;  /* 0x0000000109090810 */ /* 0x000fc80007ffe0ff */
[----:B------:R-:W-:-:S04]  /*0180*/  SEL R4, R0, R9, !P1 ;  /* 0x0000000900047207 */ /* 0x000fc80004800000 */
[----:B------:R-:W-:-:S13]  /*0190*/  ISETP.GE.U32.AND P2, PT, R4, R3, PT ;  /* 0x000000030400720c */ /* 0x000fda0003f46070 */
[----:B------:R-:W-:Y:S05]  /*01a0*/  @P2 EXIT ;  /* 0x000000000000294d */ /* 0x000fea0003800000 */
[----:B------:R-:W-:Y:S01]  /*01b0*/  IMAD.SHL.U32 R3, R2, 0x2, RZ ;  /* 0x0000000202037824 */ /* 0x000fe200078e00ff */
[----:B------:R-:W0:Y:S01]  /*01c0*/  LDC R12, c[0x0][0x390] ;  /* 0x0000e400ff0c7b82 */ /* 0x000e220000000800 */
[----:B------:R-:W1:Y:S01]  /*01d0*/  LDCU.64 UR4, c[0x0][0x358] ;  /* 0x00006b00ff0477ac */ /* 0x000e620008000a00 */
[----:B------:R-:W-:Y:S02]  /*01e0*/  BSSY.RECONVERGENT B0, `(.L_x_68) ;  /* 0x0000037000007945 */ /* 0x000fe40003800200 */
[-C--:B------:R-:W-:Y:S02]  /*01f0*/  IABS R11, R3.reuse ;  /* 0x00000003000b7213 */ /* 0x080fe40000000000 */
[----:B------:R-:W-:Y:S02]  /*0200*/  IABS R14, R3 ;  /* 0x00000003000e7213 */ /* 0x000fe40000000000 */
[----:B------:R-:W2:Y:S03]  /*0210*/  I2F.RP R6, R11 ;  /* 0x0000000b00067306 */ /* 0x000ea60000209400 */
[----:B------:R-:W-:-:S05]  /*0220*/  IMAD.MOV R14, RZ, RZ, -R14 ;  /* 0x000000ffff0e7224 */ /* 0x000fca00078e0a0e */
[----:B--2---:R-:W2:Y:S02]  /*0230*/  MUFU.RCP R6, R6 ;  /* 0x0000000600067308 */ /* 0x004ea40000001000 */
[----:B--2---:R-:W-:Y:S01]  /*0240*/  VIADD R8, R6, 0xffffffe ;  /* 0x0ffffffe06087836 */ /* 0x004fe20000000000 */
[----:B0-----:R-:W-:-:S05]  /*0250*/  IABS R6, R12 ;  /* 0x0000000c00067213 */ /* 0x001fca0000000000 */
[----:B------:R0:W2:Y:S02]  /*0260*/  F2I.FTZ.U32.TRUNC.NTZ R9, R8 ;  /* 0x0000000800097305 */ /* 0x0000a4000021f000 */
[----:B0-----:R-:W-:Y:S02]  /*0270*/  IMAD.MOV.U32 R8, RZ, RZ, RZ ;  /* 0x000000ffff087224 */ /* 0x001fe400078e00ff */
[----:B--2---:R-:W-:-:S04]  /*0280*/  IMAD.MOV R10, RZ, RZ, -R9 ;  /* 0x000000ffff0a7224 */ /* 0x004fc800078e0a09 */
[----:B------:R-:W-:Y:S02]  /*0290*/  IMAD R13, R10, R11, RZ ;  /* 0x0000000b0a0d7224 */ /* 0x000fe400078e02ff */
[----:B------:R-:W0:Y:S02]  /*02a0*/  I2F.U32.RP R10, R3 ;  /* 0x00000003000a7306 */ /* 0x000e240000209000 */
[----:B------:R-:W-:Y:S01]  /*02b0*/  IMAD.HI.U32 R9, R9, R13, R8 ;  /* 0x0000000d09097227 */ /* 0x000fe200078e0008 */
[----:B------:R-:W-:-:S03]  /*02c0*/  MOV R8, R14 ;  /* 0x0000000e00087202 */ /* 0x000fc60000000f00 */
[----:B------:R-:W-:Y:S02]  /*02d0*/  IMAD.MOV R13, RZ, RZ, -R3 ;  /* 0x000000ffff0d7224 */ /* 0x000fe400078e0a03 */
[----:B------:R-:W-:-:S04]  /*02e0*/  IMAD.HI.U32 R9, R9, R6, RZ ;  /* 0x0000000609097227 */ /* 0x000fc800078e00ff */
[----:B------:R-:W-:Y:S01]  /*02f0*/  IMAD R6, R9, R8, R6 ;  /* 0x0000000809067224 */ /* 0x000fe200078e0206 */
[----:B0-----:R-:W0:Y:S04]  /*0300*/  MUFU.RCP R10, R10 ;  /* 0x0000000a000a7308 */ /* 0x001e280000001000 */
[----:B------:R-:W-:-:S13]  /*0310*/  ISETP.GT.U32.AND P2, PT, R11, R6, PT ;  /* 0x000000060b00720c */ /* 0x000fda0003f44070 */
[----:B------:R-:W-:Y:S01]  /*0320*/  @!P2 IMAD.IADD R6, R6, 0x1, -R11 ;  /* 0x000000010606a824 */ /* 0x000fe200078e0a0b */
[----:B------:R-:W-:Y:S01]  /*0330*/  ISETP.GE.AND P2, PT, R12, RZ, PT ;  /* 0x000000ff0c00720c */ /* 0x000fe20003f46270 */
[----:B0-----:R-:W-:Y:S02]  /*0340*/  VIADD R8, R10, 0xffffffe ;  /* 0x0ffffffe0a087836 */ /* 0x001fe40000000000 */
[----:B------:R-:W-:Y:S01]  /*0350*/  IMAD.IADD R10, R7, 0x1, -R2 ;  /* 0x00000001070a7824 */ /* 0x000fe200078e0a02 */
[----:B------:R-:W-:Y:S01]  /*0360*/  ISETP.GT.U32.AND P3, PT, R11, R6, PT ;  /* 0x000000060b00720c */ /* 0x000fe20003f64070 */
[----:B------:R0:W2:Y:S03]  /*0370*/  F2I.FTZ.U32.TRUNC.NTZ R9, R8 ;  /* 0x0000000800097305 */ /* 0x0000a6000021f000 */
[----:B------:R-:W-:Y:S01]  /*0380*/  @P1 SEL R0, R10, R7, P0 ;  /* 0x000000070a001207 */ /* 0x000fe20000000000 */
[----:B0-----:R-:W-:-:S08]  /*0390*/  HFMA2 R8, -RZ, RZ, 0, 0 ;  /* 0x00000000ff087431 */ /* 0x001fd000000001ff */
[----:B------:R-:W-:Y:S01]  /*03a0*/  @!P3 IMAD.IADD R6, R6, 0x1, -R11 ;  /* 0x000000010606b824 */ /* 0x000fe200078e0a0b */
[----:B------:R-:W-:Y:S02]  /*03b0*/  ISETP.NE.AND P3, PT, R3, RZ, PT ;  /* 0x000000ff0300720c */ /* 0x000fe40003f65270 */
[----:B------:R-:W-:Y:S01]  /*03c0*/  LOP3.LUT R11, RZ, R3, RZ, 0x33, !PT ;  /* 0x00000003ff0b7212 */ /* 0x000fe200078e33ff */
[----:B------:R-:W-:Y:S02]  /*03d0*/  @!P2 IMAD.MOV R6, RZ, RZ, -R6 ;  /* 0x000000ffff06a224 */ /* 0x000fe400078e0a06 */
[----:B--2---:R-:W-:-:S03]  /*03e0*/  IMAD R13, R13, R9, RZ ;  /* 0x000000090d0d7224 */ /* 0x004fc600078e02ff */
[----:B------:R-:W-:Y:S01]  /*03f0*/  SEL R6, R11, R6, !P3 ;  /* 0x000000060b067207 */ /* 0x000fe20005800000 */
[----:B------:R-:W-:Y:S01]  /*0400*/  IMAD.HI.U32 R9, R9, R13, R8 ;  /* 0x0000000d09097227 */ /* 0x000fe200078e0008 */
[----:B------:R-:W-:-:S03]  /*0410*/  ISETP.NE.U32.AND P3, PT, R3, RZ, PT ;  /* 0x000000ff0300720c */ /* 0x000fc60003f65070 */
[----:B------:R-:W-:-:S04]  /*0420*/  IMAD.IADD R6, R3, 0x1, R6 ;  /* 0x0000000103067824 */ /* 0x000fc800078e0206 */
[----:B------:R-:W-:-:S04]  /*0430*/  IMAD.HI.U32 R9, R9, R6, RZ ;  /* 0x0000000609097227 */ /* 0x000fc800078e00ff */
[----:B------:R-:W-:-:S04]  /*0440*/  IMAD.MOV R9, RZ, RZ, -R9 ;  /* 0x000000ffff097224 */ /* 0x000fc800078e0a09 */
[----:B------:R-:W-:Y:S02]  /*0450*/  IMAD R6, R3, R9, R6 ;  /* 0x0000000903067224 */ /* 0x000fe400078e0206 */
[----:B------:R-:W0:Y:S03]  /*0460*/  LDC.64 R8, c[0x0][0x388] ;  /* 0x0000e200ff087b82 */ /* 0x000e260000000a00 */
[----:B------:R-:W-:-:S13]  /*0470*/  ISETP.GE.U32.AND P2, PT, R6, R3, PT ;  /* 0x000000030600720c */ /* 0x000fda0003f46070 */
[----:B------:R-:W-:-:S05]  /*0480*/  @P2 IMAD.IADD R6, R6, 0x1, -R3 ;  /* 0x0000000106062824 */ /* 0x000fca00078e0a03 */
[----:B------:R-:W-:-:S13]  /*0490*/  ISETP.GE.U32.AND P2, PT, R6, R3, PT ;  /* 0x000000030600720c */ /* 0x000fda0003f46070 */
[----:B------:R-:W-:-:S04]  /*04a0*/  @P2 IADD3 R6, PT, PT, -R3, R6, RZ ;  /* 0x0000000603062210 */ /* 0x000fc80007ffe1ff */
[----:B------:R-:W-:-:S05]  /*04b0*/  SEL R11, R11, R6, !P3 ;  /* 0x000000060b0b7207 */ /* 0x000fca0005800000 */
[----:B------:R-:W-:Y:S01]  /*04c0*/  IMAD.IADD R11, R0, 0x1, -R11 ;  /* 0x00000001000b7824 */ /* 0x000fe200078e0a0b */
[----:B------:R-:W-:-:S04]  /*04d0*/  PRMT R0, RZ, 0x7610, R0 ;  /* 0x00007610ff007816 */ /* 0x000fc80000000000 */
[----:B------:R-:W-:-:S13]  /*04e0*/  ISETP.GT.AND P0, PT, R11, -0x1, PT ;  /* 0xffffffff0b00780c */ /* 0x000fda0003f04270 */
[----:B01----:R-:W-:Y:S05]  /*04f0*/  @P0 BRA `(.L_x_69) ;  /* 0x0000000000140947 */ /* 0x003fea0003800000 */
[----:B------:R-:W-:-:S07]  /*0500*/  PRMT R0, RZ, 0x7610, R0 ;  /* 0x00007610ff007816 */ /* 0x000fce0000000000 */
.L_x_70:
[----:B------:R-:W-:Y:S01]  /*0510*/  IMAD.IADD R11, R11, 0x1, R2 ;  /* 0x000000010b0b7824 */ /* 0x000fe200078e0202 */
[----:B------:R-:W-:-:S04]  /*0520*/  LOP3.LUT R0, R0, 0x1, RZ, 0x3c, !PT ;  /* 0x0000000100007812 */ /* 0x000fc800078e3cff */
[----:B------:R-:W-:-:S13]  /*0530*/  ISETP.GE.AND P0, PT, R11, RZ, PT ;  /* 0x000000ff0b00720c */ /* 0x000fda0003f06270 */
[----:B------:R-:W-:Y:S05]  /*0540*/  @!P0 BRA `(.L_x_70) ;  /* 0xfffffffc00f08947 */ /* 0x000fea000383ffff */
.L_x_69:
[----:B------:R-:W-:Y:S05]  /*0550*/  BSYNC.RECONVERGENT B0 ;  /* 0x0000000000007941 */ /* 0x000fea0003800200 */
.L_x_68:
[----:B------:R-:W-:Y:S01]  /*0560*/  ISETP.GE.AND P0, PT, R11, R2, PT ;  /* 0x000000020b00720c */ /* 0x000fe20003f06270 */
[----:B------:R-:W-:-:S12]  /*0570*/  BSSY.RECONVERGENT B0, `(.L_x_71) ;  /* 0x0000007000007945 */ /* 0x000fd80003800200 */
[----:B------:R-:W-:Y:S05]  /*0580*/  @!P0 BRA `(.L_x_72) ;  /* 0x0000000000148947 */ /* 0x000fea0003800000 */
.L_x_73:
[----:B------:R-:W-:Y:S01]  /*0590*/  IMAD.IADD R11, R11, 0x1, -R2 ;  /* 0x000000010b0b7824 */ /* 0x000fe200078e0a02 */
[----:B------:R-:W-:-:S04]  /*05a0*/  LOP3.LUT P0, RZ, R0, 0xff, RZ, 0xc0, !PT ;  /* 0x000000ff00ff7812 */ /* 0x000fc8000780c0ff */
[----:B------:R-:W-:Y:S02]  /*05b0*/  ISETP.GE.AND P1, PT, R11, R2, PT ;  /* 0x000000020b00720c */ /* 0x000fe40003f26270 */
[----:B------:R-:W-:-:S11]  /*05c0*/  SEL R0, RZ, 0x1, P0 ;  /* 0x00000001ff007807 */ /* 0x000fd60000000000 */
[----:B------:R-:W-:Y:S05]  /*05d0*/  @P1 BRA `(.L_x_73) ;  /* 0xfffffffc00ec1947 */ /* 0x000fea000383ffff */
.L_x_72:
[----:B------:R-:W-:Y:S05]  /*05e0*/  BSYNC.RECONVERGENT B0 ;  /* 0x0000000000007941 */ /* 0x000fea0003800200 */
.L_x_71:
[----:B------:R-:W-:Y:S01]  /*05f0*/  IMAD R11, R4, R2, R11 ;  /* 0x00000002040b7224 */ /* 0x000fe200078e020b */
[----:B------:R-:W0:Y:S01]  /*0600*/  LDCU.64 UR6, c[0x0][0x398] ;  /* 0x00007300ff0677ac */ /* 0x000e220008000a00 */
[----:B------:R-:W1:Y:S02]  /*0610*/  LDC.64 R2, c[0x0][0x380] ;  /* 0x0000e000ff027b82 */ /* 0x000e640000000a00 */
[----:B------:R-:W-:-:S06]  /*0620*/  IMAD.WIDE.U32 R8, R11, 0x8, R8 ;  /* 0x000000080b087825 */ /* 0x000fcc00078e0008 */
[----:B------:R-:W2:Y:S01]  /*0630*/  LDG.E.64.CONSTANT R8, desc[UR4][R8.64] ;  /* 0x0000000408087981 */ /* 0x000ea2000c1e9b00 */
[----:B-1----:R-:W-:Y:S01]  /*0640*/  IMAD.WIDE.U32 R2, R5, 0x8, R2 ;  /* 0x0000000805027825 */ /* 0x002fe200078e0002 */
[C---:B--2---:R-:W-:Y:S02]  /*0650*/  ISETP.NE.U32.AND P0, PT, R8.reuse, RZ, PT ;  /* 0x000000ff0800720c */ /* 0x044fe40003f05070 */
[----:B0-----:R-:W-:Y:S02]  /*0660*/  IADD3 R7, P1, PT, -R8, UR6, RZ ;  /* 0x0000000608077c10 */ /* 0x001fe4000ff3e1ff */
[C---:B------:R-:W-:Y:S02]  /*0670*/  ISETP.NE.AND.EX P0, PT, R9.reuse, RZ, PT, P0 ;  /* 0x000000ff0900720c */ /* 0x040fe40003f05300 */
[----:B------:R-:W-:Y:S02]  /*0680*/  IADD3.X R11, PT, PT, ~R9, UR7, RZ, P1, !PT ;  /* 0x00000007090b7c10 */ /* 0x000fe40008ffe5ff */
[----:B------:R-:W-:-:S02]  /*0690*/  LOP3.LUT P1, RZ, R0, 0xff, RZ, 0xc0, !PT ;  /* 0x000000ff00ff7812 */ /* 0x000fc4000782c0ff */
[----:B------:R-:W-:Y:S02]  /*06a0*/  SEL R7, R7, RZ, P0 ;  /* 0x000000ff07077207 */ /* 0x000fe40000000000 */
[----:B------:R-:W-:Y:S02]  /*06b0*/  SEL R11, R11, RZ, P0 ;  /* 0x000000ff0b0b7207 */ /* 0x000fe40000000000 */
[----:B------:R-:W-:Y:S02]  /*06c0*/  SEL R6, R8, R7, !P1 ;  /* 0x0000000708067207 */ /* 0x000fe40004800000 */
[----:B------:R-:W-:-:S05]  /*06d0*/  SEL R7, R9, R11, !P1 ;  /* 0x0000000b09077207 */ /* 0x000fca0004800000 */
[----:B------:R-:W-:Y:S01]  /*06e0*/  STG.E.64 desc[UR4][R2.64], R6 ;  /* 0x0000000602007986 */ /* 0x000fe2000c101b04 */
[----:B------:R-:W-:Y:S05]  /*06f0*/  EXIT ;  /* 0x000000000000794d */ /* 0x000fea0003800000 */
.L_x_74:
        /* <DEDUP_REMOVED lines=16> */
.L_x_152:


//--------------------- .text.fhe_lwe_sub_kernel  --------------------------
	.section	.text.fhe_lwe_sub_kernel,"ax",@progbits
	.align	128
        .global         fhe_lwe_sub_kernel
        .type           fhe_lwe_sub_kernel,@function
        .size           fhe_lwe_sub_kernel,(.L_x_153 - fhe_lwe_sub_kernel)
        .other          fhe_lwe_sub_kernel,@"STO_CUDA_ENTRY STV_DEFAULT"
fhe_lwe_sub_kernel:
.text.fhe_lwe_sub_kernel:
[----:B------:R-:W-:Y:S01]  /*0000*/  LDC R1, c[0x0][0x37c] ;  /* 0x0000df00ff017b82 */ /* 0x000fe20000000800 */
[----:B------:R-:W0:Y:S07]  /*0010*/  S2R R0, SR_TID.X ;  /* 0x0000000000007919 */ /* 0x000e2e0000002100 */
[----:B------:R-:W0:Y:S01]  /*0020*/  S2UR UR6, SR_CTAID.X ;  /* 0x00000000000679c3 */ /* 0x000e220000002500 */
[----:B------:R-:W1:Y:S07]  /*0030*/  LDCU.64 UR4, c[0x0][0x3a0] ;  /* 0x00007400ff0477ac */ /* 0x000e6e0008000a00 */
[----:B------:R-:W0:Y:S01]  /*0040*/  LDC R11, c[0x0][0x360] ;  /* 0x0000d800ff0b7b82 */ /* 0x000e220000000800 */
[----:B-1----:R-:W-:Y:S01]  /*0050*/  UIMAD UR4, UR5, UR4, UR5 ;  /* 0x00000004050472a4 */ /* 0x002fe2000f8e0205 */
[----:B0-----:R-:W-:-:S05]  /*0060*/  IMAD R11, R11, UR6, R0 ;  /* 0x000000060b0b7c24 */ /* 0x001fca000f8e0200 */
[----:B------:R-:W-:-:S13]  /*0070*/  ISETP.GE.U32.AND P0, PT, R11, UR4, PT ;  /* 0x000000040b007c0c */ /* 0x000fda000bf06070 */
[----:B------:R-:W-:Y:S05]  /*0080*/  @P0 EXIT ;  /* 0x000000000000094d */ /* 0x000fea0003800000 */
[----:B------:R-:W0:Y:S01]  /*0090*/  LDC.64 R2, c[0x0][0x388] ;  /* 0x0000e200ff027b82 */ /* 0x000e220000000a00 */
[----:B------:R-:W1:Y:S07]  /*00a0*/  LDCU.64 UR4, c[0x0][0x358] ;  /* 0x00006b00ff0477ac */ /* 0x000e6e0008000a00 */
[----:B------:R-:W2:Y:S08]  /*00b0*/  LDC.64 R4, c[0x0][0x390] ;  /* 0x0000e400ff047b82 */ /* 0x000eb00000000a00 */
[----:B------:R-:W3:Y:S01]  /*00c0*/  LDC.64 R12, c[0x0][0x398] ;  /* 0x0000e600ff0c7b82 */ /* 0x000ee20000000a00 */
[----:B0-----:R-:W-:-:S07]  /*00d0*/  IMAD.WIDE.U32 R2, R11, 0x8, R2 ;  /* 0x000000080b027825 */ /* 0x001fce00078e0002 */
[----:B------:R-:W0:Y:S01]  /*00e0*/  LDC.64 R6, c[0x0][0x380] ;  /* 0x0000e000ff067b82 */ /* 0x000e220000000a00 */
[----:B-1----:R-:W4:Y:S01]  /*00f0*/  LDG.E.64.CONSTANT R2, desc[UR4][R2.64] ;  /* 0x0000000402027981 */ /* 0x002f22000c1e9b00 */
[----:B--2---:R-:W-:-:S06]  /*0100*/  IMAD.WIDE.U32 R4, R11, 0x8, R4 ;  /* 0x000000080b047825 */ /* 0x004fcc00078e0004 */
[----:B------:R-:W4:Y:S01]  /*0110*/  LDG.E.64.CONSTANT R4, desc[UR4][R4.64] ;  /* 0x0000000404047981 */ /* 0x000f22000c1e9b00 */
[----:B0-----:R-:W-:Y:S01]  /*0120*/  IMAD.WIDE.U32 R6, R11, 0x8, R6 ;  /* 0x000000080b067825 */ /* 0x001fe200078e0006 */
[----:B----4-:R-:W-:-:S04]  /*0130*/  ISETP.GE.U32.AND P0, PT, R2, R4, PT ;  /* 0x000000040200720c */ /* 0x010fc80003f06070 */
[----:B------:R-:W-:-:S04]  /*0140*/  ISETP.GE.U32.AND.EX P0, PT, R3, R5, PT, P0 ;  /* 0x000000050300720c */ /* 0x000fc80003f06100 */
[----:B---3--:R-:W-:Y:S02]  /*0150*/  SEL R9, R12, RZ, !P0 ;  /* 0x000000ff0c097207 */ /* 0x008fe40004000000 */
[----:B------:R-:W-:Y:S02]  /*0160*/  SEL R13, R13, RZ, !P0 ;  /* 0x000000ff0d0d7207 */ /* 0x000fe40004000000 */
[----:B------:R-:W-:-:S04]  /*0170*/  IADD3 R8, P0, P1, R9, R2, -R4 ;  /* 0x0000000209087210 */ /* 0x000fc8000791e804 */
[----:B------:R-:W-:-:S05]  /*0180*/  IADD3.X R9, PT, PT, R13, R3, ~R5, P0, P1 ;  /* 0x000000030d097210 */ /* 0x000fca00007e2c05 */
[----:B------:R-:W-:Y:S01]  /*0190*/  STG.E.64 desc[UR4][R6.64], R8 ;  /* 0x0000000806007986 */ /* 0x000fe2000c101b04 */
[----:B------:R-:W-:Y:S05]  /*01a0*/  EXIT ;  /* 0x000000000000794d */ /* 0x000fea0003800000 */
.L_x_75:
        /* <DEDUP_REMOVED lines=13> */
.L_x_153:


//--------------------- .text.fhe_lwe_add_kernel  --------------------------
	.section	.text.fhe_lwe_add_kernel,"ax",@progbits
	.align	128
        .global         fhe_lwe_add_kernel
        .type           fhe_lwe_add_kernel,@function
        .size           fhe_lwe_add_kernel,(.L_x_154 - fhe_lwe_add_kernel)
        .other          fhe_lwe_add_kernel,@"STO_CUDA_ENTRY STV_DEFAULT"
fhe_lwe_add_kernel:
.text.fhe_lwe_add_kernel:
        /* <DEDUP_REMOVED lines=17> */
[----:B------:R-:W4:Y:S02]  /*0110*/  LDG.E.64.CONSTANT R4, desc[UR4][R4.64] ;  /* 0x0000000404047981 */ /* 0x000f24000c1e9b00 */
[----:B----4-:R-:W-:-:S05]  /*0120*/  IADD3 R7, P0, PT, R2, R4, RZ ;  /* 0x0000000402077210 */ /* 0x010fca0007f1e0ff */
[----:B------:R-:W-:Y:S01]  /*0130*/  IMAD.X R10, R3, 0x1, R5, P0 ;  /* 0x00000001030a7824 */ /* 0x000fe200000e0605 */
[----:B---3--:R-:W-:-:S04]  /*0140*/  ISETP.GE.U32.AND P0, PT, R7, R12, PT ;  /* 0x0000000c0700720c */ /* 0x008fc80003f06070 */
[----:B------:R-:W-:-:S04]  /*0150*/  ISETP.GE.U32.AND.EX P0, PT, R10, R13, PT, P0 ;  /* 0x0000000d0a00720c */ /* 0x000fc80003f06100 */
[----:B------:R-:W-:Y:S02]  /*0160*/  SEL R6, R12, RZ, P0 ;  /* 0x000000ff0c067207 */ /* 0x000fe40000000000 */
[----:B------:R-:W-:Y:S02]  /*0170*/  SEL R0, R13, RZ, P0 ;  /* 0x000000ff0d007207 */ /* 0x000fe40000000000 */
[----:B------:R-:W-:Y:S01]  /*0180*/  IADD3 R6, P0, PT, -R6, R7, RZ ;  /* 0x0000000706067210 */ /* 0x000fe20007f1e1ff */
[----:B0-----:R-:W-:-:S04]  /*0190*/  IMAD.WIDE.U32 R2, R11, 0x8, R8 ;  /* 0x000000080b027825 */ /* 0x001fc800078e0008 */
[----:B------:R-:W-:-:S05]  /*01a0*/  IMAD.X R7, R10, 0x1, ~R0, P0 ;  /* 0x000000010a077824 */ /* 0x000fca00000e0e00 */
[----:B------:R-:W-:Y:S01]  /*01b0*/  STG.E.64 desc[UR4][R2.64], R6 ;  /* 0x0000000602007986 */ /* 0x000fe2000c101b04 */
[----:B------:R-:W-:Y:S05]  /*01c0*/  EXIT ;  /* 0x000000000000794d */ /* 0x000fea0003800000 */
.L_x_76:
        /* <DEDUP_REMOVED lines=11> */
.L_x_154:


//--------------------- .text.fhe_glwe_sub_kernel --------------------------
	.section	.text.fhe_glwe_sub_kernel,"ax",@progbits
	.align	128
        .global         fhe_glwe_sub_kernel
        .type           fhe_glwe_sub_kernel,@function
        .size           fhe_glwe_sub_kernel,(.L_x_155 - fhe_glwe_sub_kernel)
        .other          fhe_glwe_sub_kernel,@"STO_CUDA_ENTRY STV_DEFAULT"
fhe_glwe_sub_kernel:
.text.fhe_glwe_sub_kernel:
[----:B------:R-:W-:Y:S01]  /*0000*/  LDC R1, c[0x0][0x37c] ;  /* 0x0000df00ff017b82 */ /* 0x000fe20000000800 */
[----:B------:R-:W0:Y:S07]  /*0010*/  S2R R0, SR_TID.X ;  /* 0x0000000000007919 */ /* 0x000e2e0000002100 */
[----:B------:R-:W0:Y:S01]  /*0020*/  S2UR UR7, SR_CTAID.X ;  /* 0x00000000000779c3 */ /* 0x000e220000002500 */
[----:B------:R-:W1:Y:S01]  /*0030*/  LDCU.64 UR4, c[0x0][0x3a0] ;  /* 0x00007400ff0477ac */ /* 0x000e620008000a00 */
[----:B------:R-:W2:Y:S06]  /*0040*/  LDCU UR6, c[0x0][0x3a8] ;  /* 0x00007500ff0677ac */ /* 0x000eac0008000800 */
[----:B------:R-:W0:Y:S01]  /*0050*/  LDC R11, c[0x0][0x360] ;  /* 0x0000d800ff0b7b82 */ /* 0x000e220000000800 */
[----:B-1----:R-:W-:-:S04]  /*0060*/  UIMAD UR4, UR4, UR5, UR4 ;  /* 0x00000005040472a4 */ /* 0x002fc8000f8e0204 */
[----:B--2---:R-:W-:Y:S01]  /*0070*/  UIMAD UR4, UR4, UR6, URZ ;  /* 0x00000006040472a4 */ /* 0x004fe2000f8e02ff */
        /* <DEDUP_REMOVED lines=21> */
.L_x_77:
        /* <DEDUP_REMOVED lines=11> */
.L_x_155:


//--------------------- .text.fhe_glwe_add_kernel --------------------------
	.section	.text.fhe_glwe_add_kernel,"ax",@progbits
	.align	128
        .global         fhe_glwe_add_kernel
        .type           fhe_glwe_add_kernel,@function
        .size           fhe_glwe_add_kernel,(.L_x_156 - fhe_glwe_add_kernel)
        .other          fhe_glwe_add_kernel,@"STO_CUDA_ENTRY STV_DEFAULT"
fhe_glwe_add_kernel:
.text.fhe_glwe_add_kernel:
        /* <DEDUP_REMOVED lines=31> */
.L_x_78:
        /* <DEDUP_REMOVED lines=9> */
.L_x_156:


//--------------------- .text.fhe_poly_pointwise_mac_kernel --------------------------
	.section	.text.fhe_poly_pointwise_mac_kernel,"ax",@progbits
	.align	128
        .global         fhe_poly_pointwise_mac_kernel
        .type           fhe_poly_pointwise_mac_kernel,@function
        .size           fhe_poly_pointwise_mac_kernel,(.L_x_140 - fhe_poly_pointwise_mac_kernel)
        .other          fhe_poly_pointwise_mac_kernel,@"STO_CUDA_ENTRY STV_DEFAULT"
fhe_poly_pointwise_mac_kernel:
.text.fhe_poly_pointwise_mac_kernel:
        /* <DEDUP_REMOVED lines=10> */
[----:B------:R-:W1:Y:S01]  /*00a0*/  LDCU.64 UR6, c[0x0][0x358] ;  /* 0x00006b00ff0677ac */ /* 0x000e620008000a00 */
[----:B------:R-:W2:Y:S06]  /*00b0*/  LDCU.64 UR4, c[0x0][0x3a0] ;  /* 0x00007400ff0477ac */ /* 0x000eac0008000a00 */
[----:B------:R-:W3:Y:S01]  /*00c0*/  LDC.64 R4, c[0x0][0x388] ;  /* 0x0000e200ff047b82 */ /* 0x000ee20000000a00 */
[----:B0-----:R-:W-:-:S06]  /*00d0*/  IMAD.WIDE.U32 R8, R0, 0x8, R8 ;  /* 0x0000000800087825 */ /* 0x001fcc00078e0008 */
[----:B-1----:R-:W4:Y:S01]  /*00e0*/  LDG.E.64.CONSTANT R8, desc[UR6][R8.64] ;  /* 0x0000000608087981 */ /* 0x002f22000c1e9b00 */
[----:B---3--:R-:W-:-:S05]  /*00f0*/  IMAD.WIDE.U32 R4, R0, 0x8, R4 ;  /* 0x0000000800047825 */ /* 0x008fca00078e0004 */
[----:B------:R-:W4:Y:S01]  /*0100*/  LDG.E.64.CONSTANT R6, desc[UR6][R4.64] ;  /* 0x0000000604067981 */ /* 0x000f22000c1e9b00 */
[----:B------:R-:W-:Y:S01]  /*0110*/  BSSY.RECONVERGENT B0, `(.L_x_79) ;  /* 0x00000c0000007945 */ /* 0x000fe20003800200 */
[----:B----4-:R-:W-:-:S04]  /*0120*/  IMAD.WIDE.U32 R2, R7, R8, RZ ;  /* 0x0000000807027225 */ /* 0x010fc800078e00ff */
[----:B------:R-:W-:-:S04]  /*0130*/  IMAD.WIDE.U32 R10, P0, R6, R9, R2 ;  /* 0x00000009060a7225 */ /* 0x000fc80007800002 */
[----:B------:R-:W-:-:S04]  /*0140*/  IMAD.WIDE.U32 R2, R6, R8, RZ ;  /* 0x0000000806027225 */ /* 0x000fc800078e00ff */
[----:B------:R-:W-:Y:S01]  /*0150*/  IMAD.X R13, RZ, RZ, RZ, P0 ;  /* 0x000000ffff0d7224 */ /* 0x000fe200000e06ff */
[----:B------:R-:W-:Y:S01]  /*0160*/  IADD3 RZ, P0, PT, R3, R10, RZ ;  /* 0x0000000a03ff7210 */ /* 0x000fe20007f1e0ff */
[----:B------:R-:W-:-:S04]  /*0170*/  IMAD.MOV.U32 R12, RZ, RZ, R11 ;  /* 0x000000ffff0c7224 */ /* 0x000fc800078e000b */
[----:B------:R-:W-:-:S03]  /*0180*/  IMAD.WIDE.U32.X R2, R7, R9, R12, P0 ;  /* 0x0000000907027225 */ /* 0x000fc600000e040c */
[----:B------:R-:W-:-:S04]  /*0190*/  ISETP.NE.U32.AND P0, PT, R2, RZ, PT ;  /* 0x000000ff0200720c */ /* 0x000fc80003f05070 */
[----:B------:R-:W-:Y:S01]  /*01a0*/  ISETP.NE.AND.EX P0, PT, R3, RZ, PT, P0 ;  /* 0x000000ff0300720c */ /* 0x000fe20003f05300 */
[-C--:B------:R-:W-:Y:S02]  /*01b0*/  IMAD R11, R9, R6.reuse, RZ ;  /* 0x00000006090b7224 */ /* 0x080fe400078e02ff */
[----:B------:R-:W-:-:S04]  /*01c0*/  IMAD.WIDE.U32 R4, R8, R6, RZ ;  /* 0x0000000608047225 */ /* 0x000fc800078e00ff */
[----:B------:R-:W-:-:S05]  /*01d0*/  IMAD R11, R7, R8, R11 ;  /* 0x00000008070b7224 */ /* 0x000fca00078e020b */
[----:B------:R-:W-:Y:S01]  /*01e0*/  IADD3 R8, PT, PT, R5, R11, RZ ;  /* 0x0000000b05087210 */ /* 0x000fe20007ffe0ff */
[----:B--2---:R-:W-:Y:S06]  /*01f0*/  @P0 BRA `(.L_x_80) ;  /* 0x0000000000800947 */ /* 0x004fec0003800000 */
[----:B------:R-:W0:Y:S02]  /*0200*/  LDCU UR8, c[0x0][0x3a4] ;  /* 0x00007480ff0877ac */ /* 0x000e240008000800 */
        /* <DEDUP_REMOVED lines=9> */
[----:B0-----:R-:W-:Y:S02]  /*02a0*/  HFMA2 R2, -RZ, RZ, 0, 0 ;  /* 0x00000000ff027431 */ /* 0x001fe400000001ff */
        /* <DEDUP_REMOVED lines=10> */
[----:B------:R-:W-:Y:S02]  /*0350*/  @P0 IADD3 R4, PT, PT, R4, -UR8, RZ ;  /* 0x8000000804040c10 */ /* 0x000fe4000fffe0ff */
[----:B------:R-:W-:-:S05]  /*0360*/  @!P1 LOP3.LUT R4, RZ, UR8, RZ, 0x33, !PT ;  /* 0x00000008ff049c12 */ /* 0x000fca000f8e33ff */
[----:B------:R-:W-:Y:S01]  /*0370*/  IMAD.MOV.U32 R2, RZ, RZ, R4 ;  /* 0x000000ffff027224 */ /* 0x000fe200078e0004 */
[----:B------:R-:W-:Y:S06]  /*0380*/  BRA `(.L_x_82) ;  /* 0x0000000800607947 */ /* 0x000fec0003800000 */
.L_x_81:
[----:B------:R-:W-:Y:S01]  /*0390*/  MOV R10, R4 ;  /* 0x00000004000a7202 */ /* 0x000fe20000000f00 */
[----:B------:R-:W-:Y:S01]  /*03a0*/  IMAD.MOV.U32 R9, RZ, RZ, R8 ;  /* 0x000000ffff097224 */ /* 0x000fe200078e0008 */
[----:B------:R-:W-:-:S07]  /*03b0*/  MOV R12, 0x3d0 ;  /* 0x000003d0000c7802 */ /* 0x000fce0000000f00 */
[----:B------:R-:W-:Y:S05]  /*03c0*/  CALL.REL.NOINC `($__internal_4_$__cuda_sm20_rem_u64) ;  /* 0x0000000800947944 */ /* 0x000fea0003c00000 */
[----:B------:R-:W-:Y:S01]  /*03d0*/  IMAD.MOV.U32 R2, RZ, RZ, R9 ;  /* 0x000000ffff027224 */ /* 0x000fe200078e0009 */
[----:B------:R-:W-:Y:S01]  /*03e0*/  MOV R3, R14 ;  /* 0x0000000e00037202 */ /* 0x000fe20000000f00 */
[----:B------:R-:W-:Y:S06]  /*03f0*/  BRA `(.L_x_82) ;  /* 0x0000000800447947 */ /* 0x000fec0003800000 */
.L_x_80:
[----:B------:R-:W-:Y:S01]  /*0400*/  IMAD.MOV.U32 R10, RZ, RZ, RZ ;  /* 0x000000ffff0a7224 */ /* 0x000fe200078e00ff */
[----:B------:R-:W-:Y:S01]  /*0410*/  MOV R12, 0x440 ;  /* 0x00000440000c7802 */ /* 0x000fe20000000f00 */
[----:B------:R-:W-:-:S07]  /*0420*/  IMAD.MOV.U32 R9, RZ, RZ, 0x1 ;  /* 0x00000001ff097424 */ /* 0x000fce00078e00ff */
[----:B------:R-:W-:Y:S05]  /*0430*/  CALL.REL.NOINC `($__internal_4_$__cuda_sm20_rem_u64) ;  /* 0x0000000800787944 */ /* 0x000fea0003c00000 */
[----:B------:R-:W0:Y:S01]  /*0440*/  LDCU UR8, c[0x0][0x3a4] ;  /* 0x00007480ff0877ac */ /* 0x000e220008000800 */
[-C--:B------:R-:W-:Y:S01]  /*0450*/  IMAD R6, R14, R9.reuse, RZ ;  /* 0x000000090e067224 */ /* 0x080fe200078e02ff */
[----:B------:R-:W-:Y:S01]  /*0460*/  BSSY.RECONVERGENT B1, `(.L_x_83) ;  /* 0x000001f000017945 */ /* 0x000fe20003800200 */
[----:B------:R-:W-:-:S04]  /*0470*/  IMAD.WIDE.U32 R10, R9, R9, RZ ;  /* 0x00000009090a7225 */ /* 0x000fc800078e00ff */
[----:B------:R-:W-:-:S05]  /*0480*/  IMAD R9, R9, R14, R6 ;  /* 0x0000000e09097224 */ /* 0x000fca00078e0206 */
[----:B------:R-:W-:-:S04]  /*0490*/  IADD3 R9, PT, PT, R11, R9, RZ ;  /* 0x000000090b097210 */ /* 0x000fc80007ffe0ff */
[----:B0-----:R-:W-:-:S04]  /*04a0*/  LOP3.LUT R6, R9, UR8, RZ, 0xfc, !PT ;  /* 0x0000000809067c12 */ /* 0x001fc8000f8efcff */
[----:B------:R-:W-:-:S13]  /*04b0*/  ISETP.NE.U32.AND P0, PT, R6, RZ, PT ;  /* 0x000000ff0600720c */ /* 0x000fda0003f05070 */
[----:B------:R-:W-:Y:S05]  /*04c0*/  @P0 BRA `(.L_x_84) ;  /* 0x0000000000500947 */ /* 0x000fea0003800000 */
[----:B------:R-:W0:Y:S01]  /*04d0*/  LDCU UR8, c[0x0][0x3a0] ;  /* 0x00007400ff0877ac */ /* 0x000e220008000800 */
[----:B------:R-:W-:Y:S01]  /*04e0*/  HFMA2 R6, -RZ, RZ, 0, 0 ;  /* 0x00000000ff067431 */ /* 0x000fe200000001ff */
[----:B0-----:R-:W0:Y:S01]  /*04f0*/  I2F.U32.RP R9, UR8 ;  /* 0x0000000800097d06 */ /* 0x001e220008209000 */
[----:B------:R-:W-:-:S07]  /*0500*/  ISETP.NE.U32.AND P1, PT, RZ, UR8, PT ;  /* 0x00000008ff007c0c */ /* 0x000fce000bf25070 */
[----:B0-----:R-:W0:Y:S02]  /*0510*/  MUFU.RCP R9, R9 ;  /* 0x0000000900097308 */ /* 0x001e240000001000 */
[----:B0-----:R-:W-:-:S06]  /*0520*/  VIADD R11, R9, 0xffffffe ;  /* 0x0ffffffe090b7836 */ /* 0x001fcc0000000000 */
[----:B------:R-:W0:Y:S02]  /*0530*/  F2I.FTZ.U32.TRUNC.NTZ R7, R11 ;  /* 0x0000000b00077305 */ /* 0x000e24000021f000 */
[----:B0-----:R-:W-:-:S04]  /*0540*/  IMAD.MOV R13, RZ, RZ, -R7 ;  /* 0x000000ffff0d7224 */ /* 0x001fc800078e0a07 */
        /* <DEDUP_REMOVED lines=10> */
[----:B------:R-:W-:Y:S01]  /*05f0*/  @!P1 LOP3.LUT R6, RZ, UR8, RZ, 0x33, !PT ;  /* 0x00000008ff069c12 */ /* 0x000fe2000f8e33ff */
[----:B------:R-:W-:Y:S06]  /*0600*/  BRA `(.L_x_85) ;  /* 0x0000000000107947 */ /* 0x000fec0003800000 */
.L_x_84:
[----:B------:R-:W-:-:S07]  /*0610*/  MOV R12, 0x630 ;  /* 0x00000630000c7802 */ /* 0x000fce0000000f00 */
[----:B------:R-:W-:Y:S05]  /*0620*/  CALL.REL.NOINC `($__internal_4_$__cuda_sm20_rem_u64) ;  /* 0x0000000400fc7944 */ /* 0x000fea0003c00000 */
[----:B------:R-:W-:Y:S01]  /*0630*/  IMAD.MOV.U32 R6, RZ, RZ, R9 ;  /* 0x000000ffff067224 */ /* 0x000fe200078e0009 */
[----:B------:R-:W-:-:S07]  /*0640*/  MOV R7, R14 ;  /* 0x0000000e00077202 */ /* 0x000fce0000000f00 */
.L_x_85:
[----:B------:R-:W-:Y:S05]  /*0650*/  BSYNC.RECONVERGENT B1 ;  /* 0x0000000000017941 */ /* 0x000fea0003800200 */
.L_x_83:
[----:B------:R-:W0:Y:S01]  /*0660*/  LDCU UR8, c[0x0][0x3a4] ;  /* 0x00007480ff0877ac */ /* 0x000e220008000800 */
[----:B------:R-:W-:Y:S01]  /*0670*/  BSSY.RECONVERGENT B1, `(.L_x_86) ;  /* 0x000001e000017945 */ /* 0x000fe20003800200 */
[----:B0-----:R-:W-:-:S04]  /*0680*/  LOP3.LUT R9, R8, UR8, RZ, 0xfc, !PT ;  /* 0x0000000808097c12 */ /* 0x001fc8000f8efcff */
        /* <DEDUP_REMOVED lines=22> */
.L_x_87:
[----:B------:R-:W-:Y:S01]  /*07f0*/  IMAD.MOV.U32 R10, RZ, RZ, R4 ;  /* 0x000000ffff0a7224 */ /* 0x000fe200078e0004 */
[----:B------:R-:W-:Y:S02]  /*0800*/  MOV R9, R8 ;  /* 0x0000000800097202 */ /* 0x000fe40000000f00 */
[----:B------:R-:W-:-:S07]  /*0810*/  MOV R12, 0x830 ;  /* 0x00000830000c7802 */ /* 0x000fce0000000f00 */
[----:B------:R-:W-:Y:S05]  /*0820*/  CALL.REL.NOINC `($__internal_4_$__cuda_sm20_rem_u64) ;  /* 0x00000004007c7944 */ /* 0x000fea0003c00000 */
[----:B------:R-:W-:Y:S01]  /*0830*/  IMAD.MOV.U32 R4, RZ, RZ, R9 ;  /* 0x000000ffff047224 */ /* 0x000fe200078e0009 */
[----:B------:R-:W-:-:S07]  /*0840*/  MOV R5, R14 ;  /* 0x0000000e00057202 */ /* 0x000fce0000000f00 */
.L_x_88:
[----:B------:R-:W-:Y:S05]  /*0850*/  BSYNC.RECONVERGENT B1 ;  /* 0x0000000000017941 */ /* 0x000fea0003800200 */
.L_x_86:
        /* <DEDUP_REMOVED lines=11> */
[----:B0-----:R-:W-:Y:S01]  /*0910*/  IMAD.MOV.U32 R8, RZ, RZ, RZ ;  /* 0x000000ffff087224 */ /* 0x001fe200078e00ff */
[----:B-1----:R-:W-:-:S05]  /*0920*/  IADD3 R3, PT, PT, RZ, -R9, RZ ;  /* 0x80000009ff037210 */ /* 0x002fca0007ffe0ff */
[----:B------:R-:W-:-:S04]  /*0930*/  IMAD R3, R3, UR8, RZ ;  /* 0x0000000803037c24 */ /* 0x000fc8000f8e02ff */
[----:B------:R-:W-:-:S06]  /*0940*/  IMAD.HI.U32 R3, R9, R3, R8 ;  /* 0x0000000309037227 */ /* 0x000fcc00078e0008 */
[----:B------:R-:W-:-:S05]  /*0950*/  IMAD.HI.U32 R3, R3, R2, RZ ;  /* 0x0000000203037227 */ /* 0x000fca00078e00ff */
[----:B------:R-:W-:-:S05]  /*0960*/  IADD3 R3, PT, PT, -R3, RZ, RZ ;  /* 0x000000ff03037210 */ /* 0x000fca0007ffe1ff */
        /* <DEDUP_REMOVED lines=8> */
.L_x_90:
[----:B------:R-:W-:Y:S01]  /*09f0*/  MOV R10, R2 ;  /* 0x00000002000a7202 */ /* 0x000fe20000000f00 */
[----:B------:R-:W-:Y:S01]  /*0a00*/  IMAD.MOV.U32 R9, RZ, RZ, R3 ;  /* 0x000000ffff097224 */ /* 0x000fe200078e0003 */
[----:B------:R-:W-:-:S07]  /*0a10*/  MOV R12, 0xa30 ;  /* 0x00000a30000c7802 */ /* 0x000fce0000000f00 */
[----:B------:R-:W-:Y:S05]  /*0a20*/  CALL.REL.NOINC `($__internal_4_$__cuda_sm20_rem_u64) ;  /* 0x0000000000fc7944 */ /* 0x000fea0003c00000 */
[----:B------:R-:W-:Y:S01]  /*0a30*/  MOV R2, R9 ;  /* 0x0000000900027202 */ /* 0x000fe20000000f00 */
[----:B------:R-:W-:-:S07]  /*0a40*/  IMAD.MOV.U32 R3, RZ, RZ, R14 ;  /* 0x000000ffff037224 */ /* 0x000fce00078e000e */
.L_x_91:
[----:B------:R-:W-:Y:S05]  /*0a50*/  BSYNC.RECONVERGENT B1 ;  /* 0x0000000000017941 */ /* 0x000fea0003800200 */
.L_x_89:
        /* <DEDUP_REMOVED lines=10> */
[----:B------:R-:W-:Y:S01]  /*0b00*/  IMAD.MOV.U32 R2, RZ, RZ, RZ ;  /* 0x000000ffff027224 */ /* 0x000fe200078e00ff */
[----:B0-----:R-:W0:Y:S01]  /*0b10*/  I2F.U32.RP R6, UR8 ;  /* 0x0000000800067d06 */ /* 0x001e220008209000 */
[----:B------:R-:W-:-:S07]  /*0b20*/  ISETP.NE.U32.AND P1, PT, RZ, UR8, PT ;  /* 0x00000008ff007c0c */ /* 0x000fce000bf25070 */
[----:B0-----:R-:W0:Y:S02]  /*0b30*/  MUFU.RCP R6, R6 ;  /* 0x0000000600067308 */ /* 0x001e240000001000 */
[----:B0-----:R-:W-:-:S06]  /*0b40*/  VIADD R7, R6, 0xffffffe ;  /* 0x0ffffffe06077836 */ /* 0x001fcc0000000000 */
[----:B------:R-:W0:Y:S02]  /*0b50*/  F2I.FTZ.U32.TRUNC.NTZ R3, R7 ;  /* 0x0000000700037305 */ /* 0x000e24000021f000 */
[----:B0-----:R-:W-:-:S05]  /*0b60*/  IADD3 R9, PT, PT, RZ, -R3, RZ ;  /* 0x80000003ff097210 */ /* 0x001fca0007ffe0ff */
        /* <DEDUP_REMOVED lines=12> */
.L_x_93:
[----:B------:R-:W-:-:S07]  /*0c30*/  MOV R12, 0xc50 ;  /* 0x00000c50000c7802 */ /* 0x000fce0000000f00 */
[----:B------:R-:W-:Y:S05]  /*0c40*/  CALL.REL.NOINC `($__internal_4_$__cuda_sm20_rem_u64) ;  /* 0x0000000000747944 */ /* 0x000fea0003c00000 */
[----:B------:R-:W-:Y:S01]  /*0c50*/  MOV R2, R9 ;  /* 0x0000000900027202 */ /* 0x000fe20000000f00 */
[----:B------:R-:W-:-:S07]  /*0c60*/  IMAD.MOV.U32 R3, RZ, RZ, R14 ;  /* 0x000000ffff037224 */ /* 0x000fce00078e000e */
.L_x_94:
[----:B------:R-:W-:Y:S05]  /*0c70*/  BSYNC.RECONVERGENT B1 ;  /* 0x0000000000017941 */ /* 0x000fea0003800200 */
.L_x_92:
[----:B------:R-:W0:Y:S01]  /*0c80*/  LDC.64 R8, c[0x0][0x3a0] ;  /* 0x0000e800ff087b82 */ /* 0x000e220000000a00 */
[----:B------:R-:W-:-:S04]  /*0c90*/  IADD3 R7, P0, PT, R4, R2, RZ ;  /* 0x0000000204077210 */ /* 0x000fc80007f1e0ff */
[----:B------:R-:W-:Y:S02]  /*0ca0*/  IADD3.X R4, PT, PT, R5, R3, RZ, P0, !PT ;  /* 0x0000000305047210 */ /* 0x000fe400007fe4ff */
[----:B0-----:R-:W-:-:S04]  /*0cb0*/  ISETP.GE.U32.AND P0, PT, R7, R8, PT ;  /* 0x000000080700720c */ /* 0x001fc80003f06070 */
[----:B------:R-:W-:-:S04]  /*0cc0*/  ISETP.GE.U32.AND.EX P0, PT, R4, R9, PT, P0 ;  /* 0x000000090400720c */ /* 0x000fc80003f06100 */
[----:B------:R-:W-:Y:S02]  /*0cd0*/  SEL R2, R8, RZ, P0 ;  /* 0x000000ff08027207 */ /* 0x000fe40000000000 */
[----:B------:R-:W-:Y:S02]  /*0ce0*/  SEL R3, R9, RZ, P0 ;  /* 0x000000ff09037207 */ /* 0x000fe40000000000 */
[----:B------:R-:W-:-:S05]  /*0cf0*/  IADD3 R2, P1, PT, -R2, R7, RZ ;  /* 0x0000000702027210 */ /* 0x000fca0007f3e1ff */
[----:B------:R-:W-:-:S08]  /*0d00*/  IMAD.X R3, R4, 0x1, ~R3, P1 ;  /* 0x0000000104037824 */ /* 0x000fd000008e0e03 */
.L_x_82:
[----:B------:R-:W-:Y:S05]  /*0d10*/  BSYNC.RECONVERGENT B0 ;  /* 0x0000000000007941 */ /* 0x000fea0003800200 */
.L_x_79:
[----:B------:R-:W0:Y:S08]  /*0d20*/  LDC.64 R4, c[0x0][0x398] ;  /* 0x0000e600ff047b82 */ /* 0x000e300000000a00 */
[----:B------:R-:W1:Y:S08]  /*0d30*/  LDC.64 R10, c[0x0][0x3a0] ;  /* 0x0000e800ff0a7b82 */ /* 0x000e700000000a00 */
[----:B------:R-:W2:Y:S01]  /*0d40*/  LDC.64 R8, c[0x0][0x380] ;  /* 0x0000e000ff087b82 */ /* 0x000ea20000000a00 */
[----:B0-----:R-:W-:-:S06]  /*0d50*/  IMAD.WIDE.U32 R4, R0, 0x8, R4 ;  /* 0x0000000800047825 */ /* 0x001fcc00078e0004 */
[----:B------:R-:W3:Y:S02]  /*0d60*/  LDG.E.64.CONSTANT R4, desc[UR6][R4.64] ;  /* 0x0000000604047981 */ /* 0x000ee4000c1e9b00 */
[----:B---3--:R-:W-:-:S04]  /*0d70*/  IADD3 R7, P0, PT, R4, R2, RZ ;  /* 0x0000000204077210 */ /* 0x008fc80007f1e0ff */
[----:B------:R-:W-:Y:S02]  /*0d80*/  IADD3.X R3, PT, PT, R5, R3, RZ, P0, !PT ;  /* 0x0000000305037210 */ /* 0x000fe400007fe4ff */
[----:B-1----:R-:W-:-:S04]  /*0d90*/  ISETP.GE.U32.AND P0, PT, R7, R10, PT ;  /* 0x0000000a0700720c */ /* 0x002fc80003f06070 */
[----:B------:R-:W-:-:S04]  /*0da0*/  ISETP.GE.U32.AND.EX P0, PT, R3, R11, PT, P0 ;  /* 0x0000000b0300720c */ /* 0x000fc80003f06100 */
[----:B------:R-:W-:Y:S02]  /*0db0*/  SEL R6, R10, RZ, P0 ;  /* 0x000000ff0a067207 */ /* 0x000fe40000000000 */
[----:B------:R-:W-:Y:S02]  /*0dc0*/  SEL R2, R11, RZ, P0 ;  /* 0x000000ff0b027207 */ /* 0x000fe40000000000 */
[----:B------:R-:W-:-:S05]  /*0dd0*/  IADD3 R6, P0, PT, -R6, R7, RZ ;  /* 0x0000000706067210 */ /* 0x000fca0007f1e1ff */
[----:B------:R-:W-:Y:S02]  /*0de0*/  IMAD.X R7, R3, 0x1, ~R2, P0 ;  /* 0x0000000103077824 */ /* 0x000fe400000e0e02 */
[----:B--2---:R-:W-:-:S05]  /*0df0*/  IMAD.WIDE.U32 R2, R0, 0x8, R8 ;  /* 0x0000000800027825 */ /* 0x004fca00078e0008 */
[----:B------:R-:W-:Y:S01]  /*0e00*/  STG.E.64 desc[UR6][R2.64], R6 ;  /* 0x0000000602007986 */ /* 0x000fe2000c101b06 */
[----:B------:R-:W-:Y:S05]  /*0e10*/  EXIT ;  /* 0x000000000000794d */ /* 0x000fea0003800000 */
        .weak           $__internal_4_$__cuda_sm20_rem_u64
        .type           $__internal_4_$__cuda_sm20_rem_u64,@function
        .size           $__internal_4_$__cuda_sm20_rem_u64,(.L_x_140 - $__internal_4_$__cuda_sm20_rem_u64)
$__internal_4_$__cuda_sm20_rem_u64:
[----:B------:R-:W0:Y:S08]  /*0e20*/  I2F.U64.RP R11, UR4 ;  /* 0x00000004000b7d12 */ /* 0x000e300008309000 */
[----:B0-----:R-:W0:Y:S02]  /*0e30*/  MUFU.RCP R11, R11 ;  /* 0x0000000b000b7308 */ /* 0x001e240000001000 */
[----:B0-----:R-:W-:-:S06]  /*0e40*/  IADD3 R14, PT, PT, R11, 0x1ffffffe, RZ ;  /* 0x1ffffffe0b0e7810 */ /* 0x001fcc0007ffe0ff */
[----:B------:R-:W0:Y:S02]  /*0e50*/  F2I.U64.TRUNC R14, R14 ;  /* 0x0000000e000e7311 */ /* 0x000e24000020d800 */
[----:B0-----:R-:W-:-:S04]  /*0e60*/  IMAD.WIDE.U32 R16, R14, UR4, RZ ;  /* 0x000000040e107c25 */ /* 0x001fc8000f8e00ff */
[C---:B------:R-:W-:Y:S01]  /*0e70*/  IMAD R13, R14.reuse, UR5, R17 ;  /* 0x000000050e0d7c24 */ /* 0x040fe2000f8e0211 */
[----:B------:R-:W-:Y:S02]  /*0e80*/  IADD3 R19, P0, PT, RZ, -R16, RZ ;  /* 0x80000010ff137210 */ /* 0x000fe40007f1e0ff */
[----:B------:R-:W-:Y:S01]  /*0e90*/  MOV R17, R14 ;  /* 0x0000000e00117202 */ /* 0x000fe20000000f00 */
[----:B------:R-:W-:Y:S02]  /*0ea0*/  IMAD R13, R15, UR4, R13 ;  /* 0x000000040f0d7c24 */ /* 0x000fe4000f8e020d */
[----:B------:R-:W-:-:S04]  /*0eb0*/  IMAD.HI.U32 R16, R14, R19, RZ ;  /* 0x000000130e107227 */ /* 0x000fc800078e00ff */
[----:B------:R-:W-:-:S04]  /*0ec0*/  IMAD.X R13, RZ, RZ, ~R13, P0 ;  /* 0x000000ffff0d7224 */ /* 0x000fc800000e0e0d */
[----:B------:R-:W-:-:S04]  /*0ed0*/  IMAD.WIDE.U32 R16, P0, R14, R13, R16 ;  /* 0x0000000d0e107225 */ /* 0x000fc80007800010 */
[C---:B------:R-:W-:Y:S02]  /*0ee0*/  IMAD R21, R15.reuse, R13, RZ ;  /* 0x0000000d0f157224 */ /* 0x040fe400078e02ff */
[----:B------:R-:W-:-:S04]  /*0ef0*/  IMAD.HI.U32 R16, P1, R15, R19, R16 ;  /* 0x000000130f107227 */ /* 0x000fc80007820010 */
[----:B------:R-:W-:Y:S01]  /*0f00*/  IMAD.HI.U32 R11, R15, R13, RZ ;  /* 0x0000000d0f0b7227 */ /* 0x000fe200078e00ff */
[----:B------:R-:W-:-:S03]  /*0f10*/  IADD3 R17, P2, PT, R21, R16, RZ ;  /* 0x0000001015117210 */ /* 0x000fc60007f5e0ff */
[----:B------:R-:W-:Y:S02]  /*0f20*/  IMAD.X R11, R11, 0x1, R15, P0 ;  /* 0x000000010b0b7824 */ /* 0x000fe400000e060f */
[----:B------:R-:W-:-:S03]  /*0f30*/  IMAD.WIDE.U32 R14, R17, UR4, RZ ;  /* 0x00000004110e7c25 */ /* 0x000fc6000f8e00ff */
[----:B------:R-:W-:Y:S01]  /*0f40*/  IADD3.X R11, PT, PT, RZ, RZ, R11, P2, P1 ;  /* 0x000000ffff0b7210 */ /* 0x000fe200017e240b */
[----:B------:R-:W-:Y:S01]  /*0f50*/  IMAD R16, R17, UR5, R15 ;  /* 0x0000000511107c24 */ /* 0x000fe2000f8e020f */
[----:B------:R-:W-:-:S03]  /*0f60*/  IADD3 R15, P0, PT, RZ, -R14, RZ ;  /* 0x8000000eff0f7210 */ /* 0x000fc60007f1e0ff */
[----:B------:R-:W-:Y:S02]  /*0f70*/  IMAD R13, R11, UR4, R16 ;  /* 0x000000040b0d7c24 */ /* 0x000fe4000f8e0210 */
[----:B------:R-:W-:-:S03]  /*0f80*/  IMAD.HI.U32 R16, R17, R15, RZ ;  /* 0x0000000f11107227 */ /* 0x000fc600078e00ff */
[----:B------:R-:W-:-:S05]  /*0f90*/  IADD3.X R14, PT, PT, RZ, ~R13, RZ, P0, !PT ;  /* 0x8000000dff0e7210 */ /* 0x000fca00007fe4ff */
[----:B------:R-:W-:-:S04]  /*0fa0*/  IMAD.WIDE.U32 R16, P0, R17, R14, R16 ;  /* 0x0000000e11107225 */ /* 0x000fc80007800010 */
[C---:B------:R-:W-:Y:S02]  /*0fb0*/  IMAD R18, R11.reuse, R14, RZ ;  /* 0x0000000e0b127224 */ /* 0x040fe400078e02ff */
[----:B------:R-:W-:-:S04]  /*0fc0*/  IMAD.HI.U32 R13, P1, R11, R15, R16 ;  /* 0x0000000f0b0d7227 */ /* 0x000fc80007820010 */
[----:B------:R-:W-:Y:S02]  /*0fd0*/  HFMA2 R15, -RZ, RZ, 0, 0 ;  /* 0x00000000ff0f7431 */ /* 0x000fe400000001ff */
        /* <DEDUP_REMOVED lines=11> */
[----:B------:R-:W-:-:S03]  /*1090*/  IMAD.WIDE.U32 R14, R13, UR4, RZ ;  /* 0x000000040d0e7c25 */ /* 0x000fc6000f8e00ff */
[----:B------:R-:W-:Y:S01]  /*10a0*/  IADD3.X R11, PT, PT, RZ, R11, RZ, P1, !PT ;  /* 0x0000000bff0b7210 */ /* 0x000fe20000ffe4ff */
[----:B------:R-:W-:Y:S01]  /*10b0*/  IMAD R16, R13, UR5, R15 ;  /* 0x000000050d107c24 */ /* 0x000fe2000f8e020f */
[----:B------:R-:W-:Y:S02]  /*10c0*/  IADD3 R15, P1, PT, -R14, R10, RZ ;  /* 0x0000000a0e0f7210 */ /* 0x000fe40007f3e1ff */
[----:B------:R-:W-:Y:S01]  /*10d0*/  MOV R13, 0x0 ;  /* 0x00000000000d7802 */ /* 0x000fe20000000f00 */
[----:B------:R-:W-:Y:S01]  /*10e0*/  IMAD R16, R11, UR4, R16 ;  /* 0x000000040b107c24 */ /* 0x000fe2000f8e0210 */
[----:B------:R-:W-:-:S03]  /*10f0*/  ISETP.GE.U32.AND P0, PT, R15, UR4, PT ;  /* 0x000000040f007c0c */ /* 0x000fc6000bf06070 */
[----:B------:R-:W-:Y:S01]  /*1100*/  IMAD.X R16, R9, 0x1, ~R16, P1 ;  /* 0x0000000109107824 */ /* 0x000fe200008e0e10 */
[----:B------:R-:W-:-:S04]  /*1110*/  IADD3 R10, P1, PT, R15, -UR4, RZ ;  /* 0x800000040f0a7c10 */ /* 0x000fc8000ff3e0ff */
[C---:B------:R-:W-:Y:S02]  /*1120*/  ISETP.GE.U32.AND.EX P0, PT, R16.reuse, UR5, PT, P0 ;  /* 0x0000000510007c0c */ /* 0x040fe4000bf06100 */
[----:B------:R-:W-:Y:S02]  /*1130*/  IADD3.X R11, PT, PT, R16, ~UR5, RZ, P1, !PT ;  /* 0x80000005100b7c10 */ /* 0x000fe40008ffe4ff */
[----:B------:R-:W-:Y:S02]  /*1140*/  SEL R10, R10, R15, P0 ;  /* 0x0000000f0a0a7207 */ /* 0x000fe40000000000 */
[----:B------:R-:W-:Y:S02]  /*1150*/  SEL R11, R11, R16, P0 ;  /* 0x000000100b0b7207 */ /* 0x000fe40000000000 */
[C---:B------:R-:W-:Y:S02]  /*1160*/  ISETP.GE.U32.AND P0, PT, R10.reuse, UR4, PT ;  /* 0x000000040a007c0c */ /* 0x040fe4000bf06070 */
[----:B------:R-:W-:-:S02]  /*1170*/  IADD3 R9, P2, PT, R10, -UR4, RZ ;  /* 0x800000040a097c10 */ /* 0x000fc4000ff5e0ff */
[----:B------:R-:W-:Y:S02]  /*1180*/  ISETP.NE.U32.AND P1, PT, RZ, UR4, PT ;  /* 0x00000004ff007c0c */ /* 0x000fe4000bf25070 */
[C---:B------:R-:W-:Y:S02]  /*1190*/  ISETP.GE.U32.AND.EX P0, PT, R11.reuse, UR5, PT, P0 ;  /* 0x000000050b007c0c */ /* 0x040fe4000bf06100 */
[----:B------:R-:W-:Y:S02]  /*11a0*/  IADD3.X R14, PT, PT, R11, ~UR5, RZ, P2, !PT ;  /* 0x800000050b0e7c10 */ /* 0x000fe400097fe4ff */
[----:B------:R-:W-:Y:S02]  /*11b0*/  ISETP.NE.AND.EX P1, PT, RZ, UR5, PT, P1 ;  /* 0x00000005ff007c0c */ /* 0x000fe4000bf25310 */
[----:B------:R-:W-:Y:S02]  /*11c0*/  SEL R9, R9, R10, P0 ;  /* 0x0000000a09097207 */ /* 0x000fe40000000000 */
[----:B------:R-:W-:-:S02]  /*11d0*/  SEL R14, R14, R11, P0 ;  /* 0x0000000b0e0e7207 */ /* 0x000fc40000000000 */
[----:B------:R-:W-:Y:S02]  /*11e0*/  SEL R9, R9, 0xffffffff, P1 ;  /* 0xffffffff09097807 */ /* 0x000fe40000800000 */
[----:B------:R-:W-:Y:S01]  /*11f0*/  SEL R14, R14, 0xffffffff, P1 ;  /* 0xffffffff0e0e7807 */ /* 0x000fe20000800000 */
[----:B------:R-:W-:Y:S06]  /*1200*/  RET.REL.NODEC R12 `(fhe_poly_pointwise_mac_kernel) ;  /* 0xffffffec0c7c7950 */ /* 0x000fec0003c3ffff */
.L_x_95:
        /* <DEDUP_REMOVED lines=15> */
.L_x_140:


//--------------------- .text.fhe_poly_pointwise_mul_kernel --------------------------
	.section	.text.fhe_poly_pointwise_mul_kernel,"ax",@progbits
	.align	128
        .global         fhe_poly_pointwise_mul_kernel
        .type           fhe_poly_pointwise_mul_kernel,@function
        .size           fhe_poly_pointwise_mul_kernel,(.L_x_141 - fhe_poly_pointwise_mul_kernel)
        .other          fhe_poly_pointwise_mul_kernel,@"STO_CUDA_ENTRY STV_DEFAULT"
fhe_poly_pointwise_mul_kernel:
.text.fhe_poly_pointwise_mul_kernel:
        /* <DEDUP_REMOVED lines=57> */
.L_x_98:
[----:B------:R-:W-:Y:S01]  /*0390*/  MOV R10, R4 ;  /* 0x00000004000a7202 */ /* 0x000fe20000000f00 */
[----:B------:R-:W-:Y:S01]  /*03a0*/  IMAD.MOV.U32 R9, RZ, RZ, R8 ;  /* 0x000000ffff097224 */ /* 0x000fe200078e0008 */
[----:B------:R-:W-:-:S07]  /*03b0*/  MOV R12, 0x3d0 ;  /* 0x000003d0000c7802 */ /* 0x000fce0000000f00 */
[----:B------:R-:W-:Y:S05]  /*03c0*/  CALL.REL.NOINC `($__internal_5_$__cuda_sm20_rem_u64) ;  /* 0x0000000800647944 */ /* 0x000fea0003c00000 */
[----:B------:R-:W-:Y:S01]  /*03d0*/  IMAD.MOV.U32 R2, RZ, RZ, R9 ;  /* 0x000000ffff027224 */ /* 0x000fe200078e0009 */
[----:B------:R-:W-:Y:S01]  /*03e0*/  MOV R3, R14 ;  /* 0x0000000e00037202 */ /* 0x000fe20000000f00 */
[----:B------:R-:W-:Y:S06]  /*03f0*/  BRA `(.L_x_99) ;  /* 0x0000000800447947 */ /* 0x000fec0003800000 */
.L_x_97:
[----:B------:R-:W-:Y:S01]  /*0400*/  IMAD.MOV.U32 R10, RZ, RZ, RZ ;  /* 0x000000ffff0a7224 */ /* 0x000fe200078e00ff */
[----:B------:R-:W-:Y:S01]  /*0410*/  MOV R12, 0x440 ;  /* 0x00000440000c7802 */ /* 0x000fe20000000f00 */
[----:B------:R-:W-:-:S07]  /*0420*/  IMAD.MOV.U32 R9, RZ, RZ, 0x1 ;  /* 0x00000001ff097424 */ /* 0x000fce00078e00ff */
[----:B------:R-:W-:Y:S05]  /*0430*/  CALL.REL.NOINC `($__internal_5_$__cuda_sm20_rem_u64) ;  /* 0x0000000800487944 */ /* 0x000fea0003c00000 */
        /* <DEDUP_REMOVED lines=29> */
.L_x_101:
[----:B------:R-:W-:-:S07]  /*0610*/  MOV R12, 0x630 ;  /* 0x00000630000c7802 */ /* 0x000fce0000000f00 */
[----:B------:R-:W-:Y:S05]  /*0620*/  CALL.REL.NOINC `($__internal_5_$__cuda_sm20_rem_u64) ;  /* 0x0000000400cc7944 */ /* 0x000fea0003c00000 */
[----:B------:R-:W-:Y:S01]  /*0630*/  MOV R6, R9 ;  /* 0x0000000900067202 */ /* 0x000fe20000000f00 */
[----:B------:R-:W-:-:S07]  /*0640*/  IMAD.MOV.U32 R7, RZ, RZ, R14 ;  /* 0x000000ffff077224 */ /* 0x000fce00078e000e */
.L_x_102:
[----:B------:R-:W-:Y:S05]  /*0650*/  BSYNC.RECONVERGENT B1 ;  /* 0x0000000000017941 */ /* 0x000fea0003800200 */
.L_x_100:
        /* <DEDUP_REMOVED lines=9> */
[----:B0-----:R-:W-:Y:S02]  /*06f0*/  IADD3 R8, PT, PT, R5, 0xffffffe, RZ ;  /* 0x0ffffffe05087810 */ /* 0x001fe40007ffe0ff */
[----:B------:R-:W-:-:S04]  /*0700*/  MOV R5, RZ ;  /* 0x000000ff00057202 */ /* 0x000fc80000000f00 */
        /* <DEDUP_REMOVED lines=9> */
[----:B------:R-:W-:-:S04]  /*07a0*/  @P0 IADD3 R4, PT, PT, R4, -UR8, RZ ;  /* 0x8000000804040c10 */ /* 0x000fc8000fffe0ff */
[----:B------:R-:W-:-:S13]  /*07b0*/  ISETP.GE.U32.AND P0, PT, R4, UR8, PT ;  /* 0x0000000804007c0c */ /* 0x000fda000bf06070 */
[----:B------:R-:W-:Y:S01]  /*07c0*/  @P0 VIADD R4, R4, -UR8 ;  /* 0x8000000804040c36 */ /* 0x000fe20008000000 */
[----:B------:R-:W-:Y:S01]  /*07d0*/  @!P1 LOP3.LUT R4, RZ, UR8, RZ, 0x33, !PT ;  /* 0x00000008ff049c12 */ /* 0x000fe2000f8e33ff */
[----:B------:R-:W-:Y:S06]  /*07e0*/  BRA `(.L_x_105) ;  /* 0x0000000000187947 */ /* 0x000fec0003800000 */
.L_x_104:
[----:B------:R-:W-:Y:S01]  /*07f0*/  IMAD.MOV.U32 R10, RZ, RZ, R4 ;  /* 0x000000ffff0a7224 */ /* 0x000fe200078e0004 */
[----:B------:R-:W-:Y:S02]  /*0800*/  MOV R9, R8 ;  /* 0x0000000800097202 */ /* 0x000fe40000000f00 */
[----:B------:R-:W-:-:S07]  /*0810*/  MOV R12, 0x830 ;  /* 0x00000830000c7802 */ /* 0x000fce0000000f00 */
[----:B------:R-:W-:Y:S05]  /*0820*/  CALL.REL.NOINC `($__internal_5_$__cuda_sm20_rem_u64) ;  /* 0x00000004004c7944 */ /* 0x000fea0003c00000 */
[----:B------:R-:W-:Y:S01]  /*0830*/  IMAD.MOV.U32 R4, RZ, RZ, R9 ;  /* 0x000000ffff047224 */ /* 0x000fe200078e0009 */
[----:B------:R-:W-:-:S07]  /*0840*/  MOV R5, R14 ;  /* 0x0000000e00057202 */ /* 0x000fce0000000f00 */
.L_x_105:
[----:B------:R-:W-:Y:S05]  /*0850*/  BSYNC.RECONVERGENT B1 ;  /* 0x0000000000017941 */ /* 0x000fea0003800200 */
.L_x_103:
        /* <DEDUP_REMOVED lines=25> */
.L_x_107:
[----:B------:R-:W-:Y:S01]  /*09f0*/  MOV R10, R2 ;  /* 0x00000002000a7202 */ /* 0x000fe20000000f00 */
[----:B------:R-:W-:Y:S01]  /*0a00*/  IMAD.MOV.U32 R9, RZ, RZ, R3 ;  /* 0x000000ffff097224 */ /* 0x000fe200078e0003 */
[----:B------:R-:W-:-:S07]  /*0a10*/  MOV R12, 0xa30 ;  /* 0x00000a30000c7802 */ /* 0x000fce0000000f00 */
[----:B------:R-:W-:Y:S05]  /*0a20*/  CALL.REL.NOINC `($__internal_5_$__cuda_sm20_rem_u64) ;  /* 0x0000000000cc7944 */ /* 0x000fea0003c00000 */
[----:B------:R-:W-:Y:S01]  /*0a30*/  MOV R2, R9 ;  /* 0x0000000900027202 */ /* 0x000fe20000000f00 */
[----:B------:R-:W-:-:S07]  /*0a40*/  IMAD.MOV.U32 R3, RZ, RZ, R14 ;  /* 0x000000ffff037224 */ /* 0x000fce00078e000e */
.L_x_108:
[----:B------:R-:W-:Y:S05]  /*0a50*/  BSYNC.RECONVERGENT B1 ;  /* 0x0000000000017941 */ /* 0x000fea0003800200 */
.L_x_106:
        /* <DEDUP_REMOVED lines=29> */
.L_x_110:
[----:B------:R-:W-:-:S07]  /*0c30*/  MOV R12, 0xc50 ;  /* 0x00000c50000c7802 */ /* 0x000fce0000000f00 */
[----:B------:R-:W-:Y:S05]  /*0c40*/  CALL.REL.NOINC `($__internal_5_$__cuda_sm20_rem_u64) ;  /* 0x0000000000447944 */ /* 0x000fea0003c00000 */
[----:B------:R-:W-:Y:S01]  /*0c50*/  MOV R2, R9 ;  /* 0x0000000900027202 */ /* 0x000fe20000000f00 */
[----:B------:R-:W-:-:S07]  /*0c60*/  IMAD.MOV.U32 R3, RZ, RZ, R14 ;  /* 0x000000ffff037224 */ /* 0x000fce00078e000e */
.L_x_111:
[----:B------:R-:W-:Y:S05]  /*0c70*/  BSYNC.RECONVERGENT B1 ;  /* 0x0000000000017941 */ /* 0x000fea0003800200 */
.L_x_109:
        /* <DEDUP_REMOVED lines=9> */
.L_x_99:
[----:B------:R-:W-:Y:S05]  /*0d10*/  BSYNC.RECONVERGENT B0 ;  /* 0x0000000000007941 */ /* 0x000fea0003800200 */
.L_x_96:
[----:B------:R-:W0:Y:S02]  /*0d20*/  LDC.64 R4, c[0x0][0x380] ;  /* 0x0000e000ff047b82 */ /* 0x000e240000000a00 */
[----:B0-----:R-:W-:-:S05]  /*0d30*/  IMAD.WIDE.U32 R4, R0, 0x8, R4 ;  /* 0x0000000800047825 */ /* 0x001fca00078e0004 */
[----:B------:R-:W-:Y:S01]  /*0d40*/  STG.E.64 desc[UR6][R4.64], R2 ;  /* 0x0000000204007986 */ /* 0x000fe2000c101b06 */
[----:B------:R-:W-:Y:S05]  /*0d50*/  EXIT ;  /* 0x000000000000794d */ /* 0x000fea0003800000 */
        .weak           $__internal_5_$__cuda_sm20_rem_u64
        .type           $__internal_5_$__cuda_sm20_rem_u64,@function
        .size           $__internal_5_$__cuda_sm20_rem_u64,(.L_x_141 - $__internal_5_$__cuda_sm20_rem_u64)
$__internal_5_$__cuda_sm20_rem_u64:
        /* <DEDUP_REMOVED lines=62> */
[----:B------:R-:W-:Y:S06]  /*1140*/  RET.REL.NODEC R12 `(fhe_poly_pointwise_mul_kernel) ;  /* 0xffffffec0cac7950 */ /* 0x000fec0003c3ffff */
.L_x_112:
        /* <DEDUP_REMOVED lines=11> */
.L_x_141:


//--------------------- .text.fhe_poly_scale_barrett_kernel --------------------------
	.section	.text.fhe_poly_scale_barrett_kernel,"ax",@progbits
	.align	128
        .global         fhe_poly_scale_barrett_kernel
        .type           fhe_poly_scale_barrett_kernel,@function
        .size           fhe_poly_scale_barrett_kernel,(.L_x_159 - fhe_poly_scale_barrett_kernel)
        .other          fhe_poly_scale_barrett_kernel,@"STO_CUDA_ENTRY STV_DEFAULT"
fhe_poly_scale_barrett_kernel:
.text.fhe_poly_scale_barrett_kernel:
        /* <DEDUP_REMOVED lines=11> */
[----:B------:R-:W2:Y:S06]  /*00b0*/  LDCU.128 UR8, c[0x0][0x390] ;  /* 0x00007200ff0877ac */ /* 0x000eac0008000c00 */
[----:B------:R-:W3:Y:S01]  /*00c0*/  LDC.64 R2, c[0x0][0x3a0] ;  /* 0x0000e800ff027b82 */ /* 0x000ee20000000a00 */
[----:B0-----:R-:W-:-:S06]  /*00d0*/  IMAD.WIDE.U32 R4, R0, 0x8, R4 ;  /* 0x0000000800047825 */ /* 0x001fcc00078e0004 */
[----:B-1----:R-:W2:Y:S02]  /*00e0*/  LDG.E.64.CONSTANT R4, desc[UR4][R4.64] ;  /* 0x0000000404047981 */ /* 0x002ea4000c1e9b00 */
[----:B--2---:R-:W-:-:S04]  /*00f0*/  IMAD.WIDE.U32 R6, R5, UR10, RZ ;  /* 0x0000000a05067c25 */ /* 0x004fc8000f8e00ff */
[----:B------:R-:W-:-:S04]  /*0100*/  IMAD.WIDE.U32 R8, P0, R4, UR11, R6 ;  /* 0x0000000b04087c25 */ /* 0x000fc8000f800006 */
[----:B------:R-:W-:Y:S01]  /*0110*/  IMAD.WIDE.U32 R6, R4, UR10, RZ ;  /* 0x0000000a04067c25 */ /* 0x000fe2000f8e00ff */
[----:B------:R-:W-:Y:S02]  /*0120*/  IADD3.X R11, PT, PT, RZ, RZ, RZ, P0, !PT ;  /* 0x000000ffff0b7210 */ /* 0x000fe400007fe4ff */
[----:B------:R-:W-:Y:S02]  /*0130*/  MOV R10, R9 ;  /* 0x00000009000a7202 */ /* 0x000fe40000000f00 */
[----:B------:R-:W-:-:S05]  /*0140*/  IADD3 RZ, P0, PT, R7, R8, RZ ;  /* 0x0000000807ff7210 */ /* 0x000fca0007f1e0ff */
[----:B------:R-:W-:-:S04]  /*0150*/  IMAD.WIDE.U32.X R6, R5, UR11, R10, P0 ;  /* 0x0000000b05067c25 */ /* 0x000fc800080e040a */
[-C--:B---3--:R-:W-:Y:S02]  /*0160*/  IMAD R7, R7, R2.reuse, RZ ;  /* 0x0000000207077224 */ /* 0x088fe400078e02ff */
[----:B------:R-:W-:-:S04]  /*0170*/  IMAD.WIDE.U32 R8, R6, R2, RZ ;  /* 0x0000000206087225 */ /* 0x000fc800078e00ff */
[----:B------:R-:W-:Y:S01]  /*0180*/  IMAD R7, R6, R3, R7 ;  /* 0x0000000306077224 */ /* 0x000fe200078e0207 */
[----:B------:R-:W-:Y:S01]  /*0190*/  IADD3 R6, P0, PT, RZ, -R8, RZ ;  /* 0x80000008ff067210 */ /* 0x000fe20007f1e0ff */
[----:B------:R-:W-:-:S03]  /*01a0*/  IMAD R5, R5, UR8, RZ ;  /* 0x0000000805057c24 */ /* 0x000fc6000f8e02ff */
[----:B------:R-:W-:Y:S01]  /*01b0*/  IADD3 R8, PT, PT, R9, R7, RZ ;  /* 0x0000000709087210 */ /* 0x000fe20007ffe0ff */
[----:B------:R-:W-:-:S03]  /*01c0*/  IMAD R5, R4, UR9, R5 ;  /* 0x0000000904057c24 */ /* 0x000fc6000f8e0205 */
[----:B------:R-:W-:Y:S02]  /*01d0*/  IADD3.X R7, PT, PT, RZ, ~R8, RZ, P0, !PT ;  /* 0x80000008ff077210 */ /* 0x000fe400007fe4ff */
[----:B------:R-:W0:Y:S01]  /*01e0*/  LDC.64 R8, c[0x0][0x380] ;  /* 0x0000e000ff087b82 */ /* 0x000e220000000a00 */
[----:B------:R-:W-:-:S03]  /*01f0*/  IMAD.WIDE.U32 R6, R4, UR8, R6 ;  /* 0x0000000804067c25 */ /* 0x000fc6000f8e0006 */
[----:B------:R-:W-:Y:S02]  /*0200*/  ISETP.GE.U32.AND P0, PT, R6, R2, PT ;  /* 0x000000020600720c */ /* 0x000fe40003f06070 */
[----:B------:R-:W-:-:S04]  /*0210*/  IADD3 R4, PT, PT, R7, R5, RZ ;  /* 0x0000000507047210 */ /* 0x000fc80007ffe0ff */
[----:B------:R-:W-:-:S04]  /*0220*/  ISETP.GE.U32.AND.EX P0, PT, R4, R3, PT, P0 ;  /* 0x000000030400720c */ /* 0x000fc80003f06100 */
[----:B------:R-:W-:Y:S02]  /*0230*/  SEL R7, R2, RZ, P0 ;  /* 0x000000ff02077207 */ /* 0x000fe40000000000 */
[----:B------:R-:W-:Y:S02]  /*0240*/  SEL R3, R3, RZ, P0 ;  /* 0x000000ff03037207 */ /* 0x000fe40000000000 */
[----:B------:R-:W-:-:S04]  /*0250*/  IADD3 R6, P0, PT, -R7, R6, RZ ;  /* 0x0000000607067210 */ /* 0x000fc80007f1e1ff */
[----:B------:R-:W-:Y:S01]  /*0260*/  IADD3.X R7, PT, PT, ~R3, R4, RZ, P0, !PT ;  /* 0x0000000403077210 */ /* 0x000fe200007fe5ff */
[----:B0-----:R-:W-:-:S05]  /*0270*/  IMAD.WIDE.U32 R2, R0, 0x8, R8 ;  /* 0x0000000800027825 */ /* 0x001fca00078e0008 */
[----:B------:R-:W-:Y:S01]  /*0280*/  STG.E.64 desc[UR4][R2.64], R6 ;  /* 0x0000000602007986 */ /* 0x000fe2000c101b04 */
[----:B------:R-:W-:Y:S05]  /*0290*/  EXIT ;  /* 0x000000000000794d */ /* 0x000fea0003800000 */
.L_x_113:
        /* <DEDUP_REMOVED lines=14> */
.L_x_159:


//--------------------- .text.fhe_poly_scale_kernel --------------------------
	.section	.text.fhe_poly_scale_kernel,"ax",@progbits
	.align	128
        .global         fhe_poly_scale_kernel
        .type           fhe_poly_scale_kernel,@function
        .size           fhe_poly_scale_kernel,(.L_x_142 - fhe_poly_scale_kernel)
        .other          fhe_poly_scale_kernel,@"STO_CUDA_ENTRY STV_DEFAULT"
fhe_poly_scale_kernel:
.text.fhe_poly_scale_kernel:
        /* <DEDUP_REMOVED lines=11> */
[----:B------:R-:W2:Y:S01]  /*00b0*/  LDCU.64 UR4, c[0x0][0x390] ;  /* 0x00007200ff0477ac */ /* 0x000ea20008000a00 */
[----:B0-----:R-:W-:-:S06]  /*00c0*/  IMAD.WIDE.U32 R2, R0, 0x8, R2 ;  /* 0x0000000800027825 */ /* 0x001fcc00078e0002 */
[----:B-1----:R-:W2:Y:S01]  /*00d0*/  LDG.E.64.CONSTANT R2, desc[UR6][R2.64] ;  /* 0x0000000602027981 */ /* 0x002ea2000c1e9b00 */
[----:B------:R-:W-:Y:S01]  /*00e0*/  BSSY.RECONVERGENT B0, `(.L_x_114) ;  /* 0x00000bd000007945 */ /* 0x000fe20003800200 */
[----:B--2---:R-:W-:-:S04]  /*00f0*/  IMAD.WIDE.U32 R4, R3, UR4, RZ ;  /* 0x0000000403047c25 */ /* 0x004fc8000f8e00ff */
[----:B------:R-:W-:-:S04]  /*0100*/  IMAD.WIDE.U32 R6, P0, R2, UR5, R4 ;  /* 0x0000000502067c25 */ /* 0x000fc8000f800004 */
[----:B------:R-:W-:-:S04]  /*0110*/  IMAD.WIDE.U32 R4, R2, UR4, RZ ;  /* 0x0000000402047c25 */ /* 0x000fc8000f8e00ff */
[----:B------:R-:W-:Y:S01]  /*0120*/  IMAD.X R11, RZ, RZ, RZ, P0 ;  /* 0x000000ffff0b7224 */ /* 0x000fe200000e06ff */
[----:B------:R-:W-:Y:S01]  /*0130*/  IADD3 R8, P0, PT, R5, R6, RZ ;  /* 0x0000000605087210 */ /* 0x000fe20007f1e0ff */
[----:B------:R-:W-:-:S04]  /*0140*/  IMAD.MOV.U32 R10, RZ, RZ, R7 ;  /* 0x000000ffff0a7224 */ /* 0x000fc800078e0007 */
[----:B------:R-:W-:Y:S01]  /*0150*/  IMAD.WIDE.U32.X R6, R3, UR5, R10, P0 ;  /* 0x0000000503067c25 */ /* 0x000fe200080e040a */
[----:B------:R-:W0:Y:S02]  /*0160*/  LDCU.64 UR4, c[0x0][0x398] ;  /* 0x00007300ff0477ac */ /* 0x000e240008000a00 */
[----:B------:R-:W-:-:S04]  /*0170*/  ISETP.NE.U32.AND P0, PT, R6, RZ, PT ;  /* 0x000000ff0600720c */ /* 0x000fc80003f05070 */
[----:B------:R-:W-:-:S13]  /*0180*/  ISETP.NE.AND.EX P0, PT, R7, RZ, PT, P0 ;  /* 0x000000ff0700720c */ /* 0x000fda0003f05300 */
[----:B0-----:R-:W-:Y:S05]  /*0190*/  @P0 BRA `(.L_x_115) ;  /* 0x0000000000800947 */ /* 0x001fea0003800000 */
        /* <DEDUP_REMOVED lines=8> */
[----:B0-----:R-:W-:-:S06]  /*0220*/  IADD3 R2, PT, PT, R5, 0xffffffe, RZ ;  /* 0x0ffffffe05027810 */ /* 0x001fcc0007ffe0ff */
[----:B------:R0:W1:Y:S02]  /*0230*/  F2I.FTZ.U32.TRUNC.NTZ R3, R2 ;  /* 0x0000000200037305 */ /* 0x000064000021f000 */
[----:B0-----:R-:W-:Y:S02]  /*0240*/  IMAD.MOV.U32 R2, RZ, RZ, RZ ;  /* 0x000000ffff027224 */ /* 0x001fe400078e00ff */
[----:B-1----:R-:W-:-:S04]  /*0250*/  IMAD.MOV R7, RZ, RZ, -R3 ;  /* 0x000000ffff077224 */ /* 0x002fc800078e0a03 */
        /* <DEDUP_REMOVED lines=9> */
[----:B------:R-:W-:Y:S01]  /*02f0*/  @P0 VIADD R4, R4, -UR8 ;  /* 0x8000000804040c36 */ /* 0x000fe20008000000 */
[----:B------:R-:W-:-:S04]  /*0300*/  @!P1 LOP3.LUT R4, RZ, UR8, RZ, 0x33, !PT ;  /* 0x00000008ff049c12 */ /* 0x000fc8000f8e33ff */
[----:B------:R-:W-:Y:S01]  /*0310*/  MOV R2, R4 ;  /* 0x0000000400027202 */ /* 0x000fe20000000f00 */
[----:B------:R-:W-:Y:S06]  /*0320*/  BRA `(.L_x_117) ;  /* 0x0000000800607947 */ /* 0x000fec0003800000 */
.L_x_116:
[----:B------:R-:W-:Y:S01]  /*0330*/  IMAD.MOV.U32 R10, RZ, RZ, R4 ;  /* 0x000000ffff0a7224 */ /* 0x000fe200078e0004 */
[----:B------:R-:W-:Y:S02]  /*0340*/  MOV R9, R8 ;  /* 0x0000000800097202 */ /* 0x000fe40000000f00 */
[----:B------:R-:W-:-:S07]  /*0350*/  MOV R12, 0x370 ;  /* 0x00000370000c7802 */ /* 0x000fce0000000f00 */
[----:B------:R-:W-:Y:S05]  /*0360*/  CALL.REL.NOINC `($__internal_6_$__cuda_sm20_rem_u64) ;  /* 0x0000000800647944 */ /* 0x000fea0003c00000 */
[----:B------:R-:W-:Y:S02]  /*0370*/  IMAD.MOV.U32 R2, RZ, RZ, R9 ;  /* 0x000000ffff027224 */ /* 0x000fe400078e0009 */
[----:B------:R-:W-:Y:S01]  /*0380*/  IMAD.MOV.U32 R3, RZ, RZ, R14 ;  /* 0x000000ffff037224 */ /* 0x000fe200078e000e */
[----:B------:R-:W-:Y:S06]  /*0390*/  BRA `(.L_x_117) ;  /* 0x0000000800447947 */ /* 0x000fec0003800000 */
.L_x_115:
[----:B------:R-:W-:Y:S02]  /*03a0*/  HFMA2 R10, -RZ, RZ, 0, 0 ;  /* 0x00000000ff0a7431 */ /* 0x000fe400000001ff */
[----:B------:R-:W-:Y:S01]  /*03b0*/  IMAD.MOV.U32 R9, RZ, RZ, 0x1 ;  /* 0x00000001ff097424 */ /* 0x000fe200078e00ff */
[----:B------:R-:W-:-:S07]  /*03c0*/  MOV R12, 0x3e0 ;  /* 0x000003e0000c7802 */ /* 0x000fce0000000f00 */
[----:B------:R-:W-:Y:S05]  /*03d0*/  CALL.REL.NOINC `($__internal_6_$__cuda_sm20_rem_u64) ;  /* 0x0000000800487944 */ /* 0x000fea0003c00000 */
[----:B------:R-:W0:Y:S01]  /*03e0*/  LDCU UR8, c[0x0][0x39c] ;  /* 0x00007380ff0877ac */ /* 0x000e220008000800 */
[-C--:B------:R-:W-:Y:S01]  /*03f0*/  IMAD R2, R14, R9.reuse, RZ ;  /* 0x000000090e027224 */ /* 0x080fe200078e02ff */
[----:B------:R-:W-:Y:S01]  /*0400*/  BSSY.RECONVERGENT B1, `(.L_x_118) ;  /* 0x000001f000017945 */ /* 0x000fe20003800200 */
[----:B------:R-:W-:-:S04]  /*0410*/  IMAD.WIDE.U32 R10, R9, R9, RZ ;  /* 0x00000009090a7225 */ /* 0x000fc800078e00ff */
[----:B------:R-:W-:-:S04]  /*0420*/  IMAD R9, R9, R14, R2 ;  /* 0x0000000e09097224 */ /* 0x000fc800078e0202 */
[----:B------:R-:W-:-:S05]  /*0430*/  IMAD.IADD R9, R11, 0x1, R9 ;  /* 0x000000010b097824 */ /* 0x000fca00078e0209 */
        /* <DEDUP_REMOVED lines=8> */
[----:B0-----:R-:W-:-:S06]  /*04c0*/  IADD3 R11, PT, PT, R9, 0xffffffe, RZ ;  /* 0x0ffffffe090b7810 */ /* 0x001fcc0007ffe0ff */
[----:B------:R-:W0:Y:S02]  /*04d0*/  F2I.FTZ.U32.TRUNC.NTZ R3, R11 ;  /* 0x0000000b00037305 */ /* 0x000e24000021f000 */
[----:B0-----:R-:W-:-:S04]  /*04e0*/  IMAD.MOV R13, RZ, RZ, -R3 ;  /* 0x000000ffff0d7224 */ /* 0x001fc800078e0a03 */
[----:B------:R-:W-:-:S04]  /*04f0*/  IMAD R13, R13, UR8, RZ ;  /* 0x000000080d0d7c24 */ /* 0x000fc8000f8e02ff */
[----:B------:R-:W-:-:S06]  /*0500*/  IMAD.HI.U32 R13, R3, R13, R2 ;  /* 0x0000000d030d7227 */ /* 0x000fcc00078e0002 */
[----:B------:R-:W-:-:S05]  /*0510*/  IMAD.HI.U32 R2, R13, R10, RZ ;  /* 0x0000000a0d027227 */ /* 0x000fca00078e00ff */
[----:B------:R-:W-:-:S05]  /*0520*/  IADD3 R3, PT, PT, -R2, RZ, RZ ;  /* 0x000000ff02037210 */ /* 0x000fca0007ffe1ff */
[----:B------:R-:W-:Y:S01]  /*0530*/  IMAD R2, R3, UR8, R10 ;  /* 0x0000000803027c24 */ /* 0x000fe2000f8e020a */
[----:B------:R-:W-:-:S04]  /*0540*/  MOV R3, RZ ;  /* 0x000000ff00037202 */ /* 0x000fc80000000f00 */
[----:B------:R-:W-:-:S13]  /*0550*/  ISETP.GE.U32.AND P0, PT, R2, UR8, PT ;  /* 0x0000000802007c0c */ /* 0x000fda000bf06070 */
[----:B------:R-:W-:-:S05]  /*0560*/  @P0 VIADD R2, R2, -UR8 ;  /* 0x8000000802020c36 */ /* 0x000fca0008000000 */
[----:B------:R-:W-:-:S13]  /*0570*/  ISETP.GE.U32.AND P0, PT, R2, UR8, PT ;  /* 0x0000000802007c0c */ /* 0x000fda000bf06070 */
[----:B------:R-:W-:Y:S01]  /*0580*/  @P0 VIADD R2, R2, -UR8 ;  /* 0x8000000802020c36 */ /* 0x000fe20008000000 */
[----:B------:R-:W-:Y:S01]  /*0590*/  @!P1 LOP3.LUT R2, RZ, UR8, RZ, 0x33, !PT ;  /* 0x00000008ff029c12 */ /* 0x000fe2000f8e33ff */
[----:B------:R-:W-:Y:S06]  /*05a0*/  BRA `(.L_x_120) ;  /* 0x0000000000107947 */ /* 0x000fec0003800000 */
.L_x_119:
[----:B------:R-:W-:-:S07]  /*05b0*/  MOV R12, 0x5d0 ;  /* 0x000005d0000c7802 */ /* 0x000fce0000000f00 */
[----:B------:R-:W-:Y:S05]  /*05c0*/  CALL.REL.NOINC `($__internal_6_$__cuda_sm20_rem_u64) ;  /* 0x0000000400cc7944 */ /* 0x000fea0003c00000 */
[----:B------:R-:W-:Y:S02]  /*05d0*/  IMAD.MOV.U32 R2, RZ, RZ, R9 ;  /* 0x000000ffff027224 */ /* 0x000fe400078e0009 */
[----:B------:R-:W-:-:S07]  /*05e0*/  IMAD.MOV.U32 R3, RZ, RZ, R14 ;  /* 0x000000ffff037224 */ /* 0x000fce00078e000e */
.L_x_120:
[----:B------:R-:W-:Y:S05]  /*05f0*/  BSYNC.RECONVERGENT B1 ;  /* 0x0000000000017941 */ /* 0x000fea0003800200 */
.L_x_118:
        /* <DEDUP_REMOVED lines=9> */
[----:B0-----:R-:W-:Y:S01]  /*0690*/  IADD3 R8, PT, PT, R5, 0xffffffe, RZ ;  /* 0x0ffffffe05087810 */ /* 0x001fe20007ffe0ff */
[----:B------:R-:W-:-:S05]  /*06a0*/  HFMA2 R5, -RZ, RZ, 0, 0 ;  /* 0x00000000ff057431 */ /* 0x000fca00000001ff */
[----:B------:R0:W1:Y:S02]  /*06b0*/  F2I.FTZ.U32.TRUNC.NTZ R9, R8 ;  /* 0x0000000800097305 */ /* 0x000064000021f000 */
[----:B0-----:R-:W-:Y:S02]  /*06c0*/  IMAD.MOV.U32 R8, RZ, RZ, RZ ;  /* 0x000000ffff087224 */ /* 0x001fe400078e00ff */
[----:B-1----:R-:W-:-:S04]  /*06d0*/  IMAD.MOV R11, RZ, RZ, -R9 ;  /* 0x000000ffff0b7224 */ /* 0x002fc800078e0a09 */
[----:B------:R-:W-:-:S04]  /*06e0*/  IMAD R11, R11, UR8, RZ ;  /* 0x000000080b0b7c24 */ /* 0x000fc8000f8e02ff */
[----:B------:R-:W-:-:S06]  /*06f0*/  IMAD.HI.U32 R11, R9, R11, R8 ;  /* 0x0000000b090b7227 */ /* 0x000fcc00078e0008 */
[----:B------:R-:W-:-:S05]  /*0700*/  IMAD.HI.U32 R11, R11, R4, RZ ;  /* 0x000000040b0b7227 */ /* 0x000fca00078e00ff */
[----:B------:R-:W-:-:S05]  /*0710*/  IADD3 R11, PT, PT, -R11, RZ, RZ ;  /* 0x000000ff0b0b7210 */ /* 0x000fca0007ffe1ff */
[----:B------:R-:W-:-:S05]  /*0720*/  IMAD R4, R11, UR8, R4 ;  /* 0x000000080b047c24 */ /* 0x000fca000f8e0204 */
[----:B------:R-:W-:-:S13]  /*0730*/  ISETP.GE.U32.AND P0, PT, R4, UR8, PT ;  /* 0x0000000804007c0c */ /* 0x000fda000bf06070 */
[----:B------:R-:W-:-:S05]  /*0740*/  @P0 VIADD R4, R4, -UR8 ;  /* 0x8000000804040c36 */ /* 0x000fca0008000000 */
[----:B------:R-:W-:-:S13]  /*0750*/  ISETP.GE.U32.AND P0, PT, R4, UR8, PT ;  /* 0x0000000804007c0c */ /* 0x000fda000bf06070 */
[----:B------:R-:W-:Y:S01]  /*0760*/  @P0 VIADD R4, R4, -UR8 ;  /* 0x8000000804040c36 */ /* 0x000fe20008000000 */
[----:B------:R-:W-:Y:S01]  /*0770*/  @!P1 LOP3.LUT R4, RZ, UR8, RZ, 0x33, !PT ;  /* 0x00000008ff049c12 */ /* 0x000fe2000f8e33ff */
[----:B------:R-:W-:Y:S06]  /*0780*/  BRA `(.L_x_123) ;  /* 0x0000000000187947 */ /* 0x000fec0003800000 */
.L_x_122:
[----:B------:R-:W-:Y:S01]  /*0790*/  IMAD.MOV.U32 R10, RZ, RZ, R4 ;  /* 0x000000ffff0a7224 */ /* 0x000fe200078e0004 */
[----:B------:R-:W-:Y:S02]  /*07a0*/  MOV R9, R8 ;  /* 0x0000000800097202 */ /* 0x000fe40000000f00 */
[----:B------:R-:W-:-:S07]  /*07b0*/  MOV R12, 0x7d0 ;  /* 0x000007d0000c7802 */ /* 0x000fce0000000f00 */
[----:B------:R-:W-:Y:S05]  /*07c0*/  CALL.REL.NOINC `($__internal_6_$__cuda_sm20_rem_u64) ;  /* 0x00000004004c7944 */ /* 0x000fea0003c00000 */
[----:B------:R-:W-:Y:S01]  /*07d0*/  IMAD.MOV.U32 R4, RZ, RZ, R9 ;  /* 0x000000ffff047224 */ /* 0x000fe200078e0009 */
[----:B------:R-:W-:-:S07]  /*07e0*/  MOV R5, R14 ;  /* 0x0000000e00057202 */ /* 0x000fce0000000f00 */
.L_x_123:
[----:B------:R-:W-:Y:S05]  /*07f0*/  BSYNC.RECONVERGENT B1 ;  /* 0x0000000000017941 */ /* 0x000fea0003800200 */
.L_x_121:
        /* <DEDUP_REMOVED lines=25> */
.L_x_125:
[----:B------:R-:W-:Y:S01]  /*0990*/  MOV R10, R6 ;  /* 0x00000006000a7202 */ /* 0x000fe20000000f00 */
[----:B------:R-:W-:Y:S01]  /*09a0*/  IMAD.MOV.U32 R9, RZ, RZ, R7 ;  /* 0x000000ffff097224 */ /* 0x000fe200078e0007 */
[----:B------:R-:W-:-:S07]  /*09b0*/  MOV R12, 0x9d0 ;  /* 0x000009d0000c7802 */ /* 0x000fce0000000f00 */
[----:B------:R-:W-:Y:S05]  /*09c0*/  CALL.REL.NOINC `($__internal_6_$__cuda_sm20_rem_u64) ;  /* 0x0000000000cc7944 */ /* 0x000fea0003c00000 */
[----:B------:R-:W-:Y:S01]  /*09d0*/  MOV R6, R9 ;  /* 0x0000000900067202 */ /* 0x000fe20000000f00 */
[----:B------:R-:W-:-:S07]  /*09e0*/  IMAD.MOV.U32 R7, RZ, RZ, R14 ;  /* 0x000000ffff077224 */ /* 0x000fce00078e000e */
.L_x_126:
[----:B------:R-:W-:Y:S05]  /*09f0*/  BSYNC.RECONVERGENT B1 ;  /* 0x0000000000017941 */ /* 0x000fea0003800200 */
.L_x_124:
        /* <DEDUP_REMOVED lines=29> */
.L_x_128:
[----:B------:R-:W-:-:S07]  /*0bd0*/  MOV R12, 0xbf0 ;  /* 0x00000bf0000c7802 */ /* 0x000fce0000000f00 */
[----:B------:R-:W-:Y:S05]  /*0be0*/  CALL.REL.NOINC `($__internal_6_$__cuda_sm20_rem_u64) ;  /* 0x0000000000447944 */ /* 0x000fea0003c00000 */
[----:B------:R-:W-:Y:S01]  /*0bf0*/  MOV R2, R9 ;  /* 0x0000000900027202 */ /* 0x000fe20000000f00 */
[----:B------:R-:W-:-:S07]  /*0c00*/  IMAD.MOV.U32 R3, RZ, RZ, R14 ;  /* 0x000000ffff037224 */ /* 0x000fce00078e000e */
.L_x_129:
[----:B------:R-:W-:Y:S05]  /*0c10*/  BSYNC.RECONVERGENT B1 ;  /* 0x0000000000017941 */ /* 0x000fea0003800200 */
.L_x_127:
        /* <DEDUP_REMOVED lines=9> */
.L_x_117:
[----:B------:R-:W-:Y:S05]  /*0cb0*/  BSYNC.RECONVERGENT B0 ;  /* 0x0000000000007941 */ /* 0x000fea0003800200 */
.L_x_114:
[----:B------:R-:W0:Y:S02]  /*0cc0*/  LDC.64 R4, c[0x0][0x380] ;  /* 0x0000e000ff047b82 */ /* 0x000e240000000a00 */
[----:B0-----:R-:W-:-:S05]  /*0cd0*/  IMAD.WIDE.U32 R4, R0, 0x8, R4 ;  /* 0x0000000800047825 */ /* 0x001fca00078e0004 */
[----:B------:R-:W-:Y:S01]  /*0ce0*/  STG.E.64 desc[UR6][R4.64], R2 ;  /* 0x0000000204007986 */ /* 0x000fe2000c101b06 */
[----:B------:R-:W-:Y:S05]  /*0cf0*/  EXIT ;  /* 0x000000000000794d */ /* 0x000fea0003800000 */
        .weak           $__internal_6_$__cuda_sm20_rem_u64
        .type           $__internal_6_$__cuda_sm20_rem_u64,@function
        .size           $__internal_6_$__cuda_sm20_rem_u64,(.L_x_142 - $__internal_6_$__cuda_sm20_rem_u64)
$__internal_6_$__cuda_sm20_rem_u64:
        /* <DEDUP_REMOVED lines=62> */
[----:B------:R-:W-:Y:S06]  /*10e0*/  RET.REL.NODEC R12 `(fhe_poly_scale_kernel) ;  /* 0xffffffec0cc47950 */ /* 0x000fec0003c3ffff */
.L_x_130:
        /* <DEDUP_REMOVED lines=9> */
.L_x_142:


//--------------------- .text.fhe_poly_neg_kernel --------------------------
	.section	.text.fhe_poly_neg_kernel,"ax",@progbits
	.align	128
        .global         fhe_poly_neg_kernel
        .type           fhe_poly_neg_kernel,@function
        .size           fhe_poly_neg_kernel,(.L_x_161 - fhe_poly_neg_kernel)
        .other          fhe_poly_neg_kernel,@"STO_CUDA_ENTRY STV_DEFAULT"
fhe_poly_neg_kernel:
.text.fhe_poly_neg_kernel:
        /* <DEDUP_REMOVED lines=15> */
[----:B---3--:R-:W-:Y:S01]  /*00f0*/  IMAD.WIDE.U32 R4, R9, 0x8, R4 ;  /* 0x0000000809047825 */ /* 0x008fe200078e0004 */
[C---:B----4-:R-:W-:Y:S02]  /*0100*/  ISETP.NE.U32.AND P0, PT, R2.reuse, RZ, PT ;  /* 0x000000ff0200720c */ /* 0x050fe40003f05070 */
[----:B--2---:R-:W-:Y:S02]  /*0110*/  IADD3 R6, P1, PT, -R2, UR6, RZ ;  /* 0x0000000602067c10 */ /* 0x004fe4000ff3e1ff */
[C---:B------:R-:W-:Y:S02]  /*0120*/  ISETP.NE.AND.EX P0, PT, R3.reuse, RZ, PT, P0 ;  /* 0x000000ff0300720c */ /* 0x040fe40003f05300 */
[----:B------:R-:W-:Y:S02]  /*0130*/  IADD3.X R0, PT, PT, ~R3, UR7, RZ, P1, !PT ;  /* 0x0000000703007c10 */ /* 0x000fe40008ffe5ff */
[----:B------:R-:W-:-:S02]  /*0140*/  SEL R6, R6, RZ, P0 ;  /* 0x000000ff06067207 */ /* 0x000fc40000000000 */
[----:B------:R-:W-:-:S05]  /*0150*/  SEL R7, R0, RZ, P0 ;  /* 0x000000ff00077207 */ /* 0x000fca0000000000 */
[----:B------:R-:W-:Y:S01]  /*0160*/  STG.E.64 desc[UR4][R4.64], R6 ;  /* 0x0000000604007986 */ /* 0x000fe2000c101b04 */
[----:B------:R-:W-:Y:S05]  /*0170*/  EXIT ;  /* 0x000000000000794d */ /* 0x000fea0003800000 */
.L_x_131:
        /* <DEDUP_REMOVED lines=16> */
.L_x_161:


//--------------------- .text.fhe_poly_sub_kernel --------------------------
	.section	.text.fhe_poly_sub_kernel,"ax",@progbits
	.align	128
        .global         fhe_poly_sub_kernel
        .type           fhe_poly_sub_kernel,@function
        .size           fhe_poly_sub_kernel,(.L_x_162 - fhe_poly_sub_kernel)
        .other          fhe_poly_sub_kernel,@"STO_CUDA_ENTRY STV_DEFAULT"
fhe_poly_sub_kernel:
.text.fhe_poly_sub_kernel:
        /* <DEDUP_REMOVED lines=27> */
.L_x_132:
        /* <DEDUP_REMOVED lines=13> */
.L_x_162:


//--------------------- .text.fhe_poly_add_kernel --------------------------
	.section	.text.fhe_poly_add_kernel,"ax",@progbits
	.align	128
        .global         fhe_poly_add_kernel
        .type           fhe_poly_add_kernel,@function
        .size           fhe_poly_add_kernel,(.L_x_163 - fhe_poly_add_kernel)
        .other          fhe_poly_add_kernel,@"STO_CUDA_ENTRY STV_DEFAULT"
fhe_poly_add_kernel:
.text.fhe_poly_add_kernel:
        /* <DEDUP_REMOVED lines=29> */
.L_x_133:
        /* <DEDUP_REMOVED lines=11> */
.L_x_163:


//--------------------- .nv.global.init           --------------------------
	.section	.nv.global.init,"aw",@progbits
	.align	16
.nv.global.init:
	.type		__cudart_sin_cos_coeffs,@object
	.size		__cudart_sin_cos_coeffs,(__cudart_i2opi_d - __cudart_sin_cos_coeffs)
__cudart_sin_cos_coeffs:
        /*0000*/ 	.byte	0x46, 0xd2, 0xb0, 0x2c, 0xf1, 0xe5, 0x5a, 0xbe, 0x92, 0xe3, 0xac, 0x69, 0xe3, 0x1d, 0xc7, 0x3e
        /*0010*/ 	.byte	0xa1, 0x62, 0xdb, 0x19, 0xa0, 0x01, 0x2a, 0xbf, 0x18, 0x08, 0x11, 0x11, 0x11, 0x11, 0x81, 0x3f
        /*0020*/ 	.byte	0x54, 0x55, 0x55, 0x55, 0x55, 0x55, 0xc5, 0xbf, 0x00, 0x00, 0x00, 0x00, 0x00, 0x00, 0x00, 0x00
        /*0030*/ 	.byte	0x00, 0x00, 0x00, 0x00, 0x00, 0x00, 0x00, 0x00, 0x64, 0x81, 0xfd, 0x20, 0x83, 0xff, 0xa8, 0xbd
        /*0040*/ 	.byte	0x28, 0x85, 0xef, 0xc1, 0xa7, 0xee, 0x21, 0x3e, 0xd9, 0xe6, 0x06, 0x8e, 0x4f, 0x7e, 0x92, 0xbe
        /*0050*/ 	.byte	0xe9, 0xbc, 0xdd, 0x19, 0xa0, 0x01, 0xfa, 0x3e, 0x47, 0x5d, 0xc1, 0x16, 0x6c, 0xc1, 0x56, 0xbf
        /*0060*/ 	.byte	0x51, 0x55, 0x55, 0x55, 0x55, 0x55, 0xa5, 0x3f, 0x00, 0x00, 0x00, 0x00, 0x00, 0x00, 0xe0, 0xbf
        /*0070*/ 	.byte	0x00, 0x00, 0x00, 0x00, 0x00, 0x00, 0xf0, 0x3f, 0x00, 0x00, 0x00, 0x00, 0x00, 0x00, 0x00, 0x00
	.type		__cudart_i2opi_d,@object
	.size		__cudart_i2opi_d,(mrg32k3aM1SubSeq - __cudart_i2opi_d)
__cudart_i2opi_d:
        /* <DEDUP_REMOVED lines=9> */
	.type		mrg32k3aM1SubSeq,@object
	.size		mrg32k3aM1SubSeq,(mrg32k3aM2SubSeq - mrg32k3aM1SubSeq)
mrg32k3aM1SubSeq:
        /* <DEDUP_REMOVED lines=126> */
	.type		mrg32k3aM2SubSeq,@object
	.size		mrg32k3aM2SubSeq,(mrg32k3aM1 - mrg32k3aM2SubSeq)
mrg32k3aM2SubSeq:
        /* <DEDUP_REMOVED lines=126> */
	.type		mrg32k3aM1,@object
	.size		mrg32k3aM1,(mrg32k3aM1Seq - mrg32k3aM1)
mrg32k3aM1:
        /* <DEDUP_REMOVED lines=144> */
	.type		mrg32k3aM1Seq,@object
	.size		mrg32k3aM1Seq,(mrg32k3aM2 - mrg32k3aM1Seq)
mrg32k3aM1Seq:
        /* <DEDUP_REMOVED lines=144> */
	.type		mrg32k3aM2,@object
	.size		mrg32k3aM2,(mrg32k3aM2Seq - mrg32k3aM2)
mrg32k3aM2:
        /* <DEDUP_REMOVED lines=144> */
	.type		mrg32k3aM2Seq,@object
	.size		mrg32k3aM2Seq,(precalc_xorwow_matrix - mrg32k3aM2Seq)
mrg32k3aM2Seq:
        /* <DEDUP_REMOVED lines=144> */
	.type		precalc_xorwow_matrix,@object
	.size		precalc_xorwow_matrix,(precalc_xorwow_offset_matrix - precalc_xorwow_matrix)
precalc_xorwow_matrix:
        /* <DEDUP_REMOVED lines=6400> */
	.type		precalc_xorwow_offset_matrix,@object
	.size		precalc_xorwow_offset_matrix,(.L_1 - precalc_xorwow_offset_matrix)
precalc_xorwow_offset_matrix:
        /* <DEDUP_REMOVED lines=6400> */
.L_1:


//--------------------- .nv.shared.fhe_reduce_sum_kernel --------------------------
	.section	.nv.shared.fhe_reduce_sum_kernel,"aw",@nobits
	.sectionflags	@""
	.align	16
	.zero		1024


//--------------------- .nv.shared.reserved.0     --------------------------
	.section	.nv.shared.reserved.0,"aw",@nobits
	.weak		__nv_reservedSMEM_offset_0_alias
	.size		__nv_reservedSMEM_offset_0_alias, 0, 64
	.other		__nv_reservedSMEM_offset_0_alias,@"STO_CUDA_RESERVED_SHARED STV_DEFAULT"
__nv_reservedSMEM_offset_0_alias:
	.zero		0
	.zero		64


//--------------------- .nv.shared.fhe_memcpy_kernel --------------------------
	.section	.nv.shared.fhe_memcpy_kernel,"aw",@nobits
	.sectionflags	@""
	.align	16
	.zero		1024


//--------------------- .nv.shared.fhe_memset_kernel --------------------------
	.section	.nv.shared.fhe_memset_kernel,"aw",@nobits
	.sectionflags	@""
	.align	16
	.zero		1024


//--------------------- .nv.shared.fhe_modulus_switch_kernel --------------------------
	.section	.nv.shared.fhe_modulus_switch_kernel,"aw",@nobits
	.sectionflags	@""
	.align	16
	.zero		1024


//--------------------- .nv.shared.fhe_add_gaussian_noise_kernel --------------------------
	.section	.nv.shared.fhe_add_gaussian_noise_kernel,"aw",@nobits
	.sectionflags	@""
	.align	16
	.zero		1024


//--------------------- .nv.shared.fhe_sample_gaussian_kernel --------------------------
	.section	.nv.shared.fhe_sample_gaussian_kernel,"aw",@nobits
	.sectionflags	@""
	.align	16
	.zero		1024


//--------------------- .nv.shared.fhe_init_curand_kernel --------------------------
	.section	.nv.shared.fhe_init_curand_kernel,"aw",@nobits
	.sectionflags	@""
	.align	16
	.zero		1024


//--------------------- .nv.shared.fhe_decode_bits_kernel --------------------------
	.section	.nv.shared.fhe_decode_bits_kernel,"aw",@nobits
	.sectionflags	@""
	.align	16
	.zero		1024


//--------------------- .nv.shared.fhe_encode_bits_kernel --------------------------
	.section	.nv.shared.fhe_encode_bits_kernel,"aw",@nobits
	.sectionflags	@""
	.align	16
	.zero		1024


//--------------------- .nv.shared.fhe_negacyclic_rotate_kernel --------------------------
	.section	.nv.shared.fhe_negacyclic_rotate_kernel,"aw",@nobits
	.sectionflags	@""
	.align	16
	.zero		1024


//--------------------- .nv.shared.fhe_lwe_sub_kernel --------------------------
	.section	.nv.shared.fhe_lwe_sub_kernel,"aw",@nobits
	.sectionflags	@""
	.align	16
	.zero		1024


//--------------------- .nv.shared.fhe_lwe_add_kernel --------------------------
	.section	.nv.shared.fhe_lwe_add_kernel,"aw",@nobits
	.sectionflags	@""
	.align	16
	.zero		1024


//--------------------- .nv.shared.fhe_glwe_sub_kernel --------------------------
	.section	.nv.shared.fhe_glwe_sub_kernel,"aw",@nobits
	.sectionflags	@""
	.align	16
	.zero		1024


//--------------------- .nv.shared.fhe_glwe_add_kernel --------------------------
	.section	.nv.shared.fhe_glwe_add_kernel,"aw",@nobits
	.sectionflags	@""
	.align	16
	.zero		1024


//--------------------- .nv.shared.fhe_poly_pointwise_mac_kernel --------------------------
	.section	.nv.shared.fhe_poly_pointwise_mac_kernel,"aw",@nobits
	.sectionflags	@""
	.align	16
	.zero		1024


//--------------------- .nv.shared.fhe_poly_pointwise_mul_kernel --------------------------
	.section	.nv.shared.fhe_poly_pointwise_mul_kernel,"aw",@nobits
	.sectionflags	@""
	.align	16
	.zero		1024


//--------------------- .nv.shared.fhe_poly_scale_barrett_kernel --------------------------
	.section	.nv.shared.fhe_poly_scale_barrett_kernel,"aw",@nobits
	.sectionflags	@""
	.align	16
	.zero		1024


//--------------------- .nv.shared.fhe_poly_scale_kernel --------------------------
	.section	.nv.shared.fhe_poly_scale_kernel,"aw",@nobits
	.sectionflags	@""
	.align	16
	.zero		1024


//--------------------- .nv.shared.fhe_poly_neg_kernel --------------------------
	.section	.nv.shared.fhe_poly_neg_kernel,"aw",@nobits
	.sectionflags	@""
	.align	16
	.zero		1024


//--------------------- .nv.shared.fhe_poly_sub_kernel --------------------------
	.section	.nv.shared.fhe_poly_sub_kernel,"aw",@nobits
	.sectionflags	@""
	.align	16
	.zero		1024


//--------------------- .nv.shared.fhe_poly_add_kernel --------------------------
	.section	.nv.shared.fhe_poly_add_kernel,"aw",@nobits
	.sectionflags	@""
	.align	16
	.zero		1024


//--------------------- .nv.constant0.fhe_reduce_sum_kernel --------------------------
	.section	.nv.constant0.fhe_reduce_sum_kernel,"a",@progbits
	.sectionflags	@""
	.align	4
.nv.constant0.fhe_reduce_sum_kernel:
	.zero		924


//--------------------- .nv.constant0.fhe_memcpy_kernel --------------------------
	.section	.nv.constant0.fhe_memcpy_kernel,"a",@progbits
	.sectionflags	@""
	.align	4
.nv.constant0.fhe_memcpy_kernel:
	.zero		916


//--------------------- .nv.constant0.fhe_memset_kernel --------------------------
	.section	.nv.constant0.fhe_memset_kernel,"a",@progbits
	.sectionflags	@""
	.align	4
.nv.constant0.fhe_memset_kernel:
	.zero		916


//--------------------- .nv.constant0.fhe_modulus_switch_kernel --------------------------
	.section	.nv.constant0.fhe_modulus_switch_kernel,"a",@progbits
	.sectionflags	@""
	.align	4
.nv.constant0.fhe_modulus_switch_kernel:
	.zero		936


//--------------------- .nv.constant0.fhe_add_gaussian_noise_kernel --------------------------
	.section	.nv.constant0.fhe_add_gaussian_noise_kernel,"a",@progbits
	.sectionflags	@""
	.align	4
.nv.constant0.fhe_add_gaussian_noise_kernel:
	.zero		936


//--------------------- .nv.constant0.fhe_sample_gaussian_kernel --------------------------
	.section	.nv.constant0.fhe_sample_gaussian_kernel,"a",@progbits
	.sectionflags	@""
	.align	4
.nv.constant0.fhe_sample_gaussian_kernel:
	.zero		924


//--------------------- .nv.constant0.fhe_init_curand_kernel --------------------------
	.section	.nv.constant0.fhe_init_curand_kernel,"a",@progbits
	.sectionflags	@""
	.align	4
.nv.constant0.fhe_init_curand_kernel:
	.zero		916


//--------------------- .nv.constant0.fhe_decode_bits_kernel --------------------------
	.section	.nv.constant0.fhe_decode_bits_kernel,"a",@progbits
	.sectionflags	@""
	.align	4
.nv.constant0.fhe_decode_bits_kernel:
	.zero		936


//--------------------- .nv.constant0.fhe_encode_bits_kernel --------------------------
	.section	.nv.constant0.fhe_encode_bits_kernel,"a",@progbits
	.sectionflags	@""
	.align	4
.nv.constant0.fhe_encode_bits_kernel:
	.zero		928


//--------------------- .nv.constant0.fhe_negacyclic_rotate_kernel --------------------------
	.section	.nv.constant0.fhe_negacyclic_rotate_kernel,"a",@progbits
	.sectionflags	@""
	.align	4
.nv.constant0.fhe_negacyclic_rotate_kernel:
	.zero		936


//--------------------- .nv.constant0.fhe_lwe_sub_kernel --------------------------
	.section	.nv.constant0.fhe_lwe_sub_kernel,"a",@progbits
	.sectionflags	@""
	.align	4
.nv.constant0.fhe_lwe_sub_kernel:
	.zero		936


//--------------------- .nv.constant0.fhe_lwe_add_kernel --------------------------
	.section	.nv.constant0.fhe_lwe_add_kernel,"a",@progbits
	.sectionflags	@""
	.align	4
.nv.constant0.fhe_lwe_add_kernel:
	.zero		936


//--------------------- .nv.constant0.fhe_glwe_sub_kernel --------------------------
	.section	.nv.constant0.fhe_glwe_sub_kernel,"a",@progbits
	.sectionflags	@""
	.align	4
.nv.constant0.fhe_glwe_sub_kernel:
	.zero		940


//--------------------- .nv.constant0.fhe_glwe_add_kernel --------------------------
	.section	.nv.constant0.fhe_glwe_add_kernel,"a",@progbits
	.sectionflags	@""
	.align	4
.nv.constant0.fhe_glwe_add_kernel:
	.zero		940


//--------------------- .nv.constant0.fhe_poly_pointwise_mac_kernel --------------------------
	.section	.nv.constant0.fhe_poly_pointwise_mac_kernel,"a",@progbits
	.sectionflags	@""
	.align	4
.nv.constant0.fhe_poly_pointwise_mac_kernel:
	.zero		944


//--------------------- .nv.constant0.fhe_poly_pointwise_mul_kernel --------------------------
	.section	.nv.constant0.fhe_poly_pointwise_mul_kernel,"a",@progbits
	.sectionflags	@""
	.align	4
.nv.constant0.fhe_poly_pointwise_mul_kernel:
	.zero		936


//--------------------- .nv.constant0.fhe_poly_scale_barrett_kernel --------------------------
	.section	.nv.constant0.fhe_poly_scale_barrett_kernel,"a",@progbits
	.sectionflags	@""
	.align	4
.nv.constant0.fhe_poly_scale_barrett_kernel:
	.zero		944


//--------------------- .nv.constant0.fhe_poly_scale_kernel --------------------------
	.section	.nv.constant0.fhe_poly_scale_kernel,"a",@progbits
	.sectionflags	@""
	.align	4
.nv.constant0.fhe_poly_scale_kernel:
	.zero		936


//--------------------- .nv.constant0.fhe_poly_neg_kernel --------------------------
	.section	.nv.constant0.fhe_poly_neg_kernel,"a",@progbits
	.sectionflags	@""
	.align	4
.nv.constant0.fhe_poly_neg_kernel:
	.zero		928


//--------------------- .nv.constant0.fhe_poly_sub_kernel --------------------------
	.section	.nv.constant0.fhe_poly_sub_kernel,"a",@progbits
	.sectionflags	@""
	.align	4
.nv.constant0.fhe_poly_sub_kernel:
	.zero		936


//--------------------- .nv.constant0.fhe_poly_add_kernel --------------------------
	.section	.nv.constant0.fhe_poly_add_kernel,"a",@progbits
	.sectionflags	@""
	.align	4
.nv.constant0.fhe_poly_add_kernel:
	.zero		936


//--------------------- SYMBOLS --------------------------

	.type		.nv.reservedSmem.offset0,@object
	.size		.nv.reservedSmem.offset0,0x4
	.type		.nv.reservedSmem.cap,@object
	.size		.nv.reservedSmem.cap,0x4
